	.target	sm_90a

	.elftype	@"ET_EXEC"


//--------------------- .note.nv.tkinfo           --------------------------
	.section	.note.nv.tkinfo,"",@"SHT_NOTE"
	.sectionflags	@"SHF_NOTE_NV_TKINFO"
	.tkinfo
        /*0018*/ 	.word	0x00000002
        /*0030*/ 	.string	""
        /*0030*/ 	.string	"ptxas"
        /*0030*/ 	.string	"Cuda compilation tools, release 13.0, V13.0.88"
        /*0030*/ 	.string	"Build cuda_13.0.r13.0/compiler.36424714_0"
        /*0030*/ 	.string	"-arch sm_90a -m 64 "



//--------------------- .note.nv.cuinfo           --------------------------
	.section	.note.nv.cuinfo,"",@"SHT_NOTE"
	.sectionflags	@"SHF_NOTE_NV_CUINFO"
        /*0018*/ 	.short	0x0002
        /*001a*/ 	.short	0x005a
        /*001c*/ 	.short	0x0082
	.zero		2


//--------------------- .nv.info                  --------------------------
	.section	.nv.info,"",@"SHT_CUDA_INFO"
	.align	4


	//----- nvinfo : EIATTR_REGCOUNT
	.align		4
        /*0000*/ 	.byte	0x04, 0x2f
        /*0002*/ 	.short	(.L_12 - .L_11)
	.align		4
.L_11:
        /*0004*/ 	.word	index@(_ZN7cutlass13device_kernelIN5flash22FlashAttnBwdPreprocessIN4cute5tupleIJNS3_1CILi128EEENS5_ILi64EEEEEENS_10bfloat16_tEfNS_4arch4Sm80ELb1ELb1EEEEEvNT_6ParamsE)
        /*0008*/ 	.word	0x00000040


	//----- nvinfo : EIATTR_FRAME_SIZE
	.align		4
.L_12:
        /*000c*/ 	.byte	0x04, 0x11
        /*000e*/ 	.short	(.L_14 - .L_13)
	.align		4
.L_13:
        /*0010*/ 	.word	index@(_ZN7cutlass13device_kernelIN5flash22FlashAttnBwdPreprocessIN4cute5tupleIJNS3_1CILi128EEENS5_ILi64EEEEEENS_10bfloat16_tEfNS_4arch4Sm80ELb1ELb1EEEEEvNT_6ParamsE)
        /*0014*/ 	.word	0x00000000


	//----- nvinfo : EIATTR_REGCOUNT
	.align		4
.L_14:
        /*0018*/ 	.byte	0x04, 0x2f
        /*001a*/ 	.short	(.L_16 - .L_15)
	.align		4
.L_15:
        /*001c*/ 	.word	index@(_ZN7cutlass13device_kernelIN5flash19enable_sm80_to_sm89INS1_16FlashAttnBwdSm80INS1_25CollectiveMainloopBwdSm80ILi2ELi2EN4cute5tupleIJNS5_1CILi128EEES8_NS7_ILi64EEEEEENS_10bfloat16_tEfNS_4arch4Sm80ELb1ELb0ELb1ELb1ELb1ELb0ELb0ELb0ELi2ELi4ELi4ELi4ELb0EEENS1_24CollectiveEpilogueBwdGQAISA_fSD_Li256ELb1ELb1EEENS1_25SingleTileBwdLPTSchedulerILb1ELi128ELb1EEEEEEEEEvNT_6ParamsE)
        /*0020*/ 	.word	0x00000004


	//----- nvinfo : EIATTR_FRAME_SIZE
	.align		4
.L_16:
        /*0024*/ 	.byte	0x04, 0x11
        /*0026*/ 	.short	(.L_18 - .L_17)
	.align		4
.L_17:
        /*0028*/ 	.word	index@(_ZN7cutlass13device_kernelIN5flash19enable_sm80_to_sm89INS1_16FlashAttnBwdSm80INS1_25CollectiveMainloopBwdSm80ILi2ELi2EN4cute5tupleIJNS5_1CILi128EEES8_NS7_ILi64EEEEEENS_10bfloat16_tEfNS_4arch4Sm80ELb1ELb0ELb1ELb1ELb1ELb0ELb0ELb0ELi2ELi4ELi4ELi4ELb0EEENS1_24CollectiveEpilogueBwdGQAISA_fSD_Li256ELb1ELb1EEENS1_25SingleTileBwdLPTSchedulerILb1ELi128ELb1EEEEEEEEEvNT_6ParamsE)
        /*002c*/ 	.word	0x00000000


	//----- nvinfo : EIATTR_REGCOUNT
	.align		4
.L_18:
        /*0030*/ 	.byte	0x04, 0x2f
        /*0032*/ 	.short	(.L_20 - .L_19)
	.align		4
.L_19:
        /*0034*/ 	.word	index@(_ZN7cutlass13device_kernelIN5flash32FlashAttnBwdPostprocessConvertdQIN4cute5tupleIJNS3_1CILi128EEENS5_ILi64EEEEEENS_10bfloat16_tEfNS_4arch4Sm80ELi256ENS3_8TiledMMAINS3_8MMA_AtomIJNS3_30SM80_16x8x16_F32BF16BF16F32_TNEEEENS3_6LayoutINS4_IJNS5_ILi4EEENS5_ILi2EEENS5_ILi1EEEEEENS4_IJSJ_SH_NS5_ILi0EEEEEEEENS4_IJS7_NS5_ILi32EEENS5_ILi16EEEEEEEELb0EEEEEvNT_6ParamsE)
        /*0038*/ 	.word	0x00000038


	//----- nvinfo : EIATTR_FRAME_SIZE
	.align		4
.L_20:
        /*003c*/ 	.byte	0x04, 0x11
        /*003e*/ 	.short	(.L_22 - .L_21)
	.align		4
.L_21:
        /*0040*/ 	.word	index@(_ZN7cutlass13device_kernelIN5flash32FlashAttnBwdPostprocessConvertdQIN4cute5tupleIJNS3_1CILi128EEENS5_ILi64EEEEEENS_10bfloat16_tEfNS_4arch4Sm80ELi256ENS3_8TiledMMAINS3_8MMA_AtomIJNS3_30SM80_16x8x16_F32BF16BF16F32_TNEEEENS3_6LayoutINS4_IJNS5_ILi4EEENS5_ILi2EEENS5_ILi1EEEEEENS4_IJSJ_SH_NS5_ILi0EEEEEEEENS4_IJS7_NS5_ILi32EEENS5_ILi16EEEEEEEELb0EEEEEvNT_6ParamsE)
        /*0044*/ 	.word	0x00000000


	//----- nvinfo : EIATTR_REGCOUNT
	.align		4
.L_22:
        /*0048*/ 	.byte	0x04, 0x2f
        /*004a*/ 	.short	(.L_24 - .L_23)
	.align		4
.L_23:
        /*004c*/ 	.word	index@(_ZN7cutlass13device_kernelIN5flash19enable_sm80_to_sm89INS1_16FlashAttnBwdSm80INS1_25CollectiveMainloopBwdSm80ILi2ELi2EN4cute5tupleIJNS5_1CILi128EEES8_NS7_ILi64EEEEEENS_10bfloat16_tEfNS_4arch4Sm80ELb1ELb0ELb1ELb1ELb0ELb0ELb0ELb0ELi2ELi4ELi4ELi4ELb0EEENS1_24CollectiveEpilogueBwdGQAISA_fSD_Li256ELb1ELb0EEENS1_25SingleTileBwdLPTSchedulerILb1ELi128ELb0EEEEEEEEEvNT_6ParamsE)
        /*0050*/ 	.word	0x00000004


	//----- nvinfo : EIATTR_FRAME_SIZE
	.align		4
.L_24:
        /*0054*/ 	.byte	0x04, 0x11
        /*0056*/ 	.short	(.L_26 - .L_25)
	.align		4
.L_25:
        /*0058*/ 	.word	index@(_ZN7cutlass13device_kernelIN5flash19enable_sm80_to_sm89INS1_16FlashAttnBwdSm80INS1_25CollectiveMainloopBwdSm80ILi2ELi2EN4cute5tupleIJNS5_1CILi128EEES8_NS7_ILi64EEEEEENS_10bfloat16_tEfNS_4arch4Sm80ELb1ELb0ELb1ELb1ELb0ELb0ELb0ELb0ELi2ELi4ELi4ELi4ELb0EEENS1_24CollectiveEpilogueBwdGQAISA_fSD_Li256ELb1ELb0EEENS1_25SingleTileBwdLPTSchedulerILb1ELi128ELb0EEEEEEEEEvNT_6ParamsE)
        /*005c*/ 	.word	0x00000000


	//----- nvinfo : EIATTR_REGCOUNT
	.align		4
.L_26:
        /*0060*/ 	.byte	0x04, 0x2f
        /*0062*/ 	.short	(.L_28 - .L_27)
	.align		4
.L_27:
        /*0064*/ 	.word	index@(_ZN7cutlass13device_kernelIN5flash19enable_sm80_to_sm89INS1_16FlashAttnBwdSm80INS1_25CollectiveMainloopBwdSm80ILi2ELi2EN4cute5tupleIJNS5_1CILi128EEES8_NS7_ILi64EEEEEENS_10bfloat16_tEfNS_4arch4Sm80ELb1ELb0ELb1ELb1ELb1ELb0ELb0ELb0ELi2ELi4ELi4ELi4ELb0EEENS1_21CollectiveEpilogueBwdISA_SB_SD_Li256ELb1ELb0ELi2EEENS1_25SingleTileBwdLPTSchedulerILb1ELi128ELb1EEEEEEEEEvNT_6ParamsE)
        /*0068*/ 	.word	0x00000004


	//----- nvinfo : EIATTR_FRAME_SIZE
	.align		4
.L_28:
        /*006c*/ 	.byte	0x04, 0x11
        /*006e*/ 	.short	(.L_30 - .L_29)
	.align		4
.L_29:
        /*0070*/ 	.word	index@(_ZN7cutlass13device_kernelIN5flash19enable_sm80_to_sm89INS1_16FlashAttnBwdSm80INS1_25CollectiveMainloopBwdSm80ILi2ELi2EN4cute5tupleIJNS5_1CILi128EEES8_NS7_ILi64EEEEEENS_10bfloat16_tEfNS_4arch4Sm80ELb1ELb0ELb1ELb1ELb1ELb0ELb0ELb0ELi2ELi4ELi4ELi4ELb0EEENS1_21CollectiveEpilogueBwdISA_SB_SD_Li256ELb1ELb0ELi2EEENS1_25SingleTileBwdLPTSchedulerILb1ELi128ELb1EEEEEEEEEvNT_6ParamsE)
        /*0074*/ 	.word	0x00000000


	//----- nvinfo : EIATTR_REGCOUNT
	.align		4
.L_30:
        /*0078*/ 	.byte	0x04, 0x2f
        /*007a*/ 	.short	(.L_32 - .L_31)
	.align		4
.L_31:
        /*007c*/ 	.word	index@(_ZN7cutlass13device_kernelIN5flash19enable_sm80_to_sm89INS1_16FlashAttnBwdSm80INS1_25CollectiveMainloopBwdSm80ILi2ELi2EN4cute5tupleIJNS5_1CILi128EEES8_NS7_ILi64EEEEEENS_10bfloat16_tEfNS_4arch4Sm80ELb1ELb0ELb1ELb1ELb0ELb0ELb0ELb0ELi2ELi4ELi4ELi4ELb0EEENS1_21CollectiveEpilogueBwdISA_SB_SD_Li256ELb1ELb0ELi2EEENS1_25SingleTileBwdLPTSchedulerILb1ELi128ELb0EEEEEEEEEvNT_6ParamsE)
        /*0080*/ 	.word	0x00000004


	//----- nvinfo : EIATTR_FRAME_SIZE
	.align		4
.L_32:
        /*0084*/ 	.byte	0x04, 0x11
        /*0086*/ 	.short	(.L_34 - .L_33)
	.align		4
.L_33:
        /*0088*/ 	.word	index@(_ZN7cutlass13device_kernelIN5flash19enable_sm80_to_sm89INS1_16FlashAttnBwdSm80INS1_25CollectiveMainloopBwdSm80ILi2ELi2EN4cute5tupleIJNS5_1CILi128EEES8_NS7_ILi64EEEEEENS_10bfloat16_tEfNS_4arch4Sm80ELb1ELb0ELb1ELb1ELb0ELb0ELb0ELb0ELi2ELi4ELi4ELi4ELb0EEENS1_21CollectiveEpilogueBwdISA_SB_SD_Li256ELb1ELb0ELi2EEENS1_25SingleTileBwdLPTSchedulerILb1ELi128ELb0EEEEEEEEEvNT_6ParamsE)
        /*008c*/ 	.word	0x00000000


	//----- nvinfo : EIATTR_REGCOUNT
	.align		4
.L_34:
        /*0090*/ 	.byte	0x04, 0x2f
        /*0092*/ 	.short	(.L_36 - .L_35)
	.align		4
.L_35:
        /*0094*/ 	.word	index@(_ZN7cutlass13device_kernelIN5flash22FlashAttnBwdPreprocessIN4cute5tupleIJNS3_1CILi128EEENS5_ILi64EEEEEENS_10bfloat16_tEfNS_4arch4Sm80ELb1ELb0EEEEEvNT_6ParamsE)
        /*0098*/ 	.word	0x00000040


	//----- nvinfo : EIATTR_FRAME_SIZE
	.align		4
.L_36:
        /*009c*/ 	.byte	0x04, 0x11
        /*009e*/ 	.short	(.L_38 - .L_37)
	.align		4
.L_37:
        /*00a0*/ 	.word	index@(_ZN7cutlass13device_kernelIN5flash22FlashAttnBwdPreprocessIN4cute5tupleIJNS3_1CILi128EEENS5_ILi64EEEEEENS_10bfloat16_tEfNS_4arch4Sm80ELb1ELb0EEEEEvNT_6ParamsE)
        /*00a4*/ 	.word	0x00000000


	//----- nvinfo : EIATTR_REGCOUNT
	.align		4
.L_38:
        /*00a8*/ 	.byte	0x04, 0x2f
        /*00aa*/ 	.short	(.L_40 - .L_39)
	.align		4
.L_39:
        /*00ac*/ 	.word	index@(_ZN7cutlass13device_kernelIN5flash19enable_sm80_to_sm89INS1_16FlashAttnBwdSm80INS1_25CollectiveMainloopBwdSm80ILi2ELi2EN4cute5tupleIJNS5_1CILi128EEES8_NS7_ILi64EEEEEENS_10bfloat16_tEfNS_4arch4Sm80ELb1ELb0ELb1ELb0ELb1ELb0ELb0ELb0ELi2ELi4ELi4ELi4ELb0EEENS1_24CollectiveEpilogueBwdGQAISA_fSD_Li256ELb0ELb1EEENS1_25SingleTileBwdLPTSchedulerILb0ELi128ELb1EEEEEEEEEvNT_6ParamsE)
        /*00b0*/ 	.word	0x00000004


	//----- nvinfo : EIATTR_FRAME_SIZE
	.align		4
.L_40:
        /*00b4*/ 	.byte	0x04, 0x11
        /*00b6*/ 	.short	(.L_42 - .L_41)
	.align		4
.L_41:
        /*00b8*/ 	.word	index@(_ZN7cutlass13device_kernelIN5flash19enable_sm80_to_sm89INS1_16FlashAttnBwdSm80INS1_25CollectiveMainloopBwdSm80ILi2ELi2EN4cute5tupleIJNS5_1CILi128EEES8_NS7_ILi64EEEEEENS_10bfloat16_tEfNS_4arch4Sm80ELb1ELb0ELb1ELb0ELb1ELb0ELb0ELb0ELi2ELi4ELi4ELi4ELb0EEENS1_24CollectiveEpilogueBwdGQAISA_fSD_Li256ELb0ELb1EEENS1_25SingleTileBwdLPTSchedulerILb0ELi128ELb1EEEEEEEEEvNT_6ParamsE)
        /*00bc*/ 	.word	0x00000000


	//----- nvinfo : EIATTR_REGCOUNT
	.align		4
.L_42:
        /*00c0*/ 	.byte	0x04, 0x2f
        /*00c2*/ 	.short	(.L_44 - .L_43)
	.align		4
.L_43:
        /*00c4*/ 	.word	index@(_ZN7cutlass13device_kernelIN5flash19enable_sm80_to_sm89INS1_16FlashAttnBwdSm80INS1_25CollectiveMainloopBwdSm80ILi2ELi2EN4cute5tupleIJNS5_1CILi128EEES8_NS7_ILi64EEEEEENS_10bfloat16_tEfNS_4arch4Sm80ELb1ELb0ELb1ELb0ELb0ELb0ELb0ELb0ELi2ELi4ELi4ELi4ELb0EEENS1_24CollectiveEpilogueBwdGQAISA_fSD_Li256ELb0ELb0EEENS1_25SingleTileBwdLPTSchedulerILb0ELi128ELb0EEEEEEEEEvNT_6ParamsE)
        /*00c8*/ 	.word	0x00000004


	//----- nvinfo : EIATTR_FRAME_SIZE
	.align		4
.L_44:
        /*00cc*/ 	.byte	0x04, 0x11
        /*00ce*/ 	.short	(.L_46 - .L_45)
	.align		4
.L_45:
        /*00d0*/ 	.word	index@(_ZN7cutlass13device_kernelIN5flash19enable_sm80_to_sm89INS1_16FlashAttnBwdSm80INS1_25CollectiveMainloopBwdSm80ILi2ELi2EN4cute5tupleIJNS5_1CILi128EEES8_NS7_ILi64EEEEEENS_10bfloat16_tEfNS_4arch4Sm80ELb1ELb0ELb1ELb0ELb0ELb0ELb0ELb0ELi2ELi4ELi4ELi4ELb0EEENS1_24CollectiveEpilogueBwdGQAISA_fSD_Li256ELb0ELb0EEENS1_25SingleTileBwdLPTSchedulerILb0ELi128ELb0EEEEEEEEEvNT_6ParamsE)
        /*00d4*/ 	.word	0x00000000


	//----- nvinfo : EIATTR_REGCOUNT
	.align		4
.L_46:
        /*00d8*/ 	.byte	0x04, 0x2f
        /*00da*/ 	.short	(.L_48 - .L_47)
	.align		4
.L_47:
        /*00dc*/ 	.word	index@(_ZN7cutlass13device_kernelIN5flash19enable_sm80_to_sm89INS1_16FlashAttnBwdSm80INS1_25CollectiveMainloopBwdSm80ILi2ELi2EN4cute5tupleIJNS5_1CILi128EEES8_NS7_ILi64EEEEEENS_10bfloat16_tEfNS_4arch4Sm80ELb1ELb0ELb1ELb0ELb1ELb0ELb0ELb0ELi2ELi4ELi4ELi4ELb0EEENS1_21CollectiveEpilogueBwdISA_SB_SD_Li256ELb0ELb0ELi2EEENS1_25SingleTileBwdLPTSchedulerILb0ELi128ELb1EEEEEEEEEvNT_6ParamsE)
        /*00e0*/ 	.word	0x00000004


	//----- nvinfo : EIATTR_FRAME_SIZE
	.align		4
.L_48:
        /*00e4*/ 	.byte	0x04, 0x11
        /*00e6*/ 	.short	(.L_50 - .L_49)
	.align		4
.L_49:
        /*00e8*/ 	.word	index@(_ZN7cutlass13device_kernelIN5flash19enable_sm80_to_sm89INS1_16FlashAttnBwdSm80INS1_25CollectiveMainloopBwdSm80ILi2ELi2EN4cute5tupleIJNS5_1CILi128EEES8_NS7_ILi64EEEEEENS_10bfloat16_tEfNS_4arch4Sm80ELb1ELb0ELb1ELb0ELb1ELb0ELb0ELb0ELi2ELi4ELi4ELi4ELb0EEENS1_21CollectiveEpilogueBwdISA_SB_SD_Li256ELb0ELb0ELi2EEENS1_25SingleTileBwdLPTSchedulerILb0ELi128ELb1EEEEEEEEEvNT_6ParamsE)
        /*00ec*/ 	.word	0x00000000


	//----- nvinfo : EIATTR_REGCOUNT
	.align		4
.L_50:
        /*00f0*/ 	.byte	0x04, 0x2f
        /*00f2*/ 	.short	(.L_52 - .L_51)
	.align		4
.L_51:
        /*00f4*/ 	.word	index@(_ZN7cutlass13device_kernelIN5flash19enable_sm80_to_sm89INS1_16FlashAttnBwdSm80INS1_25CollectiveMainloopBwdSm80ILi2ELi2EN4cute5tupleIJNS5_1CILi128EEES8_NS7_ILi64EEEEEENS_10bfloat16_tEfNS_4arch4Sm80ELb1ELb0ELb1ELb0ELb0ELb0ELb0ELb0ELi2ELi4ELi4ELi4ELb0EEENS1_21CollectiveEpilogueBwdISA_SB_SD_Li256ELb0ELb0ELi2EEENS1_25SingleTileBwdLPTSchedulerILb0ELi128ELb0EEEEEEEEEvNT_6ParamsE)
        /*00f8*/ 	.word	0x00000004


	//----- nvinfo : EIATTR_FRAME_SIZE
	.align		4
.L_52:
        /*00fc*/ 	.byte	0x04, 0x11
        /*00fe*/ 	.short	(.L_54 - .L_53)
	.align		4
.L_53:
        /*0100*/ 	.word	index@(_ZN7cutlass13device_kernelIN5flash19enable_sm80_to_sm89INS1_16FlashAttnBwdSm80INS1_25CollectiveMainloopBwdSm80ILi2ELi2EN4cute5tupleIJNS5_1CILi128EEES8_NS7_ILi64EEEEEENS_10bfloat16_tEfNS_4arch4Sm80ELb1ELb0ELb1ELb0ELb0ELb0ELb0ELb0ELi2ELi4ELi4ELi4ELb0EEENS1_21CollectiveEpilogueBwdISA_SB_SD_Li256ELb0ELb0ELi2EEENS1_25SingleTileBwdLPTSchedulerILb0ELi128ELb0EEEEEEEEEvNT_6ParamsE)
        /*0104*/ 	.word	0x00000000


	//----- nvinfo : EIATTR_REGCOUNT
	.align		4
.L_54:
        /*0108*/ 	.byte	0x04, 0x2f
        /*010a*/ 	.short	(.L_56 - .L_55)
	.align		4
.L_55:
        /*010c*/ 	.word	index@(_ZN7cutlass13device_kernelIN5flash19enable_sm80_to_sm89INS1_16FlashAttnBwdSm80INS1_25CollectiveMainloopBwdSm80ILi2ELi2EN4cute5tupleIJNS5_1CILi128EEES8_NS7_ILi64EEEEEENS_10bfloat16_tEfNS_4arch4Sm80ELb0ELb1ELb1ELb1ELb1ELb0ELb0ELb0ELi2ELi4ELi4ELi4ELb0EEENS1_24CollectiveEpilogueBwdGQAISA_fSD_Li256ELb1ELb1EEENS1_19SingleTileSchedulerILb1ELb0ELb0ELi128EEEEEEEEEvNT_6ParamsE)
        /*0110*/ 	.word	0x00000004


	//----- nvinfo : EIATTR_FRAME_SIZE
	.align		4
.L_56:
        /*0114*/ 	.byte	0x04, 0x11
        /*0116*/ 	.short	(.L_58 - .L_57)
	.align		4
.L_57:
        /*0118*/ 	.word	index@(_ZN7cutlass13device_kernelIN5flash19enable_sm80_to_sm89INS1_16FlashAttnBwdSm80INS1_25CollectiveMainloopBwdSm80ILi2ELi2EN4cute5tupleIJNS5_1CILi128EEES8_NS7_ILi64EEEEEENS_10bfloat16_tEfNS_4arch4Sm80ELb0ELb1ELb1ELb1ELb1ELb0ELb0ELb0ELi2ELi4ELi4ELi4ELb0EEENS1_24CollectiveEpilogueBwdGQAISA_fSD_Li256ELb1ELb1EEENS1_19SingleTileSchedulerILb1ELb0ELb0ELi128EEEEEEEEEvNT_6ParamsE)
        /*011c*/ 	.word	0x00000000


	//----- nvinfo : EIATTR_REGCOUNT
	.align		4
.L_58:
        /*0120*/ 	.byte	0x04, 0x2f
        /*0122*/ 	.short	(.L_60 - .L_59)
	.align		4
.L_59:
        /*0124*/ 	.word	index@(_ZN7cutlass13device_kernelIN5flash19enable_sm80_to_sm89INS1_16FlashAttnBwdSm80INS1_25CollectiveMainloopBwdSm80ILi2ELi2EN4cute5tupleIJNS5_1CILi128EEES8_NS7_ILi64EEEEEENS_10bfloat16_tEfNS_4arch4Sm80ELb0ELb1ELb1ELb1ELb0ELb0ELb0ELb0ELi2ELi4ELi4ELi4ELb0EEENS1_24CollectiveEpilogueBwdGQAISA_fSD_Li256ELb1ELb0EEENS1_19SingleTileSchedulerILb1ELb0ELb0ELi128EEEEEEEEEvNT_6ParamsE)
        /*0128*/ 	.word	0x00000004


	//----- nvinfo : EIATTR_FRAME_SIZE
	.align		4
.L_60:
        /*012c*/ 	.byte	0x04, 0x11
        /*012e*/ 	.short	(.L_62 - .L_61)
	.align		4
.L_61:
        /*0130*/ 	.word	index@(_ZN7cutlass13device_kernelIN5flash19enable_sm80_to_sm89INS1_16FlashAttnBwdSm80INS1_25CollectiveMainloopBwdSm80ILi2ELi2EN4cute5tupleIJNS5_1CILi128EEES8_NS7_ILi64EEEEEENS_10bfloat16_tEfNS_4arch4Sm80ELb0ELb1ELb1ELb1ELb0ELb0ELb0ELb0ELi2ELi4ELi4ELi4ELb0EEENS1_24CollectiveEpilogueBwdGQAISA_fSD_Li256ELb1ELb0EEENS1_19SingleTileSchedulerILb1ELb0ELb0ELi128EEEEEEEEEvNT_6ParamsE)
        /*0134*/ 	.word	0x00000000


	//----- nvinfo : EIATTR_REGCOUNT
	.align		4
.L_62:
        /*0138*/ 	.byte	0x04, 0x2f
        /*013a*/ 	.short	(.L_64 - .L_63)
	.align		4
.L_63:
        /*013c*/ 	.word	index@(_ZN7cutlass13device_kernelIN5flash19enable_sm80_to_sm89INS1_16FlashAttnBwdSm80INS1_25CollectiveMainloopBwdSm80ILi2ELi2EN4cute5tupleIJNS5_1CILi128EEES8_NS7_ILi64EEEEEENS_10bfloat16_tEfNS_4arch4Sm80ELb0ELb1ELb1ELb1ELb1ELb0ELb0ELb0ELi2ELi4ELi4ELi4ELb0EEENS1_21CollectiveEpilogueBwdISA_SB_SD_Li256ELb1ELb0ELi2EEENS1_19SingleTileSchedulerILb1ELb0ELb0ELi128EEEEEEEEEvNT_6ParamsE)
        /*0140*/ 	.word	0x00000004


	//----- nvinfo : EIATTR_FRAME_SIZE
	.align		4
.L_64:
        /*0144*/ 	.byte	0x04, 0x11
        /*0146*/ 	.short	(.L_66 - .L_65)
	.align		4
.L_65:
        /*0148*/ 	.word	index@(_ZN7cutlass13device_kernelIN5flash19enable_sm80_to_sm89INS1_16FlashAttnBwdSm80INS1_25CollectiveMainloopBwdSm80ILi2ELi2EN4cute5tupleIJNS5_1CILi128EEES8_NS7_ILi64EEEEEENS_10bfloat16_tEfNS_4arch4Sm80ELb0ELb1ELb1ELb1ELb1ELb0ELb0ELb0ELi2ELi4ELi4ELi4ELb0EEENS1_21CollectiveEpilogueBwdISA_SB_SD_Li256ELb1ELb0ELi2EEENS1_19SingleTileSchedulerILb1ELb0ELb0ELi128EEEEEEEEEvNT_6ParamsE)
        /*014c*/ 	.word	0x00000000


	//----- nvinfo : EIATTR_REGCOUNT
	.align		4
.L_66:
        /*0150*/ 	.byte	0x04, 0x2f
        /*0152*/ 	.short	(.L_68 - .L_67)
	.align		4
.L_67:
        /*0154*/ 	.word	index@(_ZN7cutlass13device_kernelIN5flash19enable_sm80_to_sm89INS1_16FlashAttnBwdSm80INS1_25CollectiveMainloopBwdSm80ILi2ELi2EN4cute5tupleIJNS5_1CILi128EEES8_NS7_ILi64EEEEEENS_10bfloat16_tEfNS_4arch4Sm80ELb0ELb1ELb1ELb1ELb0ELb0ELb0ELb0ELi2ELi4ELi4ELi4ELb0EEENS1_21CollectiveEpilogueBwdISA_SB_SD_Li256ELb1ELb0ELi2EEENS1_19SingleTileSchedulerILb1ELb0ELb0ELi128EEEEEEEEEvNT_6ParamsE)
        /*0158*/ 	.word	0x00000004


	//----- nvinfo : EIATTR_FRAME_SIZE
	.align		4
.L_68:
        /*015c*/ 	.byte	0x04, 0x11
        /*015e*/ 	.short	(.L_70 - .L_69)
	.align		4
.L_69:
        /*0160*/ 	.word	index@(_ZN7cutlass13device_kernelIN5flash19enable_sm80_to_sm89INS1_16FlashAttnBwdSm80INS1_25CollectiveMainloopBwdSm80ILi2ELi2EN4cute5tupleIJNS5_1CILi128EEES8_NS7_ILi64EEEEEENS_10bfloat16_tEfNS_4arch4Sm80ELb0ELb1ELb1ELb1ELb0ELb0ELb0ELb0ELi2ELi4ELi4ELi4ELb0EEENS1_21CollectiveEpilogueBwdISA_SB_SD_Li256ELb1ELb0ELi2EEENS1_19SingleTileSchedulerILb1ELb0ELb0ELi128EEEEEEEEEvNT_6ParamsE)
        /*0164*/ 	.word	0x00000000


	//----- nvinfo : EIATTR_REGCOUNT
	.align		4
.L_70:
        /*0168*/ 	.byte	0x04, 0x2f
        /*016a*/ 	.short	(.L_72 - .L_71)
	.align		4
.L_71:
        /*016c*/ 	.word	index@(_ZN7cutlass13device_kernelIN5flash19enable_sm80_to_sm89INS1_16FlashAttnBwdSm80INS1_25CollectiveMainloopBwdSm80ILi2ELi2EN4cute5tupleIJNS5_1CILi128EEES8_NS7_ILi64EEEEEENS_10bfloat16_tEfNS_4arch4Sm80ELb0ELb1ELb1ELb0ELb1ELb0ELb0ELb0ELi2ELi4ELi4ELi4ELb0EEENS1_24CollectiveEpilogueBwdGQAISA_fSD_Li256ELb0ELb1EEENS1_19SingleTileSchedulerILb0ELb0ELb0ELi128EEEEEEEEEvNT_6ParamsE)
        /*0170*/ 	.word	0x00000004


	//----- nvinfo : EIATTR_FRAME_SIZE
	.align		4
.L_72:
        /*0174*/ 	.byte	0x04, 0x11
        /*0176*/ 	.short	(.L_74 - .L_73)
	.align		4
.L_73:
        /*0178*/ 	.word	index@(_ZN7cutlass13device_kernelIN5flash19enable_sm80_to_sm89INS1_16FlashAttnBwdSm80INS1_25CollectiveMainloopBwdSm80ILi2ELi2EN4cute5tupleIJNS5_1CILi128EEES8_NS7_ILi64EEEEEENS_10bfloat16_tEfNS_4arch4Sm80ELb0ELb1ELb1ELb0ELb1ELb0ELb0ELb0ELi2ELi4ELi4ELi4ELb0EEENS1_24CollectiveEpilogueBwdGQAISA_fSD_Li256ELb0ELb1EEENS1_19SingleTileSchedulerILb0ELb0ELb0ELi128EEEEEEEEEvNT_6ParamsE)
        /*017c*/ 	.word	0x00000000


	//----- nvinfo : EIATTR_REGCOUNT
	.align		4
.L_74:
        /*0180*/ 	.byte	0x04, 0x2f
        /*0182*/ 	.short	(.L_76 - .L_75)
	.align		4
.L_75:
        /*0184*/ 	.word	index@(_ZN7cutlass13device_kernelIN5flash19enable_sm80_to_sm89INS1_16FlashAttnBwdSm80INS1_25CollectiveMainloopBwdSm80ILi2ELi2EN4cute5tupleIJNS5_1CILi128EEES8_NS7_ILi64EEEEEENS_10bfloat16_tEfNS_4arch4Sm80ELb0ELb1ELb1ELb0ELb0ELb0ELb0ELb0ELi2ELi4ELi4ELi4ELb0EEENS1_24CollectiveEpilogueBwdGQAISA_fSD_Li256ELb0ELb0EEENS1_19SingleTileSchedulerILb0ELb0ELb0ELi128EEEEEEEEEvNT_6ParamsE)
        /*0188*/ 	.word	0x00000004


	//----- nvinfo : EIATTR_FRAME_SIZE
	.align		4
.L_76:
        /*018c*/ 	.byte	0x04, 0x11
        /*018e*/ 	.short	(.L_78 - .L_77)
	.align		4
.L_77:
        /*0190*/ 	.word	index@(_ZN7cutlass13device_kernelIN5flash19enable_sm80_to_sm89INS1_16FlashAttnBwdSm80INS1_25CollectiveMainloopBwdSm80ILi2ELi2EN4cute5tupleIJNS5_1CILi128EEES8_NS7_ILi64EEEEEENS_10bfloat16_tEfNS_4arch4Sm80ELb0ELb1ELb1ELb0ELb0ELb0ELb0ELb0ELi2ELi4ELi4ELi4ELb0EEENS1_24CollectiveEpilogueBwdGQAISA_fSD_Li256ELb0ELb0EEENS1_19SingleTileSchedulerILb0ELb0ELb0ELi128EEEEEEEEEvNT_6ParamsE)
        /*0194*/ 	.word	0x00000000


	//----- nvinfo : EIATTR_REGCOUNT
	.align		4
.L_78:
        /*0198*/ 	.byte	0x04, 0x2f
        /*019a*/ 	.short	(.L_80 - .L_79)
	.align		4
.L_79:
        /*019c*/ 	.word	index@(_ZN7cutlass13device_kernelIN5flash19enable_sm80_to_sm89INS1_16FlashAttnBwdSm80INS1_25CollectiveMainloopBwdSm80ILi2ELi2EN4cute5tupleIJNS5_1CILi128EEES8_NS7_ILi64EEEEEENS_10bfloat16_tEfNS_4arch4Sm80ELb0ELb1ELb1ELb0ELb1ELb0ELb0ELb0ELi2ELi4ELi4ELi4ELb0EEENS1_21CollectiveEpilogueBwdISA_SB_SD_Li256ELb0ELb0ELi2EEENS1_19SingleTileSchedulerILb0ELb0ELb0ELi128EEEEEEEEEvNT_6ParamsE)
        /*01a0*/ 	.word	0x00000004


	//----- nvinfo : EIATTR_FRAME_SIZE
	.align		4
.L_80:
        /*01a4*/ 	.byte	0x04, 0x11
        /*01a6*/ 	.short	(.L_82 - .L_81)
	.align		4
.L_81:
        /*01a8*/ 	.word	index@(_ZN7cutlass13device_kernelIN5flash19enable_sm80_to_sm89INS1_16FlashAttnBwdSm80INS1_25CollectiveMainloopBwdSm80ILi2ELi2EN4cute5tupleIJNS5_1CILi128EEES8_NS7_ILi64EEEEEENS_10bfloat16_tEfNS_4arch4Sm80ELb0ELb1ELb1ELb0ELb1ELb0ELb0ELb0ELi2ELi4ELi4ELi4ELb0EEENS1_21CollectiveEpilogueBwdISA_SB_SD_Li256ELb0ELb0ELi2EEENS1_19SingleTileSchedulerILb0ELb0ELb0ELi128EEEEEEEEEvNT_6ParamsE)
        /*01ac*/ 	.word	0x00000000


	//----- nvinfo : EIATTR_REGCOUNT
	.align		4
.L_82:
        /*01b0*/ 	.byte	0x04, 0x2f
        /*01b2*/ 	.short	(.L_84 - .L_83)
	.align		4
.L_83:
        /*01b4*/ 	.word	index@(_ZN7cutlass13device_kernelIN5flash19enable_sm80_to_sm89INS1_16FlashAttnBwdSm80INS1_25CollectiveMainloopBwdSm80ILi2ELi2EN4cute5tupleIJNS5_1CILi128EEES8_NS7_ILi64EEEEEENS_10bfloat16_tEfNS_4arch4Sm80ELb0ELb1ELb1ELb0ELb0ELb0ELb0ELb0ELi2ELi4ELi4ELi4ELb0EEENS1_21CollectiveEpilogueBwdISA_SB_SD_Li256ELb0ELb0ELi2EEENS1_19SingleTileSchedulerILb0ELb0ELb0ELi128EEEEEEEEEvNT_6ParamsE)
        /*01b8*/ 	.word	0x00000004


	//----- nvinfo : EIATTR_FRAME_SIZE
	.align		4
.L_84:
        /*01bc*/ 	.byte	0x04, 0x11
        /*01be*/ 	.short	(.L_86 - .L_85)
	.align		4
.L_85:
        /*01c0*/ 	.word	index@(_ZN7cutlass13device_kernelIN5flash19enable_sm80_to_sm89INS1_16FlashAttnBwdSm80INS1_25CollectiveMainloopBwdSm80ILi2ELi2EN4cute5tupleIJNS5_1CILi128EEES8_NS7_ILi64EEEEEENS_10bfloat16_tEfNS_4arch4Sm80ELb0ELb1ELb1ELb0ELb0ELb0ELb0ELb0ELi2ELi4ELi4ELi4ELb0EEENS1_21CollectiveEpilogueBwdISA_SB_SD_Li256ELb0ELb0ELi2EEENS1_19SingleTileSchedulerILb0ELb0ELb0ELi128EEEEEEEEEvNT_6ParamsE)
        /*01c4*/ 	.word	0x00000000


	//----- nvinfo : EIATTR_REGCOUNT
	.align		4
.L_86:
        /*01c8*/ 	.byte	0x04, 0x2f
        /*01ca*/ 	.short	(.L_88 - .L_87)
	.align		4
.L_87:
        /*01cc*/ 	.word	index@(_ZN7cutlass13device_kernelIN5flash19enable_sm80_to_sm89INS1_16FlashAttnBwdSm80INS1_25CollectiveMainloopBwdSm80ILi2ELi2EN4cute5tupleIJNS5_1CILi128EEES8_NS7_ILi64EEEEEENS_10bfloat16_tEfNS_4arch4Sm80ELb0ELb0ELb1ELb1ELb1ELb0ELb0ELb0ELi2ELi4ELi4ELi4ELb0EEENS1_24CollectiveEpilogueBwdGQAISA_fSD_Li256ELb1ELb1EEENS1_19SingleTileSchedulerILb1ELb0ELb0ELi128EEEEEEEEEvNT_6ParamsE)
        /*01d0*/ 	.word	0x00000004


	//----- nvinfo : EIATTR_FRAME_SIZE
	.align		4
.L_88:
        /*01d4*/ 	.byte	0x04, 0x11
        /*01d6*/ 	.short	(.L_90 - .L_89)
	.align		4
.L_89:
        /*01d8*/ 	.word	index@(_ZN7cutlass13device_kernelIN5flash19enable_sm80_to_sm89INS1_16FlashAttnBwdSm80INS1_25CollectiveMainloopBwdSm80ILi2ELi2EN4cute5tupleIJNS5_1CILi128EEES8_NS7_ILi64EEEEEENS_10bfloat16_tEfNS_4arch4Sm80ELb0ELb0ELb1ELb1ELb1ELb0ELb0ELb0ELi2ELi4ELi4ELi4ELb0EEENS1_24CollectiveEpilogueBwdGQAISA_fSD_Li256ELb1ELb1EEENS1_19SingleTileSchedulerILb1ELb0ELb0ELi128EEEEEEEEEvNT_6ParamsE)
        /*01dc*/ 	.word	0x00000000


	//----- nvinfo : EIATTR_REGCOUNT
	.align		4
.L_90:
        /*01e0*/ 	.byte	0x04, 0x2f
        /*01e2*/ 	.short	(.L_92 - .L_91)
	.align		4
.L_91:
        /*01e4*/ 	.word	index@(_ZN7cutlass13device_kernelIN5flash19enable_sm80_to_sm89INS1_16FlashAttnBwdSm80INS1_25CollectiveMainloopBwdSm80ILi2ELi2EN4cute5tupleIJNS5_1CILi128EEES8_NS7_ILi64EEEEEENS_10bfloat16_tEfNS_4arch4Sm80ELb0ELb0ELb1ELb1ELb0ELb0ELb0ELb0ELi2ELi4ELi4ELi4ELb0EEENS1_24CollectiveEpilogueBwdGQAISA_fSD_Li256ELb1ELb0EEENS1_19SingleTileSchedulerILb1ELb0ELb0ELi128EEEEEEEEEvNT_6ParamsE)
        /*01e8*/ 	.word	0x00000004


	//----- nvinfo : EIATTR_FRAME_SIZE
	.align		4
.L_92:
        /*01ec*/ 	.byte	0x04, 0x11
        /*01ee*/ 	.short	(.L_94 - .L_93)
	.align		4
.L_93:
        /*01f0*/ 	.word	index@(_ZN7cutlass13device_kernelIN5flash19enable_sm80_to_sm89INS1_16FlashAttnBwdSm80INS1_25CollectiveMainloopBwdSm80ILi2ELi2EN4cute5tupleIJNS5_1CILi128EEES8_NS7_ILi64EEEEEENS_10bfloat16_tEfNS_4arch4Sm80ELb0ELb0ELb1ELb1ELb0ELb0ELb0ELb0ELi2ELi4ELi4ELi4ELb0EEENS1_24CollectiveEpilogueBwdGQAISA_fSD_Li256ELb1ELb0EEENS1_19SingleTileSchedulerILb1ELb0ELb0ELi128EEEEEEEEEvNT_6ParamsE)
        /*01f4*/ 	.word	0x00000000


	//----- nvinfo : EIATTR_REGCOUNT
	.align		4
.L_94:
        /*01f8*/ 	.byte	0x04, 0x2f
        /*01fa*/ 	.short	(.L_96 - .L_95)
	.align		4
.L_95:
        /*01fc*/ 	.word	index@(_ZN7cutlass13device_kernelIN5flash19enable_sm80_to_sm89INS1_16FlashAttnBwdSm80INS1_25CollectiveMainloopBwdSm80ILi2ELi2EN4cute5tupleIJNS5_1CILi128EEES8_NS7_ILi64EEEEEENS_10bfloat16_tEfNS_4arch4Sm80ELb0ELb0ELb1ELb1ELb1ELb0ELb0ELb0ELi2ELi4ELi4ELi4ELb0EEENS1_21CollectiveEpilogueBwdISA_SB_SD_Li256ELb1ELb0ELi2EEENS1_19SingleTileSchedulerILb1ELb0ELb0ELi128EEEEEEEEEvNT_6ParamsE)
        /*0200*/ 	.word	0x00000004


	//----- nvinfo : EIATTR_FRAME_SIZE
	.align		4
.L_96:
        /*0204*/ 	.byte	0x04, 0x11
        /*0206*/ 	.short	(.L_98 - .L_97)
	.align		4
.L_97:
        /*0208*/ 	.word	index@(_ZN7cutlass13device_kernelIN5flash19enable_sm80_to_sm89INS1_16FlashAttnBwdSm80INS1_25CollectiveMainloopBwdSm80ILi2ELi2EN4cute5tupleIJNS5_1CILi128EEES8_NS7_ILi64EEEEEENS_10bfloat16_tEfNS_4arch4Sm80ELb0ELb0ELb1ELb1ELb1ELb0ELb0ELb0ELi2ELi4ELi4ELi4ELb0EEENS1_21CollectiveEpilogueBwdISA_SB_SD_Li256ELb1ELb0ELi2EEENS1_19SingleTileSchedulerILb1ELb0ELb0ELi128EEEEEEEEEvNT_6ParamsE)
        /*020c*/ 	.word	0x00000000


	//----- nvinfo : EIATTR_REGCOUNT
	.align		4
.L_98:
        /*0210*/ 	.byte	0x04, 0x2f
        /*0212*/ 	.short	(.L_100 - .L_99)
	.align		4
.L_99:
        /*0214*/ 	.word	index@(_ZN7cutlass13device_kernelIN5flash19enable_sm80_to_sm89INS1_16FlashAttnBwdSm80INS1_25CollectiveMainloopBwdSm80ILi2ELi2EN4cute5tupleIJNS5_1CILi128EEES8_NS7_ILi64EEEEEENS_10bfloat16_tEfNS_4arch4Sm80ELb0ELb0ELb1ELb1ELb0ELb0ELb0ELb0ELi2ELi4ELi4ELi4ELb0EEENS1_21CollectiveEpilogueBwdISA_SB_SD_Li256ELb1ELb0ELi2EEENS1_19SingleTileSchedulerILb1ELb0ELb0ELi128EEEEEEEEEvNT_6ParamsE)
        /*0218*/ 	.word	0x00000004


	//----- nvinfo : EIATTR_FRAME_SIZE
	.align		4
.L_100:
        /*021c*/ 	.byte	0x04, 0x11
        /*021e*/ 	.short	(.L_102 - .L_101)
	.align		4
.L_101:
        /*0220*/ 	.word	index@(_ZN7cutlass13device_kernelIN5flash19enable_sm80_to_sm89INS1_16FlashAttnBwdSm80INS1_25CollectiveMainloopBwdSm80ILi2ELi2EN4cute5tupleIJNS5_1CILi128EEES8_NS7_ILi64EEEEEENS_10bfloat16_tEfNS_4arch4Sm80ELb0ELb0ELb1ELb1ELb0ELb0ELb0ELb0ELi2ELi4ELi4ELi4ELb0EEENS1_21CollectiveEpilogueBwdISA_SB_SD_Li256ELb1ELb0ELi2EEENS1_19SingleTileSchedulerILb1ELb0ELb0ELi128EEEEEEEEEvNT_6ParamsE)
        /*0224*/ 	.word	0x00000000


	//----- nvinfo : EIATTR_REGCOUNT
	.align		4
.L_102:
        /*0228*/ 	.byte	0x04, 0x2f
        /*022a*/ 	.short	(.L_104 - .L_103)
	.align		4
.L_103:
        /*022c*/ 	.word	index@(_ZN7cutlass13device_kernelIN5flash19enable_sm80_to_sm89INS1_16FlashAttnBwdSm80INS1_25CollectiveMainloopBwdSm80ILi2ELi2EN4cute5tupleIJNS5_1CILi128EEES8_NS7_ILi64EEEEEENS_10bfloat16_tEfNS_4arch4Sm80ELb0ELb0ELb1ELb0ELb1ELb0ELb0ELb0ELi2ELi4ELi4ELi4ELb0EEENS1_24CollectiveEpilogueBwdGQAISA_fSD_Li256ELb0ELb1EEENS1_19SingleTileSchedulerILb0ELb0ELb0ELi128EEEEEEEEEvNT_6ParamsE)
        /*0230*/ 	.word	0x00000004


	//----- nvinfo : EIATTR_FRAME_SIZE
	.align		4
.L_104:
        /*0234*/ 	.byte	0x04, 0x11
        /*0236*/ 	.short	(.L_106 - .L_105)
	.align		4
.L_105:
        /*0238*/ 	.word	index@(_ZN7cutlass13device_kernelIN5flash19enable_sm80_to_sm89INS1_16FlashAttnBwdSm80INS1_25CollectiveMainloopBwdSm80ILi2ELi2EN4cute5tupleIJNS5_1CILi128EEES8_NS7_ILi64EEEEEENS_10bfloat16_tEfNS_4arch4Sm80ELb0ELb0ELb1ELb0ELb1ELb0ELb0ELb0ELi2ELi4ELi4ELi4ELb0EEENS1_24CollectiveEpilogueBwdGQAISA_fSD_Li256ELb0ELb1EEENS1_19SingleTileSchedulerILb0ELb0ELb0ELi128EEEEEEEEEvNT_6ParamsE)
        /*023c*/ 	.word	0x00000000


	//----- nvinfo : EIATTR_REGCOUNT
	.align		4
.L_106:
        /*0240*/ 	.byte	0x04, 0x2f
        /*0242*/ 	.short	(.L_108 - .L_107)
	.align		4
.L_107:
        /*0244*/ 	.word	index@(_ZN7cutlass13device_kernelIN5flash19enable_sm80_to_sm89INS1_16FlashAttnBwdSm80INS1_25CollectiveMainloopBwdSm80ILi2ELi2EN4cute5tupleIJNS5_1CILi128EEES8_NS7_ILi64EEEEEENS_10bfloat16_tEfNS_4arch4Sm80ELb0ELb0ELb1ELb0ELb0ELb0ELb0ELb0ELi2ELi4ELi4ELi4ELb0EEENS1_24CollectiveEpilogueBwdGQAISA_fSD_Li256ELb0ELb0EEENS1_19SingleTileSchedulerILb0ELb0ELb0ELi128EEEEEEEEEvNT_6ParamsE)
        /*0248*/ 	.word	0x00000004


	//----- nvinfo : EIATTR_FRAME_SIZE
	.align		4
.L_108:
        /*024c*/ 	.byte	0x04, 0x11
        /*024e*/ 	.short	(.L_110 - .L_109)
	.align		4
.L_109:
        /*0250*/ 	.word	index@(_ZN7cutlass13device_kernelIN5flash19enable_sm80_to_sm89INS1_16FlashAttnBwdSm80INS1_25CollectiveMainloopBwdSm80ILi2ELi2EN4cute5tupleIJNS5_1CILi128EEES8_NS7_ILi64EEEEEENS_10bfloat16_tEfNS_4arch4Sm80ELb0ELb0ELb1ELb0ELb0ELb0ELb0ELb0ELi2ELi4ELi4ELi4ELb0EEENS1_24CollectiveEpilogueBwdGQAISA_fSD_Li256ELb0ELb0EEENS1_19SingleTileSchedulerILb0ELb0ELb0ELi128EEEEEEEEEvNT_6ParamsE)
        /*0254*/ 	.word	0x00000000


	//----- nvinfo : EIATTR_REGCOUNT
	.align		4
.L_110:
        /*0258*/ 	.byte	0x04, 0x2f
        /*025a*/ 	.short	(.L_112 - .L_111)
	.align		4
.L_111:
        /*025c*/ 	.word	index@(_ZN7cutlass13device_kernelIN5flash19enable_sm80_to_sm89INS1_16FlashAttnBwdSm80INS1_25CollectiveMainloopBwdSm80ILi2ELi2EN4cute5tupleIJNS5_1CILi128EEES8_NS7_ILi64EEEEEENS_10bfloat16_tEfNS_4arch4Sm80ELb0ELb0ELb1ELb0ELb1ELb0ELb0ELb0ELi2ELi4ELi4ELi4ELb0EEENS1_21CollectiveEpilogueBwdISA_SB_SD_Li256ELb0ELb0ELi2EEENS1_19SingleTileSchedulerILb0ELb0ELb0ELi128EEEEEEEEEvNT_6ParamsE)
        /*0260*/ 	.word	0x00000004


	//----- nvinfo : EIATTR_FRAME_SIZE
	.align		4
.L_112:
        /*0264*/ 	.byte	0x04, 0x11
        /*0266*/ 	.short	(.L_114 - .L_113)
	.align		4
.L_113:
        /*0268*/ 	.word	index@(_ZN7cutlass13device_kernelIN5flash19enable_sm80_to_sm89INS1_16FlashAttnBwdSm80INS1_25CollectiveMainloopBwdSm80ILi2ELi2EN4cute5tupleIJNS5_1CILi128EEES8_NS7_ILi64EEEEEENS_10bfloat16_tEfNS_4arch4Sm80ELb0ELb0ELb1ELb0ELb1ELb0ELb0ELb0ELi2ELi4ELi4ELi4ELb0EEENS1_21CollectiveEpilogueBwdISA_SB_SD_Li256ELb0ELb0ELi2EEENS1_19SingleTileSchedulerILb0ELb0ELb0ELi128EEEEEEEEEvNT_6ParamsE)
        /*026c*/ 	.word	0x00000000


	//----- nvinfo : EIATTR_REGCOUNT
	.align		4
.L_114:
        /*0270*/ 	.byte	0x04, 0x2f
        /*0272*/ 	.short	(.L_116 - .L_115)
	.align		4
.L_115:
        /*0274*/ 	.word	index@(_ZN7cutlass13device_kernelIN5flash19enable_sm80_to_sm89INS1_16FlashAttnBwdSm80INS1_25CollectiveMainloopBwdSm80ILi2ELi2EN4cute5tupleIJNS5_1CILi128EEES8_NS7_ILi64EEEEEENS_10bfloat16_tEfNS_4arch4Sm80ELb0ELb0ELb1ELb0ELb0ELb0ELb0ELb0ELi2ELi4ELi4ELi4ELb0EEENS1_21CollectiveEpilogueBwdISA_SB_SD_Li256ELb0ELb0ELi2EEENS1_19SingleTileSchedulerILb0ELb0ELb0ELi128EEEEEEEEEvNT_6ParamsE)
        /*0278*/ 	.word	0x00000004


	//----- nvinfo : EIATTR_FRAME_SIZE
	.align		4
.L_116:
        /*027c*/ 	.byte	0x04, 0x11
        /*027e*/ 	.short	(.L_118 - .L_117)
	.align		4
.L_117:
        /*0280*/ 	.word	index@(_ZN7cutlass13device_kernelIN5flash19enable_sm80_to_sm89INS1_16FlashAttnBwdSm80INS1_25CollectiveMainloopBwdSm80ILi2ELi2EN4cute5tupleIJNS5_1CILi128EEES8_NS7_ILi64EEEEEENS_10bfloat16_tEfNS_4arch4Sm80ELb0ELb0ELb1ELb0ELb0ELb0ELb0ELb0ELi2ELi4ELi4ELi4ELb0EEENS1_21CollectiveEpilogueBwdISA_SB_SD_Li256ELb0ELb0ELi2EEENS1_19SingleTileSchedulerILb0ELb0ELb0ELi128EEEEEEEEEvNT_6ParamsE)
        /*0284*/ 	.word	0x00000000


	//----- nvinfo : EIATTR_REGCOUNT
	.align		4
.L_118:
        /*0288*/ 	.byte	0x04, 0x2f
        /*028a*/ 	.short	(.L_120 - .L_119)
	.align		4
.L_119:
        /*028c*/ 	.word	index@(_ZN7cutlass13device_kernelIN5flash22FlashAttnBwdPreprocessIN4cute5tupleIJNS3_1CILi64EEES6_EEENS_10bfloat16_tEfNS_4arch4Sm80ELb1ELb1EEEEEvNT_6ParamsE)
        /*0290*/ 	.word	0x0000002a


	//----- nvinfo : EIATTR_FRAME_SIZE
	.align		4
.L_120:
        /*0294*/ 	.byte	0x04, 0x11
        /*0296*/ 	.short	(.L_122 - .L_121)
	.align		4
.L_121:
        /*0298*/ 	.word	index@(_ZN7cutlass13device_kernelIN5flash22FlashAttnBwdPreprocessIN4cute5tupleIJNS3_1CILi64EEES6_EEENS_10bfloat16_tEfNS_4arch4Sm80ELb1ELb1EEEEEvNT_6ParamsE)
        /*029c*/ 	.word	0x00000000


	//----- nvinfo : EIATTR_REGCOUNT
	.align		4
.L_122:
        /*02a0*/ 	.byte	0x04, 0x2f
        /*02a2*/ 	.short	(.L_124 - .L_123)
	.align		4
.L_123:
        /*02a4*/ 	.word	index@(_ZN7cutlass13device_kernelIN5flash19enable_sm80_to_sm89INS1_16FlashAttnBwdSm80INS1_25CollectiveMainloopBwdSm80ILi2ELi2EN4cute5tupleIJNS5_1CILi64EEENS7_ILi128EEES8_EEENS_10bfloat16_tEfNS_4arch4Sm80ELb1ELb0ELb1ELb1ELb1ELb0ELb0ELb0ELi2ELi2ELi4ELi2ELb1EEENS1_24CollectiveEpilogueBwdGQAISA_fSD_Li256ELb1ELb1EEENS1_25SingleTileBwdLPTSchedulerILb1ELi128ELb1EEEEEEEEEvNT_6ParamsE)
        /*02a8*/ 	.word	0x00000004


	//----- nvinfo : EIATTR_FRAME_SIZE
	.align		4
.L_124:
        /*02ac*/ 	.byte	0x04, 0x11
        /*02ae*/ 	.short	(.L_126 - .L_125)
	.align		4
.L_125:
        /*02b0*/ 	.word	index@(_ZN7cutlass13device_kernelIN5flash19enable_sm80_to_sm89INS1_16FlashAttnBwdSm80INS1_25CollectiveMainloopBwdSm80ILi2ELi2EN4cute5tupleIJNS5_1CILi64EEENS7_ILi128EEES8_EEENS_10bfloat16_tEfNS_4arch4Sm80ELb1ELb0ELb1ELb1ELb1ELb0ELb0ELb0ELi2ELi2ELi4ELi2ELb1EEENS1_24CollectiveEpilogueBwdGQAISA_fSD_Li256ELb1ELb1EEENS1_25SingleTileBwdLPTSchedulerILb1ELi128ELb1EEEEEEEEEvNT_6ParamsE)
        /*02b4*/ 	.word	0x00000000


	//----- nvinfo : EIATTR_REGCOUNT
	.align		4
.L_126:
        /*02b8*/ 	.byte	0x04, 0x2f
        /*02ba*/ 	.short	(.L_128 - .L_127)
	.align		4
.L_127:
        /*02bc*/ 	.word	index@(_ZN7cutlass13device_kernelIN5flash32FlashAttnBwdPostprocessConvertdQIN4cute5tupleIJNS3_1CILi64EEES6_EEENS_10bfloat16_tEfNS_4arch4Sm80ELi256ENS3_8TiledMMAINS3_8MMA_AtomIJNS3_30SM80_16x8x16_F32BF16BF16F32_TNEEEENS3_6LayoutINS4_IJNS5_ILi2EEENS5_ILi4EEENS5_ILi1EEEEEENS4_IJSI_SG_NS5_ILi0EEEEEEEENS4_IJNS5_ILi32EEES6_NS5_ILi16EEEEEEEELb0EEEEEvNT_6ParamsE)
        /*02c0*/ 	.word	0x00000028


	//----- nvinfo : EIATTR_FRAME_SIZE
	.align		4
.L_128:
        /*02c4*/ 	.byte	0x04, 0x11
        /*02c6*/ 	.short	(.L_130 - .L_129)
	.align		4
.L_129:
        /*02c8*/ 	.word	index@(_ZN7cutlass13device_kernelIN5flash32FlashAttnBwdPostprocessConvertdQIN4cute5tupleIJNS3_1CILi64EEES6_EEENS_10bfloat16_tEfNS_4arch4Sm80ELi256ENS3_8TiledMMAINS3_8MMA_AtomIJNS3_30SM80_16x8x16_F32BF16BF16F32_TNEEEENS3_6LayoutINS4_IJNS5_ILi2EEENS5_ILi4EEENS5_ILi1EEEEEENS4_IJSI_SG_NS5_ILi0EEEEEEEENS4_IJNS5_ILi32EEES6_NS5_ILi16EEEEEEEELb0EEEEEvNT_6ParamsE)
        /*02cc*/ 	.word	0x00000000


	//----- nvinfo : EIATTR_REGCOUNT
	.align		4
.L_130:
        /*02d0*/ 	.byte	0x04, 0x2f
        /*02d2*/ 	.short	(.L_132 - .L_131)
	.align		4
.L_131:
        /*02d4*/ 	.word	index@(_ZN7cutlass13device_kernelIN5flash19enable_sm80_to_sm89INS1_16FlashAttnBwdSm80INS1_25CollectiveMainloopBwdSm80ILi2ELi2EN4cute5tupleIJNS5_1CILi64EEENS7_ILi128EEES8_EEENS_10bfloat16_tEfNS_4arch4Sm80ELb1ELb0ELb1ELb1ELb0ELb0ELb0ELb0ELi2ELi2ELi4ELi2ELb1EEENS1_24CollectiveEpilogueBwdGQAISA_fSD_Li256ELb1ELb0EEENS1_25SingleTileBwdLPTSchedulerILb1ELi128ELb0EEEEEEEEEvNT_6ParamsE)
        /*02d8*/ 	.word	0x00000004


	//----- nvinfo : EIATTR_FRAME_SIZE
	.align		4
.L_132:
        /*02dc*/ 	.byte	0x04, 0x11
        /*02de*/ 	.short	(.L_134 - .L_133)
	.align		4
.L_133:
        /*02e0*/ 	.word	index@(_ZN7cutlass13device_kernelIN5flash19enable_sm80_to_sm89INS1_16FlashAttnBwdSm80INS1_25CollectiveMainloopBwdSm80ILi2ELi2EN4cute5tupleIJNS5_1CILi64EEENS7_ILi128EEES8_EEENS_10bfloat16_tEfNS_4arch4Sm80ELb1ELb0ELb1ELb1ELb0ELb0ELb0ELb0ELi2ELi2ELi4ELi2ELb1EEENS1_24CollectiveEpilogueBwdGQAISA_fSD_Li256ELb1ELb0EEENS1_25SingleTileBwdLPTSchedulerILb1ELi128ELb0EEEEEEEEEvNT_6ParamsE)
        /*02e4*/ 	.word	0x00000000


	//----- nvinfo : EIATTR_REGCOUNT
	.align		4
.L_134:
        /*02e8*/ 	.byte	0x04, 0x2f
        /*02ea*/ 	.short	(.L_136 - .L_135)
	.align		4
.L_135:
        /*02ec*/ 	.word	index@(_ZN7cutlass13device_kernelIN5flash19enable_sm80_to_sm89INS1_16FlashAttnBwdSm80INS1_25CollectiveMainloopBwdSm80ILi2ELi2EN4cute5tupleIJNS5_1CILi64EEENS7_ILi128EEES8_EEENS_10bfloat16_tEfNS_4arch4Sm80ELb1ELb0ELb1ELb1ELb1ELb0ELb0ELb0ELi2ELi2ELi4ELi2ELb1EEENS1_21CollectiveEpilogueBwdISA_SB_SD_Li256ELb1ELb0ELi2EEENS1_25SingleTileBwdLPTSchedulerILb1ELi128ELb1EEEEEEEEEvNT_6ParamsE)
        /*02f0*/ 	.word	0x00000004


	//----- nvinfo : EIATTR_FRAME_SIZE
	.align		4
.L_136:
        /*02f4*/ 	.byte	0x04, 0x11
        /*02f6*/ 	.short	(.L_138 - .L_137)
	.align		4
.L_137:
        /*02f8*/ 	.word	index@(_ZN7cutlass13device_kernelIN5flash19enable_sm80_to_sm89INS1_16FlashAttnBwdSm80INS1_25CollectiveMainloopBwdSm80ILi2ELi2EN4cute5tupleIJNS5_1CILi64EEENS7_ILi128EEES8_EEENS_10bfloat16_tEfNS_4arch4Sm80ELb1ELb0ELb1ELb1ELb1ELb0ELb0ELb0ELi2ELi2ELi4ELi2ELb1EEENS1_21CollectiveEpilogueBwdISA_SB_SD_Li256ELb1ELb0ELi2EEENS1_25SingleTileBwdLPTSchedulerILb1ELi128ELb1EEEEEEEEEvNT_6ParamsE)
        /*02fc*/ 	.word	0x00000000


	//----- nvinfo : EIATTR_REGCOUNT
	.align		4
.L_138:
        /*0300*/ 	.byte	0x04, 0x2f
        /*0302*/ 	.short	(.L_140 - .L_139)
	.align		4
.L_139:
        /*0304*/ 	.word	index@(_ZN7cutlass13device_kernelIN5flash19enable_sm80_to_sm89INS1_16FlashAttnBwdSm80INS1_25CollectiveMainloopBwdSm80ILi2ELi2EN4cute5tupleIJNS5_1CILi64EEENS7_ILi128EEES8_EEENS_10bfloat16_tEfNS_4arch4Sm80ELb1ELb0ELb1ELb1ELb0ELb0ELb0ELb0ELi2ELi2ELi4ELi2ELb1EEENS1_21CollectiveEpilogueBwdISA_SB_SD_Li256ELb1ELb0ELi2EEENS1_25SingleTileBwdLPTSchedulerILb1ELi128ELb0EEEEEEEEEvNT_6ParamsE)
        /*0308*/ 	.word	0x00000004


	//----- nvinfo : EIATTR_FRAME_SIZE
	.align		4
.L_140:
        /*030c*/ 	.byte	0x04, 0x11
        /*030e*/ 	.short	(.L_142 - .L_141)
	.align		4
.L_141:
        /*0310*/ 	.word	index@(_ZN7cutlass13device_kernelIN5flash19enable_sm80_to_sm89INS1_16FlashAttnBwdSm80INS1_25CollectiveMainloopBwdSm80ILi2ELi2EN4cute5tupleIJNS5_1CILi64EEENS7_ILi128EEES8_EEENS_10bfloat16_tEfNS_4arch4Sm80ELb1ELb0ELb1ELb1ELb0ELb0ELb0ELb0ELi2ELi2ELi4ELi2ELb1EEENS1_21CollectiveEpilogueBwdISA_SB_SD_Li256ELb1ELb0ELi2EEENS1_25SingleTileBwdLPTSchedulerILb1ELi128ELb0EEEEEEEEEvNT_6ParamsE)
        /*0314*/ 	.word	0x00000000


	//----- nvinfo : EIATTR_REGCOUNT
	.align		4
.L_142:
        /*0318*/ 	.byte	0x04, 0x2f
        /*031a*/ 	.short	(.L_144 - .L_143)
	.align		4
.L_143:
        /*031c*/ 	.word	index@(_ZN7cutlass13device_kernelIN5flash22FlashAttnBwdPreprocessIN4cute5tupleIJNS3_1CILi64EEES6_EEENS_10bfloat16_tEfNS_4arch4Sm80ELb1ELb0EEEEEvNT_6ParamsE)
        /*0320*/ 	.word	0x00000027


	//----- nvinfo : EIATTR_FRAME_SIZE
	.align		4
.L_144:
        /*0324*/ 	.byte	0x04, 0x11
        /*0326*/ 	.short	(.L_146 - .L_145)
	.align		4
.L_145:
        /*0328*/ 	.word	index@(_ZN7cutlass13device_kernelIN5flash22FlashAttnBwdPreprocessIN4cute5tupleIJNS3_1CILi64EEES6_EEENS_10bfloat16_tEfNS_4arch4Sm80ELb1ELb0EEEEEvNT_6ParamsE)
        /*032c*/ 	.word	0x00000000


	//----- nvinfo : EIATTR_REGCOUNT
	.align		4
.L_146:
        /*0330*/ 	.byte	0x04, 0x2f
        /*0332*/ 	.short	(.L_148 - .L_147)
	.align		4
.L_147:
        /*0334*/ 	.word	index@(_ZN7cutlass13device_kernelIN5flash19enable_sm80_to_sm89INS1_16FlashAttnBwdSm80INS1_25CollectiveMainloopBwdSm80ILi2ELi2EN4cute5tupleIJNS5_1CILi64EEENS7_ILi128EEES8_EEENS_10bfloat16_tEfNS_4arch4Sm80ELb1ELb0ELb1ELb0ELb1ELb0ELb0ELb0ELi2ELi2ELi4ELi2ELb1EEENS1_24CollectiveEpilogueBwdGQAISA_fSD_Li256ELb0ELb1EEENS1_25SingleTileBwdLPTSchedulerILb0ELi128ELb1EEEEEEEEEvNT_6ParamsE)
        /*0338*/ 	.word	0x00000004


	//----- nvinfo : EIATTR_FRAME_SIZE
	.align		4
.L_148:
        /*033c*/ 	.byte	0x04, 0x11
        /*033e*/ 	.short	(.L_150 - .L_149)
	.align		4
.L_149:
        /*0340*/ 	.word	index@(_ZN7cutlass13device_kernelIN5flash19enable_sm80_to_sm89INS1_16FlashAttnBwdSm80INS1_25CollectiveMainloopBwdSm80ILi2ELi2EN4cute5tupleIJNS5_1CILi64EEENS7_ILi128EEES8_EEENS_10bfloat16_tEfNS_4arch4Sm80ELb1ELb0ELb1ELb0ELb1ELb0ELb0ELb0ELi2ELi2ELi4ELi2ELb1EEENS1_24CollectiveEpilogueBwdGQAISA_fSD_Li256ELb0ELb1EEENS1_25SingleTileBwdLPTSchedulerILb0ELi128ELb1EEEEEEEEEvNT_6ParamsE)
        /*0344*/ 	.word	0x00000000


	//----- nvinfo : EIATTR_REGCOUNT
	.align		4
.L_150:
        /*0348*/ 	.byte	0x04, 0x2f
        /*034a*/ 	.short	(.L_152 - .L_151)
	.align		4
.L_151:
        /*034c*/ 	.word	index@(_ZN7cutlass13device_kernelIN5flash19enable_sm80_to_sm89INS1_16FlashAttnBwdSm80INS1_25CollectiveMainloopBwdSm80ILi2ELi2EN4cute5tupleIJNS5_1CILi64EEENS7_ILi128EEES8_EEENS_10bfloat16_tEfNS_4arch4Sm80ELb1ELb0ELb1ELb0ELb0ELb0ELb0ELb0ELi2ELi2ELi4ELi2ELb1EEENS1_24CollectiveEpilogueBwdGQAISA_fSD_Li256ELb0ELb0EEENS1_25SingleTileBwdLPTSchedulerILb0ELi128ELb0EEEEEEEEEvNT_6ParamsE)
        /*0350*/ 	.word	0x00000004


	//----- nvinfo : EIATTR_FRAME_SIZE
	.align		4
.L_152:
        /*0354*/ 	.byte	0x04, 0x11
        /*0356*/ 	.short	(.L_154 - .L_153)
	.align		4
.L_153:
        /*0358*/ 	.word	index@(_ZN7cutlass13device_kernelIN5flash19enable_sm80_to_sm89INS1_16FlashAttnBwdSm80INS1_25CollectiveMainloopBwdSm80ILi2ELi2EN4cute5tupleIJNS5_1CILi64EEENS7_ILi128EEES8_EEENS_10bfloat16_tEfNS_4arch4Sm80ELb1ELb0ELb1ELb0ELb0ELb0ELb0ELb0ELi2ELi2ELi4ELi2ELb1EEENS1_24CollectiveEpilogueBwdGQAISA_fSD_Li256ELb0ELb0EEENS1_25SingleTileBwdLPTSchedulerILb0ELi128ELb0EEEEEEEEEvNT_6ParamsE)
        /*035c*/ 	.word	0x00000000


	//----- nvinfo : EIATTR_REGCOUNT
	.align		4
.L_154:
        /*0360*/ 	.byte	0x04, 0x2f
        /*0362*/ 	.short	(.L_156 - .L_155)
	.align		4
.L_155:
        /*0364*/ 	.word	index@(_ZN7cutlass13device_kernelIN5flash19enable_sm80_to_sm89INS1_16FlashAttnBwdSm80INS1_25CollectiveMainloopBwdSm80ILi2ELi2EN4cute5tupleIJNS5_1CILi64EEENS7_ILi128EEES8_EEENS_10bfloat16_tEfNS_4arch4Sm80ELb1ELb0ELb1ELb0ELb1ELb0ELb0ELb0ELi2ELi2ELi4ELi2ELb1EEENS1_21CollectiveEpilogueBwdISA_SB_SD_Li256ELb0ELb0ELi2EEENS1_25SingleTileBwdLPTSchedulerILb0ELi128ELb1EEEEEEEEEvNT_6ParamsE)
        /*0368*/ 	.word	0x00000004


	//----- nvinfo : EIATTR_FRAME_SIZE
	.align		4
.L_156:
        /*036c*/ 	.byte	0x04, 0x11
        /*036e*/ 	.short	(.L_158 - .L_157)
	.align		4
.L_157:
        /*0370*/ 	.word	index@(_ZN7cutlass13device_kernelIN5flash19enable_sm80_to_sm89INS1_16FlashAttnBwdSm80INS1_25CollectiveMainloopBwdSm80ILi2ELi2EN4cute5tupleIJNS5_1CILi64EEENS7_ILi128EEES8_EEENS_10bfloat16_tEfNS_4arch4Sm80ELb1ELb0ELb1ELb0ELb1ELb0ELb0ELb0ELi2ELi2ELi4ELi2ELb1EEENS1_21CollectiveEpilogueBwdISA_SB_SD_Li256ELb0ELb0ELi2EEENS1_25SingleTileBwdLPTSchedulerILb0ELi128ELb1EEEEEEEEEvNT_6ParamsE)
        /*0374*/ 	.word	0x00000000


	//----- nvinfo : EIATTR_REGCOUNT
	.align		4
.L_158:
        /*0378*/ 	.byte	0x04, 0x2f
        /*037a*/ 	.short	(.L_160 - .L_159)
	.align		4
.L_159:
        /*037c*/ 	.word	index@(_ZN7cutlass13device_kernelIN5flash19enable_sm80_to_sm89INS1_16FlashAttnBwdSm80INS1_25CollectiveMainloopBwdSm80ILi2ELi2EN4cute5tupleIJNS5_1CILi64EEENS7_ILi128EEES8_EEENS_10bfloat16_tEfNS_4arch4Sm80ELb1ELb0ELb1ELb0ELb0ELb0ELb0ELb0ELi2ELi2ELi4ELi2ELb1EEENS1_21CollectiveEpilogueBwdISA_SB_SD_Li256ELb0ELb0ELi2EEENS1_25SingleTileBwdLPTSchedulerILb0ELi128ELb0EEEEEEEEEvNT_6ParamsE)
        /*0380*/ 	.word	0x00000004


	//----- nvinfo : EIATTR_FRAME_SIZE
	.align		4
.L_160:
        /*0384*/ 	.byte	0x04, 0x11
        /*0386*/ 	.short	(.L_162 - .L_161)
	.align		4
.L_161:
        /*0388*/ 	.word	index@(_ZN7cutlass13device_kernelIN5flash19enable_sm80_to_sm89INS1_16FlashAttnBwdSm80INS1_25CollectiveMainloopBwdSm80ILi2ELi2EN4cute5tupleIJNS5_1CILi64EEENS7_ILi128EEES8_EEENS_10bfloat16_tEfNS_4arch4Sm80ELb1ELb0ELb1ELb0ELb0ELb0ELb0ELb0ELi2ELi2ELi4ELi2ELb1EEENS1_21CollectiveEpilogueBwdISA_SB_SD_Li256ELb0ELb0ELi2EEENS1_25SingleTileBwdLPTSchedulerILb0ELi128ELb0EEEEEEEEEvNT_6ParamsE)
        /*038c*/ 	.word	0x00000000


	//----- nvinfo : EIATTR_REGCOUNT
	.align		4
.L_162:
        /*0390*/ 	.byte	0x04, 0x2f
        /*0392*/ 	.short	(.L_164 - .L_163)
	.align		4
.L_163:
        /*0394*/ 	.word	index@(_ZN7cutlass13device_kernelIN5flash19enable_sm80_to_sm89INS1_16FlashAttnBwdSm80INS1_25CollectiveMainloopBwdSm80ILi2ELi2EN4cute5tupleIJNS5_1CILi64EEENS7_ILi128EEES8_EEENS_10bfloat16_tEfNS_4arch4Sm80ELb0ELb1ELb1ELb1ELb1ELb0ELb0ELb0ELi2ELi2ELi4ELi2ELb1EEENS1_24CollectiveEpilogueBwdGQAISA_fSD_Li256ELb1ELb1EEENS1_19SingleTileSchedulerILb1ELb0ELb0ELi128EEEEEEEEEvNT_6ParamsE)
        /*0398*/ 	.word	0x00000004


	//----- nvinfo : EIATTR_FRAME_SIZE
	.align		4
.L_164:
        /*039c*/ 	.byte	0x04, 0x11
        /*039e*/ 	.short	(.L_166 - .L_165)
	.align		4
.L_165:
        /*03a0*/ 	.word	index@(_ZN7cutlass13device_kernelIN5flash19enable_sm80_to_sm89INS1_16FlashAttnBwdSm80INS1_25CollectiveMainloopBwdSm80ILi2ELi2EN4cute5tupleIJNS5_1CILi64EEENS7_ILi128EEES8_EEENS_10bfloat16_tEfNS_4arch4Sm80ELb0ELb1ELb1ELb1ELb1ELb0ELb0ELb0ELi2ELi2ELi4ELi2ELb1EEENS1_24CollectiveEpilogueBwdGQAISA_fSD_Li256ELb1ELb1EEENS1_19SingleTileSchedulerILb1ELb0ELb0ELi128EEEEEEEEEvNT_6ParamsE)
        /*03a4*/ 	.word	0x00000000


	//----- nvinfo : EIATTR_REGCOUNT
	.align		4
.L_166:
        /*03a8*/ 	.byte	0x04, 0x2f
        /*03aa*/ 	.short	(.L_168 - .L_167)
	.align		4
.L_167:
        /*03ac*/ 	.word	index@(_ZN7cutlass13device_kernelIN5flash19enable_sm80_to_sm89INS1_16FlashAttnBwdSm80INS1_25CollectiveMainloopBwdSm80ILi2ELi2EN4cute5tupleIJNS5_1CILi64EEENS7_ILi128EEES8_EEENS_10bfloat16_tEfNS_4arch4Sm80ELb0ELb1ELb1ELb1ELb0ELb0ELb0ELb0ELi2ELi2ELi4ELi2ELb1EEENS1_24CollectiveEpilogueBwdGQAISA_fSD_Li256ELb1ELb0EEENS1_19SingleTileSchedulerILb1ELb0ELb0ELi128EEEEEEEEEvNT_6ParamsE)
        /*03b0*/ 	.word	0x00000004


	//----- nvinfo : EIATTR_FRAME_SIZE
	.align		4
.L_168:
        /*03b4*/ 	.byte	0x04, 0x11
        /*03b6*/ 	.short	(.L_170 - .L_169)
	.align		4
.L_169:
        /*03b8*/ 	.word	index@(_ZN7cutlass13device_kernelIN5flash19enable_sm80_to_sm89INS1_16FlashAttnBwdSm80INS1_25CollectiveMainloopBwdSm80ILi2ELi2EN4cute5tupleIJNS5_1CILi64EEENS7_ILi128EEES8_EEENS_10bfloat16_tEfNS_4arch4Sm80ELb0ELb1ELb1ELb1ELb0ELb0ELb0ELb0ELi2ELi2ELi4ELi2ELb1EEENS1_24CollectiveEpilogueBwdGQAISA_fSD_Li256ELb1ELb0EEENS1_19SingleTileSchedulerILb1ELb0ELb0ELi128EEEEEEEEEvNT_6ParamsE)
        /*03bc*/ 	.word	0x00000000


	//----- nvinfo : EIATTR_REGCOUNT
	.align		4
.L_170:
        /*03c0*/ 	.byte	0x04, 0x2f
        /*03c2*/ 	.short	(.L_172 - .L_171)
	.align		4
.L_171:
        /*03c4*/ 	.word	index@(_ZN7cutlass13device_kernelIN5flash19enable_sm80_to_sm89INS1_16FlashAttnBwdSm80INS1_25CollectiveMainloopBwdSm80ILi2ELi2EN4cute5tupleIJNS5_1CILi64EEENS7_ILi128EEES8_EEENS_10bfloat16_tEfNS_4arch4Sm80ELb0ELb1ELb1ELb1ELb1ELb0ELb0ELb0ELi2ELi2ELi4ELi2ELb1EEENS1_21CollectiveEpilogueBwdISA_SB_SD_Li256ELb1ELb0ELi2EEENS1_19SingleTileSchedulerILb1ELb0ELb0ELi128EEEEEEEEEvNT_6ParamsE)
        /*03c8*/ 	.word	0x00000004


	//----- nvinfo : EIATTR_FRAME_SIZE
	.align		4
.L_172:
        /*03cc*/ 	.byte	0x04, 0x11
        /*03ce*/ 	.short	(.L_174 - .L_173)
	.align		4
.L_173:
        /*03d0*/ 	.word	index@(_ZN7cutlass13device_kernelIN5flash19enable_sm80_to_sm89INS1_16FlashAttnBwdSm80INS1_25CollectiveMainloopBwdSm80ILi2ELi2EN4cute5tupleIJNS5_1CILi64EEENS7_ILi128EEES8_EEENS_10bfloat16_tEfNS_4arch4Sm80ELb0ELb1ELb1ELb1ELb1ELb0ELb0ELb0ELi2ELi2ELi4ELi2ELb1EEENS1_21CollectiveEpilogueBwdISA_SB_SD_Li256ELb1ELb0ELi2EEENS1_19SingleTileSchedulerILb1ELb0ELb0ELi128EEEEEEEEEvNT_6ParamsE)
        /*03d4*/ 	.word	0x00000000


	//----- nvinfo : EIATTR_REGCOUNT
	.align		4
.L_174:
        /*03d8*/ 	.byte	0x04, 0x2f
        /*03da*/ 	.short	(.L_176 - .L_175)
	.align		4
.L_175:
        /*03dc*/ 	.word	index@(_ZN7cutlass13device_kernelIN5flash19enable_sm80_to_sm89INS1_16FlashAttnBwdSm80INS1_25CollectiveMainloopBwdSm80ILi2ELi2EN4cute5tupleIJNS5_1CILi64EEENS7_ILi128EEES8_EEENS_10bfloat16_tEfNS_4arch4Sm80ELb0ELb1ELb1ELb1ELb0ELb0ELb0ELb0ELi2ELi2ELi4ELi2ELb1EEENS1_21CollectiveEpilogueBwdISA_SB_SD_Li256ELb1ELb0ELi2EEENS1_19SingleTileSchedulerILb1ELb0ELb0ELi128EEEEEEEEEvNT_6ParamsE)
        /*03e0*/ 	.word	0x00000004


	//----- nvinfo : EIATTR_FRAME_SIZE
	.align		4
.L_176:
        /*03e4*/ 	.byte	0x04, 0x11
        /*03e6*/ 	.short	(.L_178 - .L_177)
	.align		4
.L_177:
        /*03e8*/ 	.word	index@(_ZN7cutlass13device_kernelIN5flash19enable_sm80_to_sm89INS1_16FlashAttnBwdSm80INS1_25CollectiveMainloopBwdSm80ILi2ELi2EN4cute5tupleIJNS5_1CILi64EEENS7_ILi128EEES8_EEENS_10bfloat16_tEfNS_4arch4Sm80ELb0ELb1ELb1ELb1ELb0ELb0ELb0ELb0ELi2ELi2ELi4ELi2ELb1EEENS1_21CollectiveEpilogueBwdISA_SB_SD_Li256ELb1ELb0ELi2EEENS1_19SingleTileSchedulerILb1ELb0ELb0ELi128EEEEEEEEEvNT_6ParamsE)
        /*03ec*/ 	.word	0x00000000


	//----- nvinfo : EIATTR_REGCOUNT
	.align		4
.L_178:
        /*03f0*/ 	.byte	0x04, 0x2f
        /*03f2*/ 	.short	(.L_180 - .L_179)
	.align		4
.L_179:
        /*03f4*/ 	.word	index@(_ZN7cutlass13device_kernelIN5flash19enable_sm80_to_sm89INS1_16FlashAttnBwdSm80INS1_25CollectiveMainloopBwdSm80ILi2ELi2EN4cute5tupleIJNS5_1CILi64EEENS7_ILi128EEES8_EEENS_10bfloat16_tEfNS_4arch4Sm80ELb0ELb1ELb1ELb0ELb1ELb0ELb0ELb0ELi2ELi2ELi4ELi2ELb1EEENS1_24CollectiveEpilogueBwdGQAISA_fSD_Li256ELb0ELb1EEENS1_19SingleTileSchedulerILb0ELb0ELb0ELi128EEEEEEEEEvNT_6ParamsE)
        /*03f8*/ 	.word	0x00000004


	//----- nvinfo : EIATTR_FRAME_SIZE
	.align		4
.L_180:
        /*03fc*/ 	.byte	0x04, 0x11
        /*03fe*/ 	.short	(.L_182 - .L_181)
	.align		4
.L_181:
        /*0400*/ 	.word	index@(_ZN7cutlass13device_kernelIN5flash19enable_sm80_to_sm89INS1_16FlashAttnBwdSm80INS1_25CollectiveMainloopBwdSm80ILi2ELi2EN4cute5tupleIJNS5_1CILi64EEENS7_ILi128EEES8_EEENS_10bfloat16_tEfNS_4arch4Sm80ELb0ELb1ELb1ELb0ELb1ELb0ELb0ELb0ELi2ELi2ELi4ELi2ELb1EEENS1_24CollectiveEpilogueBwdGQAISA_fSD_Li256ELb0ELb1EEENS1_19SingleTileSchedulerILb0ELb0ELb0ELi128EEEEEEEEEvNT_6ParamsE)
        /*0404*/ 	.word	0x00000000


	//----- nvinfo : EIATTR_REGCOUNT
	.align		4
.L_182:
        /*0408*/ 	.byte	0x04, 0x2f
        /*040a*/ 	.short	(.L_184 - .L_183)
	.align		4
.L_183:
        /*040c*/ 	.word	index@(_ZN7cutlass13device_kernelIN5flash19enable_sm80_to_sm89INS1_16FlashAttnBwdSm80INS1_25CollectiveMainloopBwdSm80ILi2ELi2EN4cute5tupleIJNS5_1CILi64EEENS7_ILi128EEES8_EEENS_10bfloat16_tEfNS_4arch4Sm80ELb0ELb1ELb1ELb0ELb0ELb0ELb0ELb0ELi2ELi2ELi4ELi2ELb1EEENS1_24CollectiveEpilogueBwdGQAISA_fSD_Li256ELb0ELb0EEENS1_19SingleTileSchedulerILb0ELb0ELb0ELi128EEEEEEEEEvNT_6ParamsE)
        /*0410*/ 	.word	0x00000004


	//----- nvinfo : EIATTR_FRAME_SIZE
	.align		4
.L_184:
        /*0414*/ 	.byte	0x04, 0x11
        /*0416*/ 	.short	(.L_186 - .L_185)
	.align		4
.L_185:
        /*0418*/ 	.word	index@(_ZN7cutlass13device_kernelIN5flash19enable_sm80_to_sm89INS1_16FlashAttnBwdSm80INS1_25CollectiveMainloopBwdSm80ILi2ELi2EN4cute5tupleIJNS5_1CILi64EEENS7_ILi128EEES8_EEENS_10bfloat16_tEfNS_4arch4Sm80ELb0ELb1ELb1ELb0ELb0ELb0ELb0ELb0ELi2ELi2ELi4ELi2ELb1EEENS1_24CollectiveEpilogueBwdGQAISA_fSD_Li256ELb0ELb0EEENS1_19SingleTileSchedulerILb0ELb0ELb0ELi128EEEEEEEEEvNT_6ParamsE)
        /*041c*/ 	.word	0x00000000


	//----- nvinfo : EIATTR_REGCOUNT
	.align		4
.L_186:
        /*0420*/ 	.byte	0x04, 0x2f
        /*0422*/ 	.short	(.L_188 - .L_187)
	.align		4
.L_187:
        /*0424*/ 	.word	index@(_ZN7cutlass13device_kernelIN5flash19enable_sm80_to_sm89INS1_16FlashAttnBwdSm80INS1_25CollectiveMainloopBwdSm80ILi2ELi2EN4cute5tupleIJNS5_1CILi64EEENS7_ILi128EEES8_EEENS_10bfloat16_tEfNS_4arch4Sm80ELb0ELb1ELb1ELb0ELb1ELb0ELb0ELb0ELi2ELi2ELi4ELi2ELb1EEENS1_21CollectiveEpilogueBwdISA_SB_SD_Li256ELb0ELb0ELi2EEENS1_19SingleTileSchedulerILb0ELb0ELb0ELi128EEEEEEEEEvNT_6ParamsE)
        /*0428*/ 	.word	0x00000004


	//----- nvinfo : EIATTR_FRAME_SIZE
	.align		4
.L_188:
        /*042c*/ 	.byte	0x04, 0x11
        /*042e*/ 	.short	(.L_190 - .L_189)
	.align		4
.L_189:
        /*0430*/ 	.word	index@(_ZN7cutlass13device_kernelIN5flash19enable_sm80_to_sm89INS1_16FlashAttnBwdSm80INS1_25CollectiveMainloopBwdSm80ILi2ELi2EN4cute5tupleIJNS5_1CILi64EEENS7_ILi128EEES8_EEENS_10bfloat16_tEfNS_4arch4Sm80ELb0ELb1ELb1ELb0ELb1ELb0ELb0ELb0ELi2ELi2ELi4ELi2ELb1EEENS1_21CollectiveEpilogueBwdISA_SB_SD_Li256ELb0ELb0ELi2EEENS1_19SingleTileSchedulerILb0ELb0ELb0ELi128EEEEEEEEEvNT_6ParamsE)
        /*0434*/ 	.word	0x00000000


	//----- nvinfo : EIATTR_REGCOUNT
	.align		4
.L_190:
        /*0438*/ 	.byte	0x04, 0x2f
        /*043a*/ 	.short	(.L_192 - .L_191)
	.align		4
.L_191:
        /*043c*/ 	.word	index@(_ZN7cutlass13device_kernelIN5flash19enable_sm80_to_sm89INS1_16FlashAttnBwdSm80INS1_25CollectiveMainloopBwdSm80ILi2ELi2EN4cute5tupleIJNS5_1CILi64EEENS7_ILi128EEES8_EEENS_10bfloat16_tEfNS_4arch4Sm80ELb0ELb1ELb1ELb0ELb0ELb0ELb0ELb0ELi2ELi2ELi4ELi2ELb1EEENS1_21CollectiveEpilogueBwdISA_SB_SD_Li256ELb0ELb0ELi2EEENS1_19SingleTileSchedulerILb0ELb0ELb0ELi128EEEEEEEEEvNT_6ParamsE)
        /*0440*/ 	.word	0x00000004


	//----- nvinfo : EIATTR_FRAME_SIZE
	.align		4
.L_192:
        /*0444*/ 	.byte	0x04, 0x11
        /*0446*/ 	.short	(.L_194 - .L_193)
	.align		4
.L_193:
        /*0448*/ 	.word	index@(_ZN7cutlass13device_kernelIN5flash19enable_sm80_to_sm89INS1_16FlashAttnBwdSm80INS1_25CollectiveMainloopBwdSm80ILi2ELi2EN4cute5tupleIJNS5_1CILi64EEENS7_ILi128EEES8_EEENS_10bfloat16_tEfNS_4arch4Sm80ELb0ELb1ELb1ELb0ELb0ELb0ELb0ELb0ELi2ELi2ELi4ELi2ELb1EEENS1_21CollectiveEpilogueBwdISA_SB_SD_Li256ELb0ELb0ELi2EEENS1_19SingleTileSchedulerILb0ELb0ELb0ELi128EEEEEEEEEvNT_6ParamsE)
        /*044c*/ 	.word	0x00000000


	//----- nvinfo : EIATTR_REGCOUNT
	.align		4
.L_194:
        /*0450*/ 	.byte	0x04, 0x2f
        /*0452*/ 	.short	(.L_196 - .L_195)
	.align		4
.L_195:
        /*0454*/ 	.word	index@(_ZN7cutlass13device_kernelIN5flash19enable_sm80_to_sm89INS1_16FlashAttnBwdSm80INS1_25CollectiveMainloopBwdSm80ILi2ELi2EN4cute5tupleIJNS5_1CILi64EEENS7_ILi128EEES8_EEENS_10bfloat16_tEfNS_4arch4Sm80ELb0ELb0ELb1ELb1ELb1ELb0ELb0ELb0ELi2ELi2ELi4ELi2ELb1EEENS1_24CollectiveEpilogueBwdGQAISA_fSD_Li256ELb1ELb1EEENS1_19SingleTileSchedulerILb1ELb0ELb0ELi128EEEEEEEEEvNT_6ParamsE)
        /*0458*/ 	.word	0x00000004


	//----- nvinfo : EIATTR_FRAME_SIZE
	.align		4
.L_196:
        /*045c*/ 	.byte	0x04, 0x11
        /*045e*/ 	.short	(.L_198 - .L_197)
	.align		4
.L_197:
        /*0460*/ 	.word	index@(_ZN7cutlass13device_kernelIN5flash19enable_sm80_to_sm89INS1_16FlashAttnBwdSm80INS1_25CollectiveMainloopBwdSm80ILi2ELi2EN4cute5tupleIJNS5_1CILi64EEENS7_ILi128EEES8_EEENS_10bfloat16_tEfNS_4arch4Sm80ELb0ELb0ELb1ELb1ELb1ELb0ELb0ELb0ELi2ELi2ELi4ELi2ELb1EEENS1_24CollectiveEpilogueBwdGQAISA_fSD_Li256ELb1ELb1EEENS1_19SingleTileSchedulerILb1ELb0ELb0ELi128EEEEEEEEEvNT_6ParamsE)
        /*0464*/ 	.word	0x00000000


	//----- nvinfo : EIATTR_REGCOUNT
	.align		4
.L_198:
        /*0468*/ 	.byte	0x04, 0x2f
        /*046a*/ 	.short	(.L_200 - .L_199)
	.align		4
.L_199:
        /*046c*/ 	.word	index@(_ZN7cutlass13device_kernelIN5flash19enable_sm80_to_sm89INS1_16FlashAttnBwdSm80INS1_25CollectiveMainloopBwdSm80ILi2ELi2EN4cute5tupleIJNS5_1CILi64EEENS7_ILi128EEES8_EEENS_10bfloat16_tEfNS_4arch4Sm80ELb0ELb0ELb1ELb1ELb0ELb0ELb0ELb0ELi2ELi2ELi4ELi2ELb1EEENS1_24CollectiveEpilogueBwdGQAISA_fSD_Li256ELb1ELb0EEENS1_19SingleTileSchedulerILb1ELb0ELb0ELi128EEEEEEEEEvNT_6ParamsE)
        /*0470*/ 	.word	0x00000004


	//----- nvinfo : EIATTR_FRAME_SIZE
	.align		4
.L_200:
        /*0474*/ 	.byte	0x04, 0x11
        /*0476*/ 	.short	(.L_202 - .L_201)
	.align		4
.L_201:
        /*0478*/ 	.word	index@(_ZN7cutlass13device_kernelIN5flash19enable_sm80_to_sm89INS1_16FlashAttnBwdSm80INS1_25CollectiveMainloopBwdSm80ILi2ELi2EN4cute5tupleIJNS5_1CILi64EEENS7_ILi128EEES8_EEENS_10bfloat16_tEfNS_4arch4Sm80ELb0ELb0ELb1ELb1ELb0ELb0ELb0ELb0ELi2ELi2ELi4ELi2ELb1EEENS1_24CollectiveEpilogueBwdGQAISA_fSD_Li256ELb1ELb0EEENS1_19SingleTileSchedulerILb1ELb0ELb0ELi128EEEEEEEEEvNT_6ParamsE)
        /*047c*/ 	.word	0x00000000


	//----- nvinfo : EIATTR_REGCOUNT
	.align		4
.L_202:
        /*0480*/ 	.byte	0x04, 0x2f
        /*0482*/ 	.short	(.L_204 - .L_203)
	.align		4
.L_203:
        /*0484*/ 	.word	index@(_ZN7cutlass13device_kernelIN5flash19enable_sm80_to_sm89INS1_16FlashAttnBwdSm80INS1_25CollectiveMainloopBwdSm80ILi2ELi2EN4cute5tupleIJNS5_1CILi64EEENS7_ILi128EEES8_EEENS_10bfloat16_tEfNS_4arch4Sm80ELb0ELb0ELb1ELb1ELb1ELb0ELb0ELb0ELi2ELi2ELi4ELi2ELb1EEENS1_21CollectiveEpilogueBwdISA_SB_SD_Li256ELb1ELb0ELi2EEENS1_19SingleTileSchedulerILb1ELb0ELb0ELi128EEEEEEEEEvNT_6ParamsE)
        /*0488*/ 	.word	0x00000004


	//----- nvinfo : EIATTR_FRAME_SIZE
	.align		4
.L_204:
        /*048c*/ 	.byte	0x04, 0x11
        /*048e*/ 	.short	(.L_206 - .L_205)
	.align		4
.L_205:
        /*0490*/ 	.word	index@(_ZN7cutlass13device_kernelIN5flash19enable_sm80_to_sm89INS1_16FlashAttnBwdSm80INS1_25CollectiveMainloopBwdSm80ILi2ELi2EN4cute5tupleIJNS5_1CILi64EEENS7_ILi128EEES8_EEENS_10bfloat16_tEfNS_4arch4Sm80ELb0ELb0ELb1ELb1ELb1ELb0ELb0ELb0ELi2ELi2ELi4ELi2ELb1EEENS1_21CollectiveEpilogueBwdISA_SB_SD_Li256ELb1ELb0ELi2EEENS1_19SingleTileSchedulerILb1ELb0ELb0ELi128EEEEEEEEEvNT_6ParamsE)
        /*0494*/ 	.word	0x00000000


	//----- nvinfo : EIATTR_REGCOUNT
	.align		4
.L_206:
        /*0498*/ 	.byte	0x04, 0x2f
        /*049a*/ 	.short	(.L_208 - .L_207)
	.align		4
.L_207:
        /*049c*/ 	.word	index@(_ZN7cutlass13device_kernelIN5flash19enable_sm80_to_sm89INS1_16FlashAttnBwdSm80INS1_25CollectiveMainloopBwdSm80ILi2ELi2EN4cute5tupleIJNS5_1CILi64EEENS7_ILi128EEES8_EEENS_10bfloat16_tEfNS_4arch4Sm80ELb0ELb0ELb1ELb1ELb0ELb0ELb0ELb0ELi2ELi2ELi4ELi2ELb1EEENS1_21CollectiveEpilogueBwdISA_SB_SD_Li256ELb1ELb0ELi2EEENS1_19SingleTileSchedulerILb1ELb0ELb0ELi128EEEEEEEEEvNT_6ParamsE)
        /*04a0*/ 	.word	0x00000004


	//----- nvinfo : EIATTR_FRAME_SIZE
	.align		4
.L_208:
        /*04a4*/ 	.byte	0x04, 0x11
        /*04a6*/ 	.short	(.L_210 - .L_209)
	.align		4
.L_209:
        /*04a8*/ 	.word	index@(_ZN7cutlass13device_kernelIN5flash19enable_sm80_to_sm89INS1_16FlashAttnBwdSm80INS1_25CollectiveMainloopBwdSm80ILi2ELi2EN4cute5tupleIJNS5_1CILi64EEENS7_ILi128EEES8_EEENS_10bfloat16_tEfNS_4arch4Sm80ELb0ELb0ELb1ELb1ELb0ELb0ELb0ELb0ELi2ELi2ELi4ELi2ELb1EEENS1_21CollectiveEpilogueBwdISA_SB_SD_Li256ELb1ELb0ELi2EEENS1_19SingleTileSchedulerILb1ELb0ELb0ELi128EEEEEEEEEvNT_6ParamsE)
        /*04ac*/ 	.word	0x00000000


	//----- nvinfo : EIATTR_REGCOUNT
	.align		4
.L_210:
        /*04b0*/ 	.byte	0x04, 0x2f
        /*04b2*/ 	.short	(.L_212 - .L_211)
	.align		4
.L_211:
        /*04b4*/ 	.word	index@(_ZN7cutlass13device_kernelIN5flash19enable_sm80_to_sm89INS1_16FlashAttnBwdSm80INS1_25CollectiveMainloopBwdSm80ILi2ELi2EN4cute5tupleIJNS5_1CILi64EEENS7_ILi128EEES8_EEENS_10bfloat16_tEfNS_4arch4Sm80ELb0ELb0ELb1ELb0ELb1ELb0ELb0ELb0ELi2ELi2ELi4ELi2ELb1EEENS1_24CollectiveEpilogueBwdGQAISA_fSD_Li256ELb0ELb1EEENS1_19SingleTileSchedulerILb0ELb0ELb0ELi128EEEEEEEEEvNT_6ParamsE)
        /*04b8*/ 	.word	0x00000004


	//----- nvinfo : EIATTR_FRAME_SIZE
	.align		4
.L_212:
        /*04bc*/ 	.byte	0x04, 0x11
        /*04be*/ 	.short	(.L_214 - .L_213)
	.align		4
.L_213:
        /*04c0*/ 	.word	index@(_ZN7cutlass13device_kernelIN5flash19enable_sm80_to_sm89INS1_16FlashAttnBwdSm80INS1_25CollectiveMainloopBwdSm80ILi2ELi2EN4cute5tupleIJNS5_1CILi64EEENS7_ILi128EEES8_EEENS_10bfloat16_tEfNS_4arch4Sm80ELb0ELb0ELb1ELb0ELb1ELb0ELb0ELb0ELi2ELi2ELi4ELi2ELb1EEENS1_24CollectiveEpilogueBwdGQAISA_fSD_Li256ELb0ELb1EEENS1_19SingleTileSchedulerILb0ELb0ELb0ELi128EEEEEEEEEvNT_6ParamsE)
        /*04c4*/ 	.word	0x00000000


	//----- nvinfo : EIATTR_REGCOUNT
	.align		4
.L_214:
        /*04c8*/ 	.byte	0x04, 0x2f
        /*04ca*/ 	.short	(.L_216 - .L_215)
	.align		4
.L_215:
        /*04cc*/ 	.word	index@(_ZN7cutlass13device_kernelIN5flash19enable_sm80_to_sm89INS1_16FlashAttnBwdSm80INS1_25CollectiveMainloopBwdSm80ILi2ELi2EN4cute5tupleIJNS5_1CILi64EEENS7_ILi128EEES8_EEENS_10bfloat16_tEfNS_4arch4Sm80ELb0ELb0ELb1ELb0ELb0ELb0ELb0ELb0ELi2ELi2ELi4ELi2ELb1EEENS1_24CollectiveEpilogueBwdGQAISA_fSD_Li256ELb0ELb0EEENS1_19SingleTileSchedulerILb0ELb0ELb0ELi128EEEEEEEEEvNT_6ParamsE)
        /*04d0*/ 	.word	0x00000004


	//----- nvinfo : EIATTR_FRAME_SIZE
	.align		4
.L_216:
        /*04d4*/ 	.byte	0x04, 0x11
        /*04d6*/ 	.short	(.L_218 - .L_217)
	.align		4
.L_217:
        /*04d8*/ 	.word	index@(_ZN7cutlass13device_kernelIN5flash19enable_sm80_to_sm89INS1_16FlashAttnBwdSm80INS1_25CollectiveMainloopBwdSm80ILi2ELi2EN4cute5tupleIJNS5_1CILi64EEENS7_ILi128EEES8_EEENS_10bfloat16_tEfNS_4arch4Sm80ELb0ELb0ELb1ELb0ELb0ELb0ELb0ELb0ELi2ELi2ELi4ELi2ELb1EEENS1_24CollectiveEpilogueBwdGQAISA_fSD_Li256ELb0ELb0EEENS1_19SingleTileSchedulerILb0ELb0ELb0ELi128EEEEEEEEEvNT_6ParamsE)
        /*04dc*/ 	.word	0x00000000


	//----- nvinfo : EIATTR_REGCOUNT
	.align		4
.L_218:
        /*04e0*/ 	.byte	0x04, 0x2f
        /*04e2*/ 	.short	(.L_220 - .L_219)
	.align		4
.L_219:
        /*04e4*/ 	.word	index@(_ZN7cutlass13device_kernelIN5flash19enable_sm80_to_sm89INS1_16FlashAttnBwdSm80INS1_25CollectiveMainloopBwdSm80ILi2ELi2EN4cute5tupleIJNS5_1CILi64EEENS7_ILi128EEES8_EEENS_10bfloat16_tEfNS_4arch4Sm80ELb0ELb0ELb1ELb0ELb1ELb0ELb0ELb0ELi2ELi2ELi4ELi2ELb1EEENS1_21CollectiveEpilogueBwdISA_SB_SD_Li256ELb0ELb0ELi2EEENS1_19SingleTileSchedulerILb0ELb0ELb0ELi128EEEEEEEEEvNT_6ParamsE)
        /*04e8*/ 	.word	0x00000004


	//----- nvinfo : EIATTR_FRAME_SIZE
	.align		4
.L_220:
        /*04ec*/ 	.byte	0x04, 0x11
        /*04ee*/ 	.short	(.L_222 - .L_221)
	.align		4
.L_221:
        /*04f0*/ 	.word	index@(_ZN7cutlass13device_kernelIN5flash19enable_sm80_to_sm89INS1_16FlashAttnBwdSm80INS1_25CollectiveMainloopBwdSm80ILi2ELi2EN4cute5tupleIJNS5_1CILi64EEENS7_ILi128EEES8_EEENS_10bfloat16_tEfNS_4arch4Sm80ELb0ELb0ELb1ELb0ELb1ELb0ELb0ELb0ELi2ELi2ELi4ELi2ELb1EEENS1_21CollectiveEpilogueBwdISA_SB_SD_Li256ELb0ELb0ELi2EEENS1_19SingleTileSchedulerILb0ELb0ELb0ELi128EEEEEEEEEvNT_6ParamsE)
        /*04f4*/ 	.word	0x00000000


	//----- nvinfo : EIATTR_REGCOUNT
	.align		4
.L_222:
        /*04f8*/ 	.byte	0x04, 0x2f
        /*04fa*/ 	.short	(.L_224 - .L_223)
	.align		4
.L_223:
        /*04fc*/ 	.word	index@(_ZN7cutlass13device_kernelIN5flash19enable_sm80_to_sm89INS1_16FlashAttnBwdSm80INS1_25CollectiveMainloopBwdSm80ILi2ELi2EN4cute5tupleIJNS5_1CILi64EEENS7_ILi128EEES8_EEENS_10bfloat16_tEfNS_4arch4Sm80ELb0ELb0ELb1ELb0ELb0ELb0ELb0ELb0ELi2ELi2ELi4ELi2ELb1EEENS1_21CollectiveEpilogueBwdISA_SB_SD_Li256ELb0ELb0ELi2EEENS1_19SingleTileSchedulerILb0ELb0ELb0ELi128EEEEEEEEEvNT_6ParamsE)
        /*0500*/ 	.word	0x00000004


	//----- nvinfo : EIATTR_FRAME_SIZE
	.align		4
.L_224:
        /*0504*/ 	.byte	0x04, 0x11
        /*0506*/ 	.short	(.L_226 - .L_225)
	.align		4
.L_225:
        /*0508*/ 	.word	index@(_ZN7cutlass13device_kernelIN5flash19enable_sm80_to_sm89INS1_16FlashAttnBwdSm80INS1_25CollectiveMainloopBwdSm80ILi2ELi2EN4cute5tupleIJNS5_1CILi64EEENS7_ILi128EEES8_EEENS_10bfloat16_tEfNS_4arch4Sm80ELb0ELb0ELb1ELb0ELb0ELb0ELb0ELb0ELi2ELi2ELi4ELi2ELb1EEENS1_21CollectiveEpilogueBwdISA_SB_SD_Li256ELb0ELb0ELi2EEENS1_19SingleTileSchedulerILb0ELb0ELb0ELi128EEEEEEEEEvNT_6ParamsE)
        /*050c*/ 	.word	0x00000000


	//----- nvinfo : EIATTR_MIN_STACK_SIZE
	.align		4
.L_226:
        /*0510*/ 	.byte	0x04, 0x12
        /*0512*/ 	.short	(.L_228 - .L_227)
	.align		4
.L_227:
        /*0514*/ 	.word	index@(_ZN7cutlass13device_kernelIN5flash19enable_sm80_to_sm89INS1_16FlashAttnBwdSm80INS1_25CollectiveMainloopBwdSm80ILi2ELi2EN4cute5tupleIJNS5_1CILi64EEENS7_ILi128EEES8_EEENS_10bfloat16_tEfNS_4arch4Sm80ELb0ELb0ELb1ELb0ELb0ELb0ELb0ELb0ELi2ELi2ELi4ELi2ELb1EEENS1_21CollectiveEpilogueBwdISA_SB_SD_Li256ELb0ELb0ELi2EEENS1_19SingleTileSchedulerILb0ELb0ELb0ELi128EEEEEEEEEvNT_6ParamsE)
        /*0518*/ 	.word	0x00000000


	//----- nvinfo : EIATTR_MIN_STACK_SIZE
	.align		4
.L_228:
        /*051c*/ 	.byte	0x04, 0x12
        /*051e*/ 	.short	(.L_230 - .L_229)
	.align		4
.L_229:
        /*0520*/ 	.word	index@(_ZN7cutlass13device_kernelIN5flash19enable_sm80_to_sm89INS1_16FlashAttnBwdSm80INS1_25CollectiveMainloopBwdSm80ILi2ELi2EN4cute5tupleIJNS5_1CILi64EEENS7_ILi128EEES8_EEENS_10bfloat16_tEfNS_4arch4Sm80ELb0ELb0ELb1ELb0ELb1ELb0ELb0ELb0ELi2ELi2ELi4ELi2ELb1EEENS1_21CollectiveEpilogueBwdISA_SB_SD_Li256ELb0ELb0ELi2EEENS1_19SingleTileSchedulerILb0ELb0ELb0ELi128EEEEEEEEEvNT_6ParamsE)
        /*0524*/ 	.word	0x00000000


	//----- nvinfo : EIATTR_MIN_STACK_SIZE
	.align		4
.L_230:
        /*0528*/ 	.byte	0x04, 0x12
        /*052a*/ 	.short	(.L_232 - .L_231)
	.align		4
.L_231:
        /*052c*/ 	.word	index@(_ZN7cutlass13device_kernelIN5flash19enable_sm80_to_sm89INS1_16FlashAttnBwdSm80INS1_25CollectiveMainloopBwdSm80ILi2ELi2EN4cute5tupleIJNS5_1CILi64EEENS7_ILi128EEES8_EEENS_10bfloat16_tEfNS_4arch4Sm80ELb0ELb0ELb1ELb0ELb0ELb0ELb0ELb0ELi2ELi2ELi4ELi2ELb1EEENS1_24CollectiveEpilogueBwdGQAISA_fSD_Li256ELb0ELb0EEENS1_19SingleTileSchedulerILb0ELb0ELb0ELi128EEEEEEEEEvNT_6ParamsE)
        /*0530*/ 	.word	0x00000000


	//----- nvinfo : EIATTR_MIN_STACK_SIZE
	.align		4
.L_232:
        /*0534*/ 	.byte	0x04, 0x12
        /*0536*/ 	.short	(.L_234 - .L_233)
	.align		4
.L_233:
        /*0538*/ 	.word	index@(_ZN7cutlass13device_kernelIN5flash19enable_sm80_to_sm89INS1_16FlashAttnBwdSm80INS1_25CollectiveMainloopBwdSm80ILi2ELi2EN4cute5tupleIJNS5_1CILi64EEENS7_ILi128EEES8_EEENS_10bfloat16_tEfNS_4arch4Sm80ELb0ELb0ELb1ELb0ELb1ELb0ELb0ELb0ELi2ELi2ELi4ELi2ELb1EEENS1_24CollectiveEpilogueBwdGQAISA_fSD_Li256ELb0ELb1EEENS1_19SingleTileSchedulerILb0ELb0ELb0ELi128EEEEEEEEEvNT_6ParamsE)
        /*053c*/ 	.word	0x00000000


	//----- nvinfo : EIATTR_MIN_STACK_SIZE
	.align		4
.L_234:
        /*0540*/ 	.byte	0x04, 0x12
        /*0542*/ 	.short	(.L_236 - .L_235)
	.align		4
.L_235:
        /*0544*/ 	.word	index@(_ZN7cutlass13device_kernelIN5flash19enable_sm80_to_sm89INS1_16FlashAttnBwdSm80INS1_25CollectiveMainloopBwdSm80ILi2ELi2EN4cute5tupleIJNS5_1CILi64EEENS7_ILi128EEES8_EEENS_10bfloat16_tEfNS_4arch4Sm80ELb0ELb0ELb1ELb1ELb0ELb0ELb0ELb0ELi2ELi2ELi4ELi2ELb1EEENS1_21CollectiveEpilogueBwdISA_SB_SD_Li256ELb1ELb0ELi2EEENS1_19SingleTileSchedulerILb1ELb0ELb0ELi128EEEEEEEEEvNT_6ParamsE)
        /*0548*/ 	.word	0x00000000


	//----- nvinfo : EIATTR_MIN_STACK_SIZE
	.align		4
.L_236:
        /*054c*/ 	.byte	0x04, 0x12
        /*054e*/ 	.short	(.L_238 - .L_237)
	.align		4
.L_237:
        /*0550*/ 	.word	index@(_ZN7cutlass13device_kernelIN5flash19enable_sm80_to_sm89INS1_16FlashAttnBwdSm80INS1_25CollectiveMainloopBwdSm80ILi2ELi2EN4cute5tupleIJNS5_1CILi64EEENS7_ILi128EEES8_EEENS_10bfloat16_tEfNS_4arch4Sm80ELb0ELb0ELb1ELb1ELb1ELb0ELb0ELb0ELi2ELi2ELi4ELi2ELb1EEENS1_21CollectiveEpilogueBwdISA_SB_SD_Li256ELb1ELb0ELi2EEENS1_19SingleTileSchedulerILb1ELb0ELb0ELi128EEEEEEEEEvNT_6ParamsE)
        /*0554*/ 	.word	0x00000000


	//----- nvinfo : EIATTR_MIN_STACK_SIZE
	.align		4
.L_238:
        /*0558*/ 	.byte	0x04, 0x12
        /*055a*/ 	.short	(.L_240 - .L_239)
	.align		4
.L_239:
        /*055c*/ 	.word	index@(_ZN7cutlass13device_kernelIN5flash19enable_sm80_to_sm89INS1_16FlashAttnBwdSm80INS1_25CollectiveMainloopBwdSm80ILi2ELi2EN4cute5tupleIJNS5_1CILi64EEENS7_ILi128EEES8_EEENS_10bfloat16_tEfNS_4arch4Sm80ELb0ELb0ELb1ELb1ELb0ELb0ELb0ELb0ELi2ELi2ELi4ELi2ELb1EEENS1_24CollectiveEpilogueBwdGQAISA_fSD_Li256ELb1ELb0EEENS1_19SingleTileSchedulerILb1ELb0ELb0ELi128EEEEEEEEEvNT_6ParamsE)
        /*0560*/ 	.word	0x00000000


	//----- nvinfo : EIATTR_MIN_STACK_SIZE
	.align		4
.L_240:
        /*0564*/ 	.byte	0x04, 0x12
        /*0566*/ 	.short	(.L_242 - .L_241)
	.align		4
.L_241:
        /*0568*/ 	.word	index@(_ZN7cutlass13device_kernelIN5flash19enable_sm80_to_sm89INS1_16FlashAttnBwdSm80INS1_25CollectiveMainloopBwdSm80ILi2ELi2EN4cute5tupleIJNS5_1CILi64EEENS7_ILi128EEES8_EEENS_10bfloat16_tEfNS_4arch4Sm80ELb0ELb0ELb1ELb1ELb1ELb0ELb0ELb0ELi2ELi2ELi4ELi2ELb1EEENS1_24CollectiveEpilogueBwdGQAISA_fSD_Li256ELb1ELb1EEENS1_19SingleTileSchedulerILb1ELb0ELb0ELi128EEEEEEEEEvNT_6ParamsE)
        /*056c*/ 	.word	0x00000000


	//----- nvinfo : EIATTR_MIN_STACK_SIZE
	.align		4
.L_242:
        /*0570*/ 	.byte	0x04, 0x12
        /*0572*/ 	.short	(.L_244 - .L_243)
	.align		4
.L_243:
        /*0574*/ 	.word	index@(_ZN7cutlass13device_kernelIN5flash19enable_sm80_to_sm89INS1_16FlashAttnBwdSm80INS1_25CollectiveMainloopBwdSm80ILi2ELi2EN4cute5tupleIJNS5_1CILi64EEENS7_ILi128EEES8_EEENS_10bfloat16_tEfNS_4arch4Sm80ELb0ELb1ELb1ELb0ELb0ELb0ELb0ELb0ELi2ELi2ELi4ELi2ELb1EEENS1_21CollectiveEpilogueBwdISA_SB_SD_Li256ELb0ELb0ELi2EEENS1_19SingleTileSchedulerILb0ELb0ELb0ELi128EEEEEEEEEvNT_6ParamsE)
        /*0578*/ 	.word	0x00000000


	//----- nvinfo : EIATTR_MIN_STACK_SIZE
	.align		4
.L_244:
        /*057c*/ 	.byte	0x04, 0x12
        /*057e*/ 	.short	(.L_246 - .L_245)
	.align		4
.L_245:
        /*0580*/ 	.word	index@(_ZN7cutlass13device_kernelIN5flash19enable_sm80_to_sm89INS1_16FlashAttnBwdSm80INS1_25CollectiveMainloopBwdSm80ILi2ELi2EN4cute5tupleIJNS5_1CILi64EEENS7_ILi128EEES8_EEENS_10bfloat16_tEfNS_4arch4Sm80ELb0ELb1ELb1ELb0ELb1ELb0ELb0ELb0ELi2ELi2ELi4ELi2ELb1EEENS1_21CollectiveEpilogueBwdISA_SB_SD_Li256ELb0ELb0ELi2EEENS1_19SingleTileSchedulerILb0ELb0ELb0ELi128EEEEEEEEEvNT_6ParamsE)
        /*0584*/ 	.word	0x00000000


	//----- nvinfo : EIATTR_MIN_STACK_SIZE
	.align		4
.L_246:
        /*0588*/ 	.byte	0x04, 0x12
        /*058a*/ 	.short	(.L_248 - .L_247)
	.align		4
.L_247:
        /*058c*/ 	.word	index@(_ZN7cutlass13device_kernelIN5flash19enable_sm80_to_sm89INS1_16FlashAttnBwdSm80INS1_25CollectiveMainloopBwdSm80ILi2ELi2EN4cute5tupleIJNS5_1CILi64EEENS7_ILi128EEES8_EEENS_10bfloat16_tEfNS_4arch4Sm80ELb0ELb1ELb1ELb0ELb0ELb0ELb0ELb0ELi2ELi2ELi4ELi2ELb1EEENS1_24CollectiveEpilogueBwdGQAISA_fSD_Li256ELb0ELb0EEENS1_19SingleTileSchedulerILb0ELb0ELb0ELi128EEEEEEEEEvNT_6ParamsE)
        /*0590*/ 	.word	0x00000000


	//----- nvinfo : EIATTR_MIN_STACK_SIZE
	.align		4
.L_248:
        /*0594*/ 	.byte	0x04, 0x12
        /*0596*/ 	.short	(.L_250 - .L_249)
	.align		4
.L_249:
        /*0598*/ 	.word	index@(_ZN7cutlass13device_kernelIN5flash19enable_sm80_to_sm89INS1_16FlashAttnBwdSm80INS1_25CollectiveMainloopBwdSm80ILi2ELi2EN4cute5tupleIJNS5_1CILi64EEENS7_ILi128EEES8_EEENS_10bfloat16_tEfNS_4arch4Sm80ELb0ELb1ELb1ELb0ELb1ELb0ELb0ELb0ELi2ELi2ELi4ELi2ELb1EEENS1_24CollectiveEpilogueBwdGQAISA_fSD_Li256ELb0ELb1EEENS1_19SingleTileSchedulerILb0ELb0ELb0ELi128EEEEEEEEEvNT_6ParamsE)
        /*059c*/ 	.word	0x00000000


	//----- nvinfo : EIATTR_MIN_STACK_SIZE
	.align		4
.L_250:
        /*05a0*/ 	.byte	0x04, 0x12
        /*05a2*/ 	.short	(.L_252 - .L_251)
	.align		4
.L_251:
        /*05a4*/ 	.word	index@(_ZN7cutlass13device_kernelIN5flash19enable_sm80_to_sm89INS1_16FlashAttnBwdSm80INS1_25CollectiveMainloopBwdSm80ILi2ELi2EN4cute5tupleIJNS5_1CILi64EEENS7_ILi128EEES8_EEENS_10bfloat16_tEfNS_4arch4Sm80ELb0ELb1ELb1ELb1ELb0ELb0ELb0ELb0ELi2ELi2ELi4ELi2ELb1EEENS1_21CollectiveEpilogueBwdISA_SB_SD_Li256ELb1ELb0ELi2EEENS1_19SingleTileSchedulerILb1ELb0ELb0ELi128EEEEEEEEEvNT_6ParamsE)
        /*05a8*/ 	.word	0x00000000


	//----- nvinfo : EIATTR_MIN_STACK_SIZE
	.align		4
.L_252:
        /*05ac*/ 	.byte	0x04, 0x12
        /*05ae*/ 	.short	(.L_254 - .L_253)
	.align		4
.L_253:
        /*05b0*/ 	.word	index@(_ZN7cutlass13device_kernelIN5flash19enable_sm80_to_sm89INS1_16FlashAttnBwdSm80INS1_25CollectiveMainloopBwdSm80ILi2ELi2EN4cute5tupleIJNS5_1CILi64EEENS7_ILi128EEES8_EEENS_10bfloat16_tEfNS_4arch4Sm80ELb0ELb1ELb1ELb1ELb1ELb0ELb0ELb0ELi2ELi2ELi4ELi2ELb1EEENS1_21CollectiveEpilogueBwdISA_SB_SD_Li256ELb1ELb0ELi2EEENS1_19SingleTileSchedulerILb1ELb0ELb0ELi128EEEEEEEEEvNT_6ParamsE)
        /*05b4*/ 	.word	0x00000000


	//----- nvinfo : EIATTR_MIN_STACK_SIZE
	.align		4
.L_254:
        /*05b8*/ 	.byte	0x04, 0x12
        /*05ba*/ 	.short	(.L_256 - .L_255)
	.align		4
.L_255:
        /*05bc*/ 	.word	index@(_ZN7cutlass13device_kernelIN5flash19enable_sm80_to_sm89INS1_16FlashAttnBwdSm80INS1_25CollectiveMainloopBwdSm80ILi2ELi2EN4cute5tupleIJNS5_1CILi64EEENS7_ILi128EEES8_EEENS_10bfloat16_tEfNS_4arch4Sm80ELb0ELb1ELb1ELb1ELb0ELb0ELb0ELb0ELi2ELi2ELi4ELi2ELb1EEENS1_24CollectiveEpilogueBwdGQAISA_fSD_Li256ELb1ELb0EEENS1_19SingleTileSchedulerILb1ELb0ELb0ELi128EEEEEEEEEvNT_6ParamsE)
        /*05c0*/ 	.word	0x00000000


	//----- nvinfo : EIATTR_MIN_STACK_SIZE
	.align		4
.L_256:
        /*05c4*/ 	.byte	0x04, 0x12
        /*05c6*/ 	.short	(.L_258 - .L_257)
	.align		4
.L_257:
        /*05c8*/ 	.word	index@(_ZN7cutlass13device_kernelIN5flash19enable_sm80_to_sm89INS1_16FlashAttnBwdSm80INS1_25CollectiveMainloopBwdSm80ILi2ELi2EN4cute5tupleIJNS5_1CILi64EEENS7_ILi128EEES8_EEENS_10bfloat16_tEfNS_4arch4Sm80ELb0ELb1ELb1ELb1ELb1ELb0ELb0ELb0ELi2ELi2ELi4ELi2ELb1EEENS1_24CollectiveEpilogueBwdGQAISA_fSD_Li256ELb1ELb1EEENS1_19SingleTileSchedulerILb1ELb0ELb0ELi128EEEEEEEEEvNT_6ParamsE)
        /*05cc*/ 	.word	0x00000000


	//----- nvinfo : EIATTR_MIN_STACK_SIZE
	.align		4
.L_258:
        /*05d0*/ 	.byte	0x04, 0x12
        /*05d2*/ 	.short	(.L_260 - .L_259)
	.align		4
.L_259:
        /*05d4*/ 	.word	index@(_ZN7cutlass13device_kernelIN5flash19enable_sm80_to_sm89INS1_16FlashAttnBwdSm80INS1_25CollectiveMainloopBwdSm80ILi2ELi2EN4cute5tupleIJNS5_1CILi64EEENS7_ILi128EEES8_EEENS_10bfloat16_tEfNS_4arch4Sm80ELb1ELb0ELb1ELb0ELb0ELb0ELb0ELb0ELi2ELi2ELi4ELi2ELb1EEENS1_21CollectiveEpilogueBwdISA_SB_SD_Li256ELb0ELb0ELi2EEENS1_25SingleTileBwdLPTSchedulerILb0ELi128ELb0EEEEEEEEEvNT_6ParamsE)
        /*05d8*/ 	.word	0x00000000


	//----- nvinfo : EIATTR_MIN_STACK_SIZE
	.align		4
.L_260:
        /*05dc*/ 	.byte	0x04, 0x12
        /*05de*/ 	.short	(.L_262 - .L_261)
	.align		4
.L_261:
        /*05e0*/ 	.word	index@(_ZN7cutlass13device_kernelIN5flash19enable_sm80_to_sm89INS1_16FlashAttnBwdSm80INS1_25CollectiveMainloopBwdSm80ILi2ELi2EN4cute5tupleIJNS5_1CILi64EEENS7_ILi128EEES8_EEENS_10bfloat16_tEfNS_4arch4Sm80ELb1ELb0ELb1ELb0ELb1ELb0ELb0ELb0ELi2ELi2ELi4ELi2ELb1EEENS1_21CollectiveEpilogueBwdISA_SB_SD_Li256ELb0ELb0ELi2EEENS1_25SingleTileBwdLPTSchedulerILb0ELi128ELb1EEEEEEEEEvNT_6ParamsE)
        /*05e4*/ 	.word	0x00000000


	//----- nvinfo : EIATTR_MIN_STACK_SIZE
	.align		4
.L_262:
        /*05e8*/ 	.byte	0x04, 0x12
        /*05ea*/ 	.short	(.L_264 - .L_263)
	.align		4
.L_263:
        /*05ec*/ 	.word	index@(_ZN7cutlass13device_kernelIN5flash19enable_sm80_to_sm89INS1_16FlashAttnBwdSm80INS1_25CollectiveMainloopBwdSm80ILi2ELi2EN4cute5tupleIJNS5_1CILi64EEENS7_ILi128EEES8_EEENS_10bfloat16_tEfNS_4arch4Sm80ELb1ELb0ELb1ELb0ELb0ELb0ELb0ELb0ELi2ELi2ELi4ELi2ELb1EEENS1_24CollectiveEpilogueBwdGQAISA_fSD_Li256ELb0ELb0EEENS1_25SingleTileBwdLPTSchedulerILb0ELi128ELb0EEEEEEEEEvNT_6ParamsE)
        /*05f0*/ 	.word	0x00000000


	//----- nvinfo : EIATTR_MIN_STACK_SIZE
	.align		4
.L_264:
        /*05f4*/ 	.byte	0x04, 0x12
        /*05f6*/ 	.short	(.L_266 - .L_265)
	.align		4
.L_265:
        /*05f8*/ 	.word	index@(_ZN7cutlass13device_kernelIN5flash19enable_sm80_to_sm89INS1_16FlashAttnBwdSm80INS1_25CollectiveMainloopBwdSm80ILi2ELi2EN4cute5tupleIJNS5_1CILi64EEENS7_ILi128EEES8_EEENS_10bfloat16_tEfNS_4arch4Sm80ELb1ELb0ELb1ELb0ELb1ELb0ELb0ELb0ELi2ELi2ELi4ELi2ELb1EEENS1_24CollectiveEpilogueBwdGQAISA_fSD_Li256ELb0ELb1EEENS1_25SingleTileBwdLPTSchedulerILb0ELi128ELb1EEEEEEEEEvNT_6ParamsE)
        /*05fc*/ 	.word	0x00000000


	//----- nvinfo : EIATTR_MIN_STACK_SIZE
	.align		4
.L_266:
        /*0600*/ 	.byte	0x04, 0x12
        /*0602*/ 	.short	(.L_268 - .L_267)
	.align		4
.L_267:
        /*0604*/ 	.word	index@(_ZN7cutlass13device_kernelIN5flash22FlashAttnBwdPreprocessIN4cute5tupleIJNS3_1CILi64EEES6_EEENS_10bfloat16_tEfNS_4arch4Sm80ELb1ELb0EEEEEvNT_6ParamsE)
        /*0608*/ 	.word	0x00000000


	//----- nvinfo : EIATTR_MIN_STACK_SIZE
	.align		4
.L_268:
        /*060c*/ 	.byte	0x04, 0x12
        /*060e*/ 	.short	(.L_270 - .L_269)
	.align		4
.L_269:
        /*0610*/ 	.word	index@(_ZN7cutlass13device_kernelIN5flash19enable_sm80_to_sm89INS1_16FlashAttnBwdSm80INS1_25CollectiveMainloopBwdSm80ILi2ELi2EN4cute5tupleIJNS5_1CILi64EEENS7_ILi128EEES8_EEENS_10bfloat16_tEfNS_4arch4Sm80ELb1ELb0ELb1ELb1ELb0ELb0ELb0ELb0ELi2ELi2ELi4ELi2ELb1EEENS1_21CollectiveEpilogueBwdISA_SB_SD_Li256ELb1ELb0ELi2EEENS1_25SingleTileBwdLPTSchedulerILb1ELi128ELb0EEEEEEEEEvNT_6ParamsE)
        /*0614*/ 	.word	0x00000000


	//----- nvinfo : EIATTR_MIN_STACK_SIZE
	.align		4
.L_270:
        /*0618*/ 	.byte	0x04, 0x12
        /*061a*/ 	.short	(.L_272 - .L_271)
	.align		4
.L_271:
        /*061c*/ 	.word	index@(_ZN7cutlass13device_kernelIN5flash19enable_sm80_to_sm89INS1_16FlashAttnBwdSm80INS1_25CollectiveMainloopBwdSm80ILi2ELi2EN4cute5tupleIJNS5_1CILi64EEENS7_ILi128EEES8_EEENS_10bfloat16_tEfNS_4arch4Sm80ELb1ELb0ELb1ELb1ELb1ELb0ELb0ELb0ELi2ELi2ELi4ELi2ELb1EEENS1_21CollectiveEpilogueBwdISA_SB_SD_Li256ELb1ELb0ELi2EEENS1_25SingleTileBwdLPTSchedulerILb1ELi128ELb1EEEEEEEEEvNT_6ParamsE)
        /*0620*/ 	.word	0x00000000


	//----- nvinfo : EIATTR_MIN_STACK_SIZE
	.align		4
.L_272:
        /*0624*/ 	.byte	0x04, 0x12
        /*0626*/ 	.short	(.L_274 - .L_273)
	.align		4
.L_273:
        /*0628*/ 	.word	index@(_ZN7cutlass13device_kernelIN5flash19enable_sm80_to_sm89INS1_16FlashAttnBwdSm80INS1_25CollectiveMainloopBwdSm80ILi2ELi2EN4cute5tupleIJNS5_1CILi64EEENS7_ILi128EEES8_EEENS_10bfloat16_tEfNS_4arch4Sm80ELb1ELb0ELb1ELb1ELb0ELb0ELb0ELb0ELi2ELi2ELi4ELi2ELb1EEENS1_24CollectiveEpilogueBwdGQAISA_fSD_Li256ELb1ELb0EEENS1_25SingleTileBwdLPTSchedulerILb1ELi128ELb0EEEEEEEEEvNT_6ParamsE)
        /*062c*/ 	.word	0x00000000


	//----- nvinfo : EIATTR_MIN_STACK_SIZE
	.align		4
.L_274:
        /*0630*/ 	.byte	0x04, 0x12
        /*0632*/ 	.short	(.L_276 - .L_275)
	.align		4
.L_275:
        /*0634*/ 	.word	index@(_ZN7cutlass13device_kernelIN5flash32FlashAttnBwdPostprocessConvertdQIN4cute5tupleIJNS3_1CILi64EEES6_EEENS_10bfloat16_tEfNS_4arch4Sm80ELi256ENS3_8TiledMMAINS3_8MMA_AtomIJNS3_30SM80_16x8x16_F32BF16BF16F32_TNEEEENS3_6LayoutINS4_IJNS5_ILi2EEENS5_ILi4EEENS5_ILi1EEEEEENS4_IJSI_SG_NS5_ILi0EEEEEEEENS4_IJNS5_ILi32EEES6_NS5_ILi16EEEEEEEELb0EEEEEvNT_6ParamsE)
        /*0638*/ 	.word	0x00000000


	//----- nvinfo : EIATTR_MIN_STACK_SIZE
	.align		4
.L_276:
        /*063c*/ 	.byte	0x04, 0x12
        /*063e*/ 	.short	(.L_278 - .L_277)
	.align		4
.L_277:
        /*0640*/ 	.word	index@(_ZN7cutlass13device_kernelIN5flash19enable_sm80_to_sm89INS1_16FlashAttnBwdSm80INS1_25CollectiveMainloopBwdSm80ILi2ELi2EN4cute5tupleIJNS5_1CILi64EEENS7_ILi128EEES8_EEENS_10bfloat16_tEfNS_4arch4Sm80ELb1ELb0ELb1ELb1ELb1ELb0ELb0ELb0ELi2ELi2ELi4ELi2ELb1EEENS1_24CollectiveEpilogueBwdGQAISA_fSD_Li256ELb1ELb1EEENS1_25SingleTileBwdLPTSchedulerILb1ELi128ELb1EEEEEEEEEvNT_6ParamsE)
        /*0644*/ 	.word	0x00000000


	//----- nvinfo : EIATTR_MIN_STACK_SIZE
	.align		4
.L_278:
        /*0648*/ 	.byte	0x04, 0x12
        /*064a*/ 	.short	(.L_280 - .L_279)
	.align		4
.L_279:
        /*064c*/ 	.word	index@(_ZN7cutlass13device_kernelIN5flash22FlashAttnBwdPreprocessIN4cute5tupleIJNS3_1CILi64EEES6_EEENS_10bfloat16_tEfNS_4arch4Sm80ELb1ELb1EEEEEvNT_6ParamsE)
        /*0650*/ 	.word	0x00000000


	//----- nvinfo : EIATTR_MIN_STACK_SIZE
	.align		4
.L_280:
        /*0654*/ 	.byte	0x04, 0x12
        /*0656*/ 	.short	(.L_282 - .L_281)
	.align		4
.L_281:
        /*0658*/ 	.word	index@(_ZN7cutlass13device_kernelIN5flash19enable_sm80_to_sm89INS1_16FlashAttnBwdSm80INS1_25CollectiveMainloopBwdSm80ILi2ELi2EN4cute5tupleIJNS5_1CILi128EEES8_NS7_ILi64EEEEEENS_10bfloat16_tEfNS_4arch4Sm80ELb0ELb0ELb1ELb0ELb0ELb0ELb0ELb0ELi2ELi4ELi4ELi4ELb0EEENS1_21CollectiveEpilogueBwdISA_SB_SD_Li256ELb0ELb0ELi2EEENS1_19SingleTileSchedulerILb0ELb0ELb0ELi128EEEEEEEEEvNT_6ParamsE)
        /*065c*/ 	.word	0x00000000


	//----- nvinfo : EIATTR_MIN_STACK_SIZE
	.align		4
.L_282:
        /*0660*/ 	.byte	0x04, 0x12
        /*0662*/ 	.short	(.L_284 - .L_283)
	.align		4
.L_283:
        /*0664*/ 	.word	index@(_ZN7cutlass13device_kernelIN5flash19enable_sm80_to_sm89INS1_16FlashAttnBwdSm80INS1_25CollectiveMainloopBwdSm80ILi2ELi2EN4cute5tupleIJNS5_1CILi128EEES8_NS7_ILi64EEEEEENS_10bfloat16_tEfNS_4arch4Sm80ELb0ELb0ELb1ELb0ELb1ELb0ELb0ELb0ELi2ELi4ELi4ELi4ELb0EEENS1_21CollectiveEpilogueBwdISA_SB_SD_Li256ELb0ELb0ELi2EEENS1_19SingleTileSchedulerILb0ELb0ELb0ELi128EEEEEEEEEvNT_6ParamsE)
        /*0668*/ 	.word	0x00000000


	//----- nvinfo : EIATTR_MIN_STACK_SIZE
	.align		4
.L_284:
        /*066c*/ 	.byte	0x04, 0x12
        /*066e*/ 	.short	(.L_286 - .L_285)
	.align		4
.L_285:
        /*0670*/ 	.word	index@(_ZN7cutlass13device_kernelIN5flash19enable_sm80_to_sm89INS1_16FlashAttnBwdSm80INS1_25CollectiveMainloopBwdSm80ILi2ELi2EN4cute5tupleIJNS5_1CILi128EEES8_NS7_ILi64EEEEEENS_10bfloat16_tEfNS_4arch4Sm80ELb0ELb0ELb1ELb0ELb0ELb0ELb0ELb0ELi2ELi4ELi4ELi4ELb0EEENS1_24CollectiveEpilogueBwdGQAISA_fSD_Li256ELb0ELb0EEENS1_19SingleTileSchedulerILb0ELb0ELb0ELi128EEEEEEEEEvNT_6ParamsE)
        /*0674*/ 	.word	0x00000000


	//----- nvinfo : EIATTR_MIN_STACK_SIZE
	.align		4
.L_286:
        /*0678*/ 	.byte	0x04, 0x12
        /*067a*/ 	.short	(.L_288 - .L_287)
	.align		4
.L_287:
        /*067c*/ 	.word	index@(_ZN7cutlass13device_kernelIN5flash19enable_sm80_to_sm89INS1_16FlashAttnBwdSm80INS1_25CollectiveMainloopBwdSm80ILi2ELi2EN4cute5tupleIJNS5_1CILi128EEES8_NS7_ILi64EEEEEENS_10bfloat16_tEfNS_4arch4Sm80ELb0ELb0ELb1ELb0ELb1ELb0ELb0ELb0ELi2ELi4ELi4ELi4ELb0EEENS1_24CollectiveEpilogueBwdGQAISA_fSD_Li256ELb0ELb1EEENS1_19SingleTileSchedulerILb0ELb0ELb0ELi128EEEEEEEEEvNT_6ParamsE)
        /*0680*/ 	.word	0x00000000


	//----- nvinfo : EIATTR_MIN_STACK_SIZE
	.align		4
.L_288:
        /*0684*/ 	.byte	0x04, 0x12
        /*0686*/ 	.short	(.L_290 - .L_289)
	.align		4
.L_289:
        /*0688*/ 	.word	index@(_ZN7cutlass13device_kernelIN5flash19enable_sm80_to_sm89INS1_16FlashAttnBwdSm80INS1_25CollectiveMainloopBwdSm80ILi2ELi2EN4cute5tupleIJNS5_1CILi128EEES8_NS7_ILi64EEEEEENS_10bfloat16_tEfNS_4arch4Sm80ELb0ELb0ELb1ELb1ELb0ELb0ELb0ELb0ELi2ELi4ELi4ELi4ELb0EEENS1_21CollectiveEpilogueBwdISA_SB_SD_Li256ELb1ELb0ELi2EEENS1_19SingleTileSchedulerILb1ELb0ELb0ELi128EEEEEEEEEvNT_6ParamsE)
        /*068c*/ 	.word	0x00000000


	//----- nvinfo : EIATTR_MIN_STACK_SIZE
	.align		4
.L_290:
        /*0690*/ 	.byte	0x04, 0x12
        /*0692*/ 	.short	(.L_292 - .L_291)
	.align		4
.L_291:
        /*0694*/ 	.word	index@(_ZN7cutlass13device_kernelIN5flash19enable_sm80_to_sm89INS1_16FlashAttnBwdSm80INS1_25CollectiveMainloopBwdSm80ILi2ELi2EN4cute5tupleIJNS5_1CILi128EEES8_NS7_ILi64EEEEEENS_10bfloat16_tEfNS_4arch4Sm80ELb0ELb0ELb1ELb1ELb1ELb0ELb0ELb0ELi2ELi4ELi4ELi4ELb0EEENS1_21CollectiveEpilogueBwdISA_SB_SD_Li256ELb1ELb0ELi2EEENS1_19SingleTileSchedulerILb1ELb0ELb0ELi128EEEEEEEEEvNT_6ParamsE)
        /*0698*/ 	.word	0x00000000


	//----- nvinfo : EIATTR_MIN_STACK_SIZE
	.align		4
.L_292:
        /*069c*/ 	.byte	0x04, 0x12
        /*069e*/ 	.short	(.L_294 - .L_293)
	.align		4
.L_293:
        /*06a0*/ 	.word	index@(_ZN7cutlass13device_kernelIN5flash19enable_sm80_to_sm89INS1_16FlashAttnBwdSm80INS1_25CollectiveMainloopBwdSm80ILi2ELi2EN4cute5tupleIJNS5_1CILi128EEES8_NS7_ILi64EEEEEENS_10bfloat16_tEfNS_4arch4Sm80ELb0ELb0ELb1ELb1ELb0ELb0ELb0ELb0ELi2ELi4ELi4ELi4ELb0EEENS1_24CollectiveEpilogueBwdGQAISA_fSD_Li256ELb1ELb0EEENS1_19SingleTileSchedulerILb1ELb0ELb0ELi128EEEEEEEEEvNT_6ParamsE)
        /*06a4*/ 	.word	0x00000000


	//----- nvinfo : EIATTR_MIN_STACK_SIZE
	.align		4
.L_294:
        /*06a8*/ 	.byte	0x04, 0x12
        /*06aa*/ 	.short	(.L_296 - .L_295)
	.align		4
.L_295:
        /*06ac*/ 	.word	index@(_ZN7cutlass13device_kernelIN5flash19enable_sm80_to_sm89INS1_16FlashAttnBwdSm80INS1_25CollectiveMainloopBwdSm80ILi2ELi2EN4cute5tupleIJNS5_1CILi128EEES8_NS7_ILi64EEEEEENS_10bfloat16_tEfNS_4arch4Sm80ELb0ELb0ELb1ELb1ELb1ELb0ELb0ELb0ELi2ELi4ELi4ELi4ELb0EEENS1_24CollectiveEpilogueBwdGQAISA_fSD_Li256ELb1ELb1EEENS1_19SingleTileSchedulerILb1ELb0ELb0ELi128EEEEEEEEEvNT_6ParamsE)
        /*06b0*/ 	.word	0x00000000


	//----- nvinfo : EIATTR_MIN_STACK_SIZE
	.align		4
.L_296:
        /*06b4*/ 	.byte	0x04, 0x12
        /*06b6*/ 	.short	(.L_298 - .L_297)
	.align		4
.L_297:
        /*06b8*/ 	.word	index@(_ZN7cutlass13device_kernelIN5flash19enable_sm80_to_sm89INS1_16FlashAttnBwdSm80INS1_25CollectiveMainloopBwdSm80ILi2ELi2EN4cute5tupleIJNS5_1CILi128EEES8_NS7_ILi64EEEEEENS_10bfloat16_tEfNS_4arch4Sm80ELb0ELb1ELb1ELb0ELb0ELb0ELb0ELb0ELi2ELi4ELi4ELi4ELb0EEENS1_21CollectiveEpilogueBwdISA_SB_SD_Li256ELb0ELb0ELi2EEENS1_19SingleTileSchedulerILb0ELb0ELb0ELi128EEEEEEEEEvNT_6ParamsE)
        /*06bc*/ 	.word	0x00000000


	//----- nvinfo : EIATTR_MIN_STACK_SIZE
	.align		4
.L_298:
        /*06c0*/ 	.byte	0x04, 0x12
        /*06c2*/ 	.short	(.L_300 - .L_299)
	.align		4
.L_299:
        /*06c4*/ 	.word	index@(_ZN7cutlass13device_kernelIN5flash19enable_sm80_to_sm89INS1_16FlashAttnBwdSm80INS1_25CollectiveMainloopBwdSm80ILi2ELi2EN4cute5tupleIJNS5_1CILi128EEES8_NS7_ILi64EEEEEENS_10bfloat16_tEfNS_4arch4Sm80ELb0ELb1ELb1ELb0ELb1ELb0ELb0ELb0ELi2ELi4ELi4ELi4ELb0EEENS1_21CollectiveEpilogueBwdISA_SB_SD_Li256ELb0ELb0ELi2EEENS1_19SingleTileSchedulerILb0ELb0ELb0ELi128EEEEEEEEEvNT_6ParamsE)
        /*06c8*/ 	.word	0x00000000


	//----- nvinfo : EIATTR_MIN_STACK_SIZE
	.align		4
.L_300:
        /*06cc*/ 	.byte	0x04, 0x12
        /*06ce*/ 	.short	(.L_302 - .L_301)
	.align		4
.L_301:
        /*06d0*/ 	.word	index@(_ZN7cutlass13device_kernelIN5flash19enable_sm80_to_sm89INS1_16FlashAttnBwdSm80INS1_25CollectiveMainloopBwdSm80ILi2ELi2EN4cute5tupleIJNS5_1CILi128EEES8_NS7_ILi64EEEEEENS_10bfloat16_tEfNS_4arch4Sm80ELb0ELb1ELb1ELb0ELb0ELb0ELb0ELb0ELi2ELi4ELi4ELi4ELb0EEENS1_24CollectiveEpilogueBwdGQAISA_fSD_Li256ELb0ELb0EEENS1_19SingleTileSchedulerILb0ELb0ELb0ELi128EEEEEEEEEvNT_6ParamsE)
        /*06d4*/ 	.word	0x00000000


	//----- nvinfo : EIATTR_MIN_STACK_SIZE
	.align		4
.L_302:
        /*06d8*/ 	.byte	0x04, 0x12
        /*06da*/ 	.short	(.L_304 - .L_303)
	.align		4
.L_303:
        /*06dc*/ 	.word	index@(_ZN7cutlass13device_kernelIN5flash19enable_sm80_to_sm89INS1_16FlashAttnBwdSm80INS1_25CollectiveMainloopBwdSm80ILi2ELi2EN4cute5tupleIJNS5_1CILi128EEES8_NS7_ILi64EEEEEENS_10bfloat16_tEfNS_4arch4Sm80ELb0ELb1ELb1ELb0ELb1ELb0ELb0ELb0ELi2ELi4ELi4ELi4ELb0EEENS1_24CollectiveEpilogueBwdGQAISA_fSD_Li256ELb0ELb1EEENS1_19SingleTileSchedulerILb0ELb0ELb0ELi128EEEEEEEEEvNT_6ParamsE)
        /*06e0*/ 	.word	0x00000000


	//----- nvinfo : EIATTR_MIN_STACK_SIZE
	.align		4
.L_304:
        /*06e4*/ 	.byte	0x04, 0x12
        /*06e6*/ 	.short	(.L_306 - .L_305)
	.align		4
.L_305:
        /*06e8*/ 	.word	index@(_ZN7cutlass13device_kernelIN5flash19enable_sm80_to_sm89INS1_16FlashAttnBwdSm80INS1_25CollectiveMainloopBwdSm80ILi2ELi2EN4cute5tupleIJNS5_1CILi128EEES8_NS7_ILi64EEEEEENS_10bfloat16_tEfNS_4arch4Sm80ELb0ELb1ELb1ELb1ELb0ELb0ELb0ELb0ELi2ELi4ELi4ELi4ELb0EEENS1_21CollectiveEpilogueBwdISA_SB_SD_Li256ELb1ELb0ELi2EEENS1_19SingleTileSchedulerILb1ELb0ELb0ELi128EEEEEEEEEvNT_6ParamsE)
        /*06ec*/ 	.word	0x00000000


	//----- nvinfo : EIATTR_MIN_STACK_SIZE
	.align		4
.L_306:
        /*06f0*/ 	.byte	0x04, 0x12
        /*06f2*/ 	.short	(.L_308 - .L_307)
	.align		4
.L_307:
        /*06f4*/ 	.word	index@(_ZN7cutlass13device_kernelIN5flash19enable_sm80_to_sm89INS1_16FlashAttnBwdSm80INS1_25CollectiveMainloopBwdSm80ILi2ELi2EN4cute5tupleIJNS5_1CILi128EEES8_NS7_ILi64EEEEEENS_10bfloat16_tEfNS_4arch4Sm80ELb0ELb1ELb1ELb1ELb1ELb0ELb0ELb0ELi2ELi4ELi4ELi4ELb0EEENS1_21CollectiveEpilogueBwdISA_SB_SD_Li256ELb1ELb0ELi2EEENS1_19SingleTileSchedulerILb1ELb0ELb0ELi128EEEEEEEEEvNT_6ParamsE)
        /*06f8*/ 	.word	0x00000000


	//----- nvinfo : EIATTR_MIN_STACK_SIZE
	.align		4
.L_308:
        /*06fc*/ 	.byte	0x04, 0x12
        /*06fe*/ 	.short	(.L_310 - .L_309)
	.align		4
.L_309:
        /*0700*/ 	.word	index@(_ZN7cutlass13device_kernelIN5flash19enable_sm80_to_sm89INS1_16FlashAttnBwdSm80INS1_25CollectiveMainloopBwdSm80ILi2ELi2EN4cute5tupleIJNS5_1CILi128EEES8_NS7_ILi64EEEEEENS_10bfloat16_tEfNS_4arch4Sm80ELb0ELb1ELb1ELb1ELb0ELb0ELb0ELb0ELi2ELi4ELi4ELi4ELb0EEENS1_24CollectiveEpilogueBwdGQAISA_fSD_Li256ELb1ELb0EEENS1_19SingleTileSchedulerILb1ELb0ELb0ELi128EEEEEEEEEvNT_6ParamsE)
        /*0704*/ 	.word	0x00000000


	//----- nvinfo : EIATTR_MIN_STACK_SIZE
	.align		4
.L_310:
        /*0708*/ 	.byte	0x04, 0x12
        /*070a*/ 	.short	(.L_312 - .L_311)
	.align		4
.L_311:
        /*070c*/ 	.word	index@(_ZN7cutlass13device_kernelIN5flash19enable_sm80_to_sm89INS1_16FlashAttnBwdSm80INS1_25CollectiveMainloopBwdSm80ILi2ELi2EN4cute5tupleIJNS5_1CILi128EEES8_NS7_ILi64EEEEEENS_10bfloat16_tEfNS_4arch4Sm80ELb0ELb1ELb1ELb1ELb1ELb0ELb0ELb0ELi2ELi4ELi4ELi4ELb0EEENS1_24CollectiveEpilogueBwdGQAISA_fSD_Li256ELb1ELb1EEENS1_19SingleTileSchedulerILb1ELb0ELb0ELi128EEEEEEEEEvNT_6ParamsE)
        /*0710*/ 	.word	0x00000000


	//----- nvinfo : EIATTR_MIN_STACK_SIZE
	.align		4
.L_312:
        /*0714*/ 	.byte	0x04, 0x12
        /*0716*/ 	.short	(.L_314 - .L_313)
	.align		4
.L_313:
        /*0718*/ 	.word	index@(_ZN7cutlass13device_kernelIN5flash19enable_sm80_to_sm89INS1_16FlashAttnBwdSm80INS1_25CollectiveMainloopBwdSm80ILi2ELi2EN4cute5tupleIJNS5_1CILi128EEES8_NS7_ILi64EEEEEENS_10bfloat16_tEfNS_4arch4Sm80ELb1ELb0ELb1ELb0ELb0ELb0ELb0ELb0ELi2ELi4ELi4ELi4ELb0EEENS1_21CollectiveEpilogueBwdISA_SB_SD_Li256ELb0ELb0ELi2EEENS1_25SingleTileBwdLPTSchedulerILb0ELi128ELb0EEEEEEEEEvNT_6ParamsE)
        /*071c*/ 	.word	0x00000000


	//----- nvinfo : EIATTR_MIN_STACK_SIZE
	.align		4
.L_314:
        /*0720*/ 	.byte	0x04, 0x12
        /*0722*/ 	.short	(.L_316 - .L_315)
	.align		4
.L_315:
        /*0724*/ 	.word	index@(_ZN7cutlass13device_kernelIN5flash19enable_sm80_to_sm89INS1_16FlashAttnBwdSm80INS1_25CollectiveMainloopBwdSm80ILi2ELi2EN4cute5tupleIJNS5_1CILi128EEES8_NS7_ILi64EEEEEENS_10bfloat16_tEfNS_4arch4Sm80ELb1ELb0ELb1ELb0ELb1ELb0ELb0ELb0ELi2ELi4ELi4ELi4ELb0EEENS1_21CollectiveEpilogueBwdISA_SB_SD_Li256ELb0ELb0ELi2EEENS1_25SingleTileBwdLPTSchedulerILb0ELi128ELb1EEEEEEEEEvNT_6ParamsE)
        /*0728*/ 	.word	0x00000000


	//----- nvinfo : EIATTR_MIN_STACK_SIZE
	.align		4
.L_316:
        /*072c*/ 	.byte	0x04, 0x12
        /*072e*/ 	.short	(.L_318 - .L_317)
	.align		4
.L_317:
        /*0730*/ 	.word	index@(_ZN7cutlass13device_kernelIN5flash19enable_sm80_to_sm89INS1_16FlashAttnBwdSm80INS1_25CollectiveMainloopBwdSm80ILi2ELi2EN4cute5tupleIJNS5_1CILi128EEES8_NS7_ILi64EEEEEENS_10bfloat16_tEfNS_4arch4Sm80ELb1ELb0ELb1ELb0ELb0ELb0ELb0ELb0ELi2ELi4ELi4ELi4ELb0EEENS1_24CollectiveEpilogueBwdGQAISA_fSD_Li256ELb0ELb0EEENS1_25SingleTileBwdLPTSchedulerILb0ELi128ELb0EEEEEEEEEvNT_6ParamsE)
        /*0734*/ 	.word	0x00000000


	//----- nvinfo : EIATTR_MIN_STACK_SIZE
	.align		4
.L_318:
        /*0738*/ 	.byte	0x04, 0x12
        /*073a*/ 	.short	(.L_320 - .L_319)
	.align		4
.L_319:
        /*073c*/ 	.word	index@(_ZN7cutlass13device_kernelIN5flash19enable_sm80_to_sm89INS1_16FlashAttnBwdSm80INS1_25CollectiveMainloopBwdSm80ILi2ELi2EN4cute5tupleIJNS5_1CILi128EEES8_NS7_ILi64EEEEEENS_10bfloat16_tEfNS_4arch4Sm80ELb1ELb0ELb1ELb0ELb1ELb0ELb0ELb0ELi2ELi4ELi4ELi4ELb0EEENS1_24CollectiveEpilogueBwdGQAISA_fSD_Li256ELb0ELb1EEENS1_25SingleTileBwdLPTSchedulerILb0ELi128ELb1EEEEEEEEEvNT_6ParamsE)
        /*0740*/ 	.word	0x00000000


	//----- nvinfo : EIATTR_MIN_STACK_SIZE
	.align		4
.L_320:
        /*0744*/ 	.byte	0x04, 0x12
        /*0746*/ 	.short	(.L_322 - .L_321)
	.align		4
.L_321:
        /*0748*/ 	.word	index@(_ZN7cutlass13device_kernelIN5flash22FlashAttnBwdPreprocessIN4cute5tupleIJNS3_1CILi128EEENS5_ILi64EEEEEENS_10bfloat16_tEfNS_4arch4Sm80ELb1ELb0EEEEEvNT_6ParamsE)
        /*074c*/ 	.word	0x00000000


	//----- nvinfo : EIATTR_MIN_STACK_SIZE
	.align		4
.L_322:
        /*0750*/ 	.byte	0x04, 0x12
        /*0752*/ 	.short	(.L_324 - .L_323)
	.align		4
.L_323:
        /*0754*/ 	.word	index@(_ZN7cutlass13device_kernelIN5flash19enable_sm80_to_sm89INS1_16FlashAttnBwdSm80INS1_25CollectiveMainloopBwdSm80ILi2ELi2EN4cute5tupleIJNS5_1CILi128EEES8_NS7_ILi64EEEEEENS_10bfloat16_tEfNS_4arch4Sm80ELb1ELb0ELb1ELb1ELb0ELb0ELb0ELb0ELi2ELi4ELi4ELi4ELb0EEENS1_21CollectiveEpilogueBwdISA_SB_SD_Li256ELb1ELb0ELi2EEENS1_25SingleTileBwdLPTSchedulerILb1ELi128ELb0EEEEEEEEEvNT_6ParamsE)
        /*0758*/ 	.word	0x00000000


	//----- nvinfo : EIATTR_MIN_STACK_SIZE
	.align		4
.L_324:
        /*075c*/ 	.byte	0x04, 0x12
        /*075e*/ 	.short	(.L_326 - .L_325)
	.align		4
.L_325:
        /*0760*/ 	.word	index@(_ZN7cutlass13device_kernelIN5flash19enable_sm80_to_sm89INS1_16FlashAttnBwdSm80INS1_25CollectiveMainloopBwdSm80ILi2ELi2EN4cute5tupleIJNS5_1CILi128EEES8_NS7_ILi64EEEEEENS_10bfloat16_tEfNS_4arch4Sm80ELb1ELb0ELb1ELb1ELb1ELb0ELb0ELb0ELi2ELi4ELi4ELi4ELb0EEENS1_21CollectiveEpilogueBwdISA_SB_SD_Li256ELb1ELb0ELi2EEENS1_25SingleTileBwdLPTSchedulerILb1ELi128ELb1EEEEEEEEEvNT_6ParamsE)
        /*0764*/ 	.word	0x00000000


	//----- nvinfo : EIATTR_MIN_STACK_SIZE
	.align		4
.L_326:
        /*0768*/ 	.byte	0x04, 0x12
        /*076a*/ 	.short	(.L_328 - .L_327)
	.align		4
.L_327:
        /*076c*/ 	.word	index@(_ZN7cutlass13device_kernelIN5flash19enable_sm80_to_sm89INS1_16FlashAttnBwdSm80INS1_25CollectiveMainloopBwdSm80ILi2ELi2EN4cute5tupleIJNS5_1CILi128EEES8_NS7_ILi64EEEEEENS_10bfloat16_tEfNS_4arch4Sm80ELb1ELb0ELb1ELb1ELb0ELb0ELb0ELb0ELi2ELi4ELi4ELi4ELb0EEENS1_24CollectiveEpilogueBwdGQAISA_fSD_Li256ELb1ELb0EEENS1_25SingleTileBwdLPTSchedulerILb1ELi128ELb0EEEEEEEEEvNT_6ParamsE)
        /*0770*/ 	.word	0x00000000


	//----- nvinfo : EIATTR_MIN_STACK_SIZE
	.align		4
.L_328:
        /*0774*/ 	.byte	0x04, 0x12
        /*0776*/ 	.short	(.L_330 - .L_329)
	.align		4
.L_329:
        /*0778*/ 	.word	index@(_ZN7cutlass13device_kernelIN5flash32FlashAttnBwdPostprocessConvertdQIN4cute5tupleIJNS3_1CILi128EEENS5_ILi64EEEEEENS_10bfloat16_tEfNS_4arch4Sm80ELi256ENS3_8TiledMMAINS3_8MMA_AtomIJNS3_30SM80_16x8x16_F32BF16BF16F32_TNEEEENS3_6LayoutINS4_IJNS5_ILi4EEENS5_ILi2EEENS5_ILi1EEEEEENS4_IJSJ_SH_NS5_ILi0EEEEEEEENS4_IJS7_NS5_ILi32EEENS5_ILi16EEEEEEEELb0EEEEEvNT_6ParamsE)
        /*077c*/ 	.word	0x00000000


	//----- nvinfo : EIATTR_MIN_STACK_SIZE
	.align		4
.L_330:
        /*0780*/ 	.byte	0x04, 0x12
        /*0782*/ 	.short	(.L_332 - .L_331)
	.align		4
.L_331:
        /*0784*/ 	.word	index@(_ZN7cutlass13device_kernelIN5flash19enable_sm80_to_sm89INS1_16FlashAttnBwdSm80INS1_25CollectiveMainloopBwdSm80ILi2ELi2EN4cute5tupleIJNS5_1CILi128EEES8_NS7_ILi64EEEEEENS_10bfloat16_tEfNS_4arch4Sm80ELb1ELb0ELb1ELb1ELb1ELb0ELb0ELb0ELi2ELi4ELi4ELi4ELb0EEENS1_24CollectiveEpilogueBwdGQAISA_fSD_Li256ELb1ELb1EEENS1_25SingleTileBwdLPTSchedulerILb1ELi128ELb1EEEEEEEEEvNT_6ParamsE)
        /*0788*/ 	.word	0x00000000


	//----- nvinfo : EIATTR_MIN_STACK_SIZE
	.align		4
.L_332:
        /*078c*/ 	.byte	0x04, 0x12
        /*078e*/ 	.short	(.L_334 - .L_333)
	.align		4
.L_333:
        /*0790*/ 	.word	index@(_ZN7cutlass13device_kernelIN5flash22FlashAttnBwdPreprocessIN4cute5tupleIJNS3_1CILi128EEENS5_ILi64EEEEEENS_10bfloat16_tEfNS_4arch4Sm80ELb1ELb1EEEEEvNT_6ParamsE)
        /*0794*/ 	.word	0x00000000
.L_334:


//--------------------- .nv.compat                --------------------------
	.section	.nv.compat,"",@"SHT_CUDA_COMPAT_INFO"
	.align	4
        /*0000*/ 	.byte	0x02, 0x09, 0x01, 0x00, 0x02, 0x02, 0x01, 0x00, 0x02, 0x05, 0x05, 0x00, 0x03, 0x07, 0x01, 0x01
        /*0010*/ 	.byte	0x02, 0x03, 0x00, 0x00, 0x02, 0x06, 0x01, 0x00, 0x04, 0x0b, 0x08, 0x00, 0x00, 0x00, 0x00, 0x00
        /*0020*/ 	.byte	0x00, 0x00, 0x00, 0x00


//--------------------- .nv.info._ZN7cutlass13device_kernelIN5flash19enable_sm80_to_sm89INS1_16FlashAttnBwdSm80INS1_25CollectiveMainloopBwdSm80ILi2ELi2EN4cute5tupleIJNS5_1CILi64EEENS7_ILi128EEES8_EEENS_10bfloat16_tEfNS_4arch4Sm80ELb0ELb0ELb1ELb0ELb0ELb0ELb0ELb0ELi2ELi2ELi4ELi2ELb1EEENS1_21CollectiveEpilogueBwdISA_SB_SD_Li256ELb0ELb0ELi2EEENS1_19SingleTileSchedulerILb0ELb0ELb0ELi128EEEEEEEEEvNT_6ParamsE --------------------------
	.section	.nv.info._ZN7cutlass13device_kernelIN5flash19enable_sm80_to_sm89INS1_16FlashAttnBwdSm80INS1_25CollectiveMainloopBwdSm80ILi2ELi2EN4cute5tupleIJNS5_1CILi64EEENS7_ILi128EEES8_EEENS_10bfloat16_tEfNS_4arch4Sm80ELb0ELb0ELb1ELb0ELb0ELb0ELb0ELb0ELi2ELi2ELi4ELi2ELb1EEENS1_21CollectiveEpilogueBwdISA_SB_SD_Li256ELb0ELb0ELi2EEENS1_19SingleTileSchedulerILb0ELb0ELb0ELi128EEEEEEEEEvNT_6ParamsE,"",@"SHT_CUDA_INFO"
	.sectionflags	@""
	.align	4


	//----- nvinfo : EIATTR_CUDA_API_VERSION
	.align		4
        /*0000*/ 	.byte	0x04, 0x37
        /*0002*/ 	.short	(.L_336 - .L_335)
.L_335:
        /*0004*/ 	.word	0x00000082


	//----- nvinfo : EIATTR_KPARAM_INFO
	.align		4
.L_336:
        /*0008*/ 	.byte	0x04, 0x17
        /*000a*/ 	.short	(.L_338 - .L_337)
.L_337:
        /*000c*/ 	.word	0x00000000
        /*0010*/ 	.short	0x0000
        /*0012*/ 	.short	0x0000
        /*0014*/ 	.byte	0x00, 0xf0, 0xc1, 0x09


	//----- nvinfo : EIATTR_SPARSE_MMA_MASK
	.align		4
.L_338:
        /*0018*/ 	.byte	0x03, 0x50
        /*001a*/ 	.short	0x0000


	//----- nvinfo : EIATTR_MAXREG_COUNT
	.align		4
        /*001c*/ 	.byte	0x03, 0x1b
        /*001e*/ 	.short	0x00ff


	//----- nvinfo : EIATTR_MERCURY_ISA_VERSION
	.align		4
        /*0020*/ 	.byte	0x03, 0x5f
        /*0022*/ 	.short	0x0101


	//----- nvinfo : EIATTR_EXIT_INSTR_OFFSETS
	.align		4
        /*0024*/ 	.byte	0x04, 0x1c
        /*0026*/ 	.short	(.L_340 - .L_339)


	//   ....[0]....
.L_339:
        /*0028*/ 	.word	0x00000010


	//----- nvinfo : EIATTR_MAX_THREADS
	.align		4
.L_340:
        /*002c*/ 	.byte	0x04, 0x05
        /*002e*/ 	.short	(.L_342 - .L_341)
.L_341:
        /*0030*/ 	.word	0x00000100
        /*0034*/ 	.word	0x00000001
        /*0038*/ 	.word	0x00000001


	//----- nvinfo : EIATTR_CBANK_PARAM_SIZE
	.align		4
.L_342:
        /*003c*/ 	.byte	0x03, 0x19
        /*003e*/ 	.short	0x0270


	//----- nvinfo : EIATTR_PARAM_CBANK
	.align		4
        /*0040*/ 	.byte	0x04, 0x0a
        /*0042*/ 	.short	(.L_344 - .L_343)
	.align		4
.L_343:
        /*0044*/ 	.word	index@(.nv.constant0._ZN7cutlass13device_kernelIN5flash19enable_sm80_to_sm89INS1_16FlashAttnBwdSm80INS1_25CollectiveMainloopBwdSm80ILi2ELi2EN4cute5tupleIJNS5_1CILi64EEENS7_ILi128EEES8_EEENS_10bfloat16_tEfNS_4arch4Sm80ELb0ELb0ELb1ELb0ELb0ELb0ELb0ELb0ELi2ELi2ELi4ELi2ELb1EEENS1_21CollectiveEpilogueBwdISA_SB_SD_Li256ELb0ELb0ELi2EEENS1_19SingleTileSchedulerILb0ELb0ELb0ELi128EEEEEEEEEvNT_6ParamsE)
        /*0048*/ 	.short	0x0210
        /*004a*/ 	.short	0x0270


	//----- nvinfo : EIATTR_SW_WAR
	.align		4
.L_344:
        /*004c*/ 	.byte	0x04, 0x36
        /*004e*/ 	.short	(.L_346 - .L_345)
.L_345:
        /*0050*/ 	.word	0x00000008
.L_346:


//--------------------- .nv.info._ZN7cutlass13device_kernelIN5flash19enable_sm80_to_sm89INS1_16FlashAttnBwdSm80INS1_25CollectiveMainloopBwdSm80ILi2ELi2EN4cute5tupleIJNS5_1CILi64EEENS7_ILi128EEES8_EEENS_10bfloat16_tEfNS_4arch4Sm80ELb0ELb0ELb1ELb0ELb1ELb0ELb0ELb0ELi2ELi2ELi4ELi2ELb1EEENS1_21CollectiveEpilogueBwdISA_SB_SD_Li256ELb0ELb0ELi2EEENS1_19SingleTileSchedulerILb0ELb0ELb0ELi128EEEEEEEEEvNT_6ParamsE --------------------------
	.section	.nv.info._ZN7cutlass13device_kernelIN5flash19enable_sm80_to_sm89INS1_16FlashAttnBwdSm80INS1_25CollectiveMainloopBwdSm80ILi2ELi2EN4cute5tupleIJNS5_1CILi64EEENS7_ILi128EEES8_EEENS_10bfloat16_tEfNS_4arch4Sm80ELb0ELb0ELb1ELb0ELb1ELb0ELb0ELb0ELi2ELi2ELi4ELi2ELb1EEENS1_21CollectiveEpilogueBwdISA_SB_SD_Li256ELb0ELb0ELi2EEENS1_19SingleTileSchedulerILb0ELb0ELb0ELi128EEEEEEEEEvNT_6ParamsE,"",@"SHT_CUDA_INFO"
	.sectionflags	@""
	.align	4


	//----- nvinfo : EIATTR_CUDA_API_VERSION
	.align		4
        /*0000*/ 	.byte	0x04, 0x37
        /*0002*/ 	.short	(.L_348 - .L_347)
.L_347:
        /*0004*/ 	.word	0x00000082


	//----- nvinfo : EIATTR_KPARAM_INFO
	.align		4
.L_348:
        /*0008*/ 	.byte	0x04, 0x17
        /*000a*/ 	.short	(.L_350 - .L_349)
.L_349:
        /*000c*/ 	.word	0x00000000
        /*0010*/ 	.short	0x0000
        /*0012*/ 	.short	0x0000
        /*0014*/ 	.byte	0x00, 0xf0, 0xc1, 0x09


	//----- nvinfo : EIATTR_SPARSE_MMA_MASK
	.align		4
.L_350:
        /*0018*/ 	.byte	0x03, 0x50
        /*001a*/ 	.short	0x0000


	//----- nvinfo : EIATTR_MAXREG_COUNT
	.align		4
        /*001c*/ 	.byte	0x03, 0x1b
        /*001e*/ 	.short	0x00ff


	//----- nvinfo : EIATTR_MERCURY_ISA_VERSION
	.align		4
        /*0020*/ 	.byte	0x03, 0x5f
        /*0022*/ 	.short	0x0101


	//----- nvinfo : EIATTR_EXIT_INSTR_OFFSETS
	.align		4
        /*0024*/ 	.byte	0x04, 0x1c
        /*0026*/ 	.short	(.L_352 - .L_351)


	//   ....[0]....
.L_351:
        /*0028*/ 	.word	0x00000010


	//----- nvinfo : EIATTR_MAX_THREADS
	.align		4
.L_352:
        /*002c*/ 	.byte	0x04, 0x05
        /*002e*/ 	.short	(.L_354 - .L_353)
.L_353:
        /*0030*/ 	.word	0x00000100
        /*0034*/ 	.word	0x00000001
        /*0038*/ 	.word	0x00000001


	//----- nvinfo : EIATTR_CBANK_PARAM_SIZE
	.align		4
.L_354:
        /*003c*/ 	.byte	0x03, 0x19
        /*003e*/ 	.short	0x0270


	//----- nvinfo : EIATTR_PARAM_CBANK
	.align		4
        /*0040*/ 	.byte	0x04, 0x0a
        /*0042*/ 	.short	(.L_356 - .L_355)
	.align		4
.L_355:
        /*0044*/ 	.word	index@(.nv.constant0._ZN7cutlass13device_kernelIN5flash19enable_sm80_to_sm89INS1_16FlashAttnBwdSm80INS1_25CollectiveMainloopBwdSm80ILi2ELi2EN4cute5tupleIJNS5_1CILi64EEENS7_ILi128EEES8_EEENS_10bfloat16_tEfNS_4arch4Sm80ELb0ELb0ELb1ELb0ELb1ELb0ELb0ELb0ELi2ELi2ELi4ELi2ELb1EEENS1_21CollectiveEpilogueBwdISA_SB_SD_Li256ELb0ELb0ELi2EEENS1_19SingleTileSchedulerILb0ELb0ELb0ELi128EEEEEEEEEvNT_6ParamsE)
        /*0048*/ 	.short	0x0210
        /*004a*/ 	.short	0x0270


	//----- nvinfo : EIATTR_SW_WAR
	.align		4
.L_356:
        /*004c*/ 	.byte	0x04, 0x36
        /*004e*/ 	.short	(.L_358 - .L_357)
.L_357:
        /*0050*/ 	.word	0x00000008
.L_358:


//--------------------- .nv.info._ZN7cutlass13device_kernelIN5flash19enable_sm80_to_sm89INS1_16FlashAttnBwdSm80INS1_25CollectiveMainloopBwdSm80ILi2ELi2EN4cute5tupleIJNS5_1CILi64EEENS7_ILi128EEES8_EEENS_10bfloat16_tEfNS_4arch4Sm80ELb0ELb0ELb1ELb0ELb0ELb0ELb0ELb0ELi2ELi2ELi4ELi2ELb1EEENS1_24CollectiveEpilogueBwdGQAISA_fSD_Li256ELb0ELb0EEENS1_19SingleTileSchedulerILb0ELb0ELb0ELi128EEEEEEEEEvNT_6ParamsE --------------------------
	.section	.nv.info._ZN7cutlass13device_kernelIN5flash19enable_sm80_to_sm89INS1_16FlashAttnBwdSm80INS1_25CollectiveMainloopBwdSm80ILi2ELi2EN4cute5tupleIJNS5_1CILi64EEENS7_ILi128EEES8_EEENS_10bfloat16_tEfNS_4arch4Sm80ELb0ELb0ELb1ELb0ELb0ELb0ELb0ELb0ELi2ELi2ELi4ELi2ELb1EEENS1_24CollectiveEpilogueBwdGQAISA_fSD_Li256ELb0ELb0EEENS1_19SingleTileSchedulerILb0ELb0ELb0ELi128EEEEEEEEEvNT_6ParamsE,"",@"SHT_CUDA_INFO"
	.sectionflags	@""
	.align	4


	//----- nvinfo : EIATTR_CUDA_API_VERSION
	.align		4
        /*0000*/ 	.byte	0x04, 0x37
        /*0002*/ 	.short	(.L_360 - .L_359)
.L_359:
        /*0004*/ 	.word	0x00000082


	//----- nvinfo : EIATTR_KPARAM_INFO
	.align		4
.L_360:
        /*0008*/ 	.byte	0x04, 0x17
        /*000a*/ 	.short	(.L_362 - .L_361)
.L_361:
        /*000c*/ 	.word	0x00000000
        /*0010*/ 	.short	0x0000
        /*0012*/ 	.short	0x0000
        /*0014*/ 	.byte	0x00, 0xf0, 0xe1, 0x09


	//----- nvinfo : EIATTR_SPARSE_MMA_MASK
	.align		4
.L_362:
        /*0018*/ 	.byte	0x03, 0x50
        /*001a*/ 	.short	0x0000


	//----- nvinfo : EIATTR_MAXREG_COUNT
	.align		4
        /*001c*/ 	.byte	0x03, 0x1b
        /*001e*/ 	.short	0x00ff


	//----- nvinfo : EIATTR_MERCURY_ISA_VERSION
	.align		4
        /*0020*/ 	.byte	0x03, 0x5f
        /*0022*/ 	.short	0x0101


	//----- nvinfo : EIATTR_EXIT_INSTR_OFFSETS
	.align		4
        /*0024*/ 	.byte	0x04, 0x1c
        /*0026*/ 	.short	(.L_364 - .L_363)


	//   ....[0]....
.L_363:
        /*0028*/ 	.word	0x00000010


	//----- nvinfo : EIATTR_MAX_THREADS
	.align		4
.L_364:
        /*002c*/ 	.byte	0x04, 0x05
        /*002e*/ 	.short	(.L_366 - .L_365)
.L_365:
        /*0030*/ 	.word	0x00000100
        /*0034*/ 	.word	0x00000001
        /*0038*/ 	.word	0x00000001


	//----- nvinfo : EIATTR_CBANK_PARAM_SIZE
	.align		4
.L_366:
        /*003c*/ 	.byte	0x03, 0x19
        /*003e*/ 	.short	0x0278


	//----- nvinfo : EIATTR_PARAM_CBANK
	.align		4
        /*0040*/ 	.byte	0x04, 0x0a
        /*0042*/ 	.short	(.L_368 - .L_367)
	.align		4
.L_367:
        /*0044*/ 	.word	index@(.nv.constant0._ZN7cutlass13device_kernelIN5flash19enable_sm80_to_sm89INS1_16FlashAttnBwdSm80INS1_25CollectiveMainloopBwdSm80ILi2ELi2EN4cute5tupleIJNS5_1CILi64EEENS7_ILi128EEES8_EEENS_10bfloat16_tEfNS_4arch4Sm80ELb0ELb0ELb1ELb0ELb0ELb0ELb0ELb0ELi2ELi2ELi4ELi2ELb1EEENS1_24CollectiveEpilogueBwdGQAISA_fSD_Li256ELb0ELb0EEENS1_19SingleTileSchedulerILb0ELb0ELb0ELi128EEEEEEEEEvNT_6ParamsE)
        /*0048*/ 	.short	0x0210
        /*004a*/ 	.short	0x0278


	//----- nvinfo : EIATTR_SW_WAR
	.align		4
.L_368:
        /*004c*/ 	.byte	0x04, 0x36
        /*004e*/ 	.short	(.L_370 - .L_369)
.L_369:
        /*0050*/ 	.word	0x00000008
.L_370:


//--------------------- .nv.info._ZN7cutlass13device_kernelIN5flash19enable_sm80_to_sm89INS1_16FlashAttnBwdSm80INS1_25CollectiveMainloopBwdSm80ILi2ELi2EN4cute5tupleIJNS5_1CILi64EEENS7_ILi128EEES8_EEENS_10bfloat16_tEfNS_4arch4Sm80ELb0ELb0ELb1ELb0ELb1ELb0ELb0ELb0ELi2ELi2ELi4ELi2ELb1EEENS1_24CollectiveEpilogueBwdGQAISA_fSD_Li256ELb0ELb1EEENS1_19SingleTileSchedulerILb0ELb0ELb0ELi128EEEEEEEEEvNT_6ParamsE --------------------------
	.section	.nv.info._ZN7cutlass13device_kernelIN5flash19enable_sm80_to_sm89INS1_16FlashAttnBwdSm80INS1_25CollectiveMainloopBwdSm80ILi2ELi2EN4cute5tupleIJNS5_1CILi64EEENS7_ILi128EEES8_EEENS_10bfloat16_tEfNS_4arch4Sm80ELb0ELb0ELb1ELb0ELb1ELb0ELb0ELb0ELi2ELi2ELi4ELi2ELb1EEENS1_24CollectiveEpilogueBwdGQAISA_fSD_Li256ELb0ELb1EEENS1_19SingleTileSchedulerILb0ELb0ELb0ELi128EEEEEEEEEvNT_6ParamsE,"",@"SHT_CUDA_INFO"
	.sectionflags	@""
	.align	4


	//----- nvinfo : EIATTR_CUDA_API_VERSION
	.align		4
        /*0000*/ 	.byte	0x04, 0x37
        /*0002*/ 	.short	(.L_372 - .L_371)
.L_371:
        /*0004*/ 	.word	0x00000082


	//----- nvinfo : EIATTR_KPARAM_INFO
	.align		4
.L_372:
        /*0008*/ 	.byte	0x04, 0x17
        /*000a*/ 	.short	(.L_374 - .L_373)
.L_373:
        /*000c*/ 	.word	0x00000000
        /*0010*/ 	.short	0x0000
        /*0012*/ 	.short	0x0000
        /*0014*/ 	.byte	0x00, 0xf0, 0xe1, 0x09


	//----- nvinfo : EIATTR_SPARSE_MMA_MASK
	.align		4
.L_374:
        /*0018*/ 	.byte	0x03, 0x50
        /*001a*/ 	.short	0x0000


	//----- nvinfo : EIATTR_MAXREG_COUNT
	.align		4
        /*001c*/ 	.byte	0x03, 0x1b
        /*001e*/ 	.short	0x00ff


	//----- nvinfo : EIATTR_MERCURY_ISA_VERSION
	.align		4
        /*0020*/ 	.byte	0x03, 0x5f
        /*0022*/ 	.short	0x0101


	//----- nvinfo : EIATTR_EXIT_INSTR_OFFSETS
	.align		4
        /*0024*/ 	.byte	0x04, 0x1c
        /*0026*/ 	.short	(.L_376 - .L_375)


	//   ....[0]....
.L_375:
        /*0028*/ 	.word	0x00000010


	//----- nvinfo : EIATTR_MAX_THREADS
	.align		4
.L_376:
        /*002c*/ 	.byte	0x04, 0x05
        /*002e*/ 	.short	(.L_378 - .L_377)
.L_377:
        /*0030*/ 	.word	0x00000100
        /*0034*/ 	.word	0x00000001
        /*0038*/ 	.word	0x00000001


	//----- nvinfo : EIATTR_CBANK_PARAM_SIZE
	.align		4
.L_378:
        /*003c*/ 	.byte	0x03, 0x19
        /*003e*/ 	.short	0x0278


	//----- nvinfo : EIATTR_PARAM_CBANK
	.align		4
        /*0040*/ 	.byte	0x04, 0x0a
        /*0042*/ 	.short	(.L_380 - .L_379)
	.align		4
.L_379:
        /*0044*/ 	.word	index@(.nv.constant0._ZN7cutlass13device_kernelIN5flash19enable_sm80_to_sm89INS1_16FlashAttnBwdSm80INS1_25CollectiveMainloopBwdSm80ILi2ELi2EN4cute5tupleIJNS5_1CILi64EEENS7_ILi128EEES8_EEENS_10bfloat16_tEfNS_4arch4Sm80ELb0ELb0ELb1ELb0ELb1ELb0ELb0ELb0ELi2ELi2ELi4ELi2ELb1EEENS1_24CollectiveEpilogueBwdGQAISA_fSD_Li256ELb0ELb1EEENS1_19SingleTileSchedulerILb0ELb0ELb0ELi128EEEEEEEEEvNT_6ParamsE)
        /*0048*/ 	.short	0x0210
        /*004a*/ 	.short	0x0278


	//----- nvinfo : EIATTR_SW_WAR
	.align		4
.L_380:
        /*004c*/ 	.byte	0x04, 0x36
        /*004e*/ 	.short	(.L_382 - .L_381)
.L_381:
        /*0050*/ 	.word	0x00000008
.L_382:


//--------------------- .nv.info._ZN7cutlass13device_kernelIN5flash19enable_sm80_to_sm89INS1_16FlashAttnBwdSm80INS1_25CollectiveMainloopBwdSm80ILi2ELi2EN4cute5tupleIJNS5_1CILi64EEENS7_ILi128EEES8_EEENS_10bfloat16_tEfNS_4arch4Sm80ELb0ELb0ELb1ELb1ELb0ELb0ELb0ELb0ELi2ELi2ELi4ELi2ELb1EEENS1_21CollectiveEpilogueBwdISA_SB_SD_Li256ELb1ELb0ELi2EEENS1_19SingleTileSchedulerILb1ELb0ELb0ELi128EEEEEEEEEvNT_6ParamsE --------------------------
	.section	.nv.info._ZN7cutlass13device_kernelIN5flash19enable_sm80_to_sm89INS1_16FlashAttnBwdSm80INS1_25CollectiveMainloopBwdSm80ILi2ELi2EN4cute5tupleIJNS5_1CILi64EEENS7_ILi128EEES8_EEENS_10bfloat16_tEfNS_4arch4Sm80ELb0ELb0ELb1ELb1ELb0ELb0ELb0ELb0ELi2ELi2ELi4ELi2ELb1EEENS1_21CollectiveEpilogueBwdISA_SB_SD_Li256ELb1ELb0ELi2EEENS1_19SingleTileSchedulerILb1ELb0ELb0ELi128EEEEEEEEEvNT_6ParamsE,"",@"SHT_CUDA_INFO"
	.sectionflags	@""
	.align	4


	//----- nvinfo : EIATTR_CUDA_API_VERSION
	.align		4
        /*0000*/ 	.byte	0x04, 0x37
        /*0002*/ 	.short	(.L_384 - .L_383)
.L_383:
        /*0004*/ 	.word	0x00000082


	//----- nvinfo : EIATTR_KPARAM_INFO
	.align		4
.L_384:
        /*0008*/ 	.byte	0x04, 0x17
        /*000a*/ 	.short	(.L_386 - .L_385)
.L_385:
        /*000c*/ 	.word	0x00000000
        /*0010*/ 	.short	0x0000
        /*0012*/ 	.short	0x0000
        /*0014*/ 	.byte	0x00, 0xf0, 0xc1, 0x09


	//----- nvinfo : EIATTR_SPARSE_MMA_MASK
	.align		4
.L_386:
        /*0018*/ 	.byte	0x03, 0x50
        /*001a*/ 	.short	0x0000


	//----- nvinfo : EIATTR_MAXREG_COUNT
	.align		4
        /*001c*/ 	.byte	0x03, 0x1b
        /*001e*/ 	.short	0x00ff


	//----- nvinfo : EIATTR_MERCURY_ISA_VERSION
	.align		4
        /*0020*/ 	.byte	0x03, 0x5f
        /*0022*/ 	.short	0x0101


	//----- nvinfo : EIATTR_EXIT_INSTR_OFFSETS
	.align		4
        /*0024*/ 	.byte	0x04, 0x1c
        /*0026*/ 	.short	(.L_388 - .L_387)


	//   ....[0]....
.L_387:
        /*0028*/ 	.word	0x00000010


	//----- nvinfo : EIATTR_MAX_THREADS
	.align		4
.L_388:
        /*002c*/ 	.byte	0x04, 0x05
        /*002e*/ 	.short	(.L_390 - .L_389)
.L_389:
        /*0030*/ 	.word	0x00000100
        /*0034*/ 	.word	0x00000001
        /*0038*/ 	.word	0x00000001


	//----- nvinfo : EIATTR_CBANK_PARAM_SIZE
	.align		4
.L_390:
        /*003c*/ 	.byte	0x03, 0x19
        /*003e*/ 	.short	0x0270


	//----- nvinfo : EIATTR_PARAM_CBANK
	.align		4
        /*0040*/ 	.byte	0x04, 0x0a
        /*0042*/ 	.short	(.L_392 - .L_391)
	.align		4
.L_391:
        /*0044*/ 	.word	index@(.nv.constant0._ZN7cutlass13device_kernelIN5flash19enable_sm80_to_sm89INS1_16FlashAttnBwdSm80INS1_25CollectiveMainloopBwdSm80ILi2ELi2EN4cute5tupleIJNS5_1CILi64EEENS7_ILi128EEES8_EEENS_10bfloat16_tEfNS_4arch4Sm80ELb0ELb0ELb1ELb1ELb0ELb0ELb0ELb0ELi2ELi2ELi4ELi2ELb1EEENS1_21CollectiveEpilogueBwdISA_SB_SD_Li256ELb1ELb0ELi2EEENS1_19SingleTileSchedulerILb1ELb0ELb0ELi128EEEEEEEEEvNT_6ParamsE)
        /*0048*/ 	.short	0x0210
        /*004a*/ 	.short	0x0270


	//----- nvinfo : EIATTR_SW_WAR
	.align		4
.L_392:
        /*004c*/ 	.byte	0x04, 0x36
        /*004e*/ 	.short	(.L_394 - .L_393)
.L_393:
        /*0050*/ 	.word	0x00000008
.L_394:


//--------------------- .nv.info._ZN7cutlass13device_kernelIN5flash19enable_sm80_to_sm89INS1_16FlashAttnBwdSm80INS1_25CollectiveMainloopBwdSm80ILi2ELi2EN4cute5tupleIJNS5_1CILi64EEENS7_ILi128EEES8_EEENS_10bfloat16_tEfNS_4arch4Sm80ELb0ELb0ELb1ELb1ELb1ELb0ELb0ELb0ELi2ELi2ELi4ELi2ELb1EEENS1_21CollectiveEpilogueBwdISA_SB_SD_Li256ELb1ELb0ELi2EEENS1_19SingleTileSchedulerILb1ELb0ELb0ELi128EEEEEEEEEvNT_6ParamsE --------------------------
	.section	.nv.info._ZN7cutlass13device_kernelIN5flash19enable_sm80_to_sm89INS1_16FlashAttnBwdSm80INS1_25CollectiveMainloopBwdSm80ILi2ELi2EN4cute5tupleIJNS5_1CILi64EEENS7_ILi128EEES8_EEENS_10bfloat16_tEfNS_4arch4Sm80ELb0ELb0ELb1ELb1ELb1ELb0ELb0ELb0ELi2ELi2ELi4ELi2ELb1EEENS1_21CollectiveEpilogueBwdISA_SB_SD_Li256ELb1ELb0ELi2EEENS1_19SingleTileSchedulerILb1ELb0ELb0ELi128EEEEEEEEEvNT_6ParamsE,"",@"SHT_CUDA_INFO"
	.sectionflags	@""
	.align	4


	//----- nvinfo : EIATTR_CUDA_API_VERSION
	.align		4
        /*0000*/ 	.byte	0x04, 0x37
        /*0002*/ 	.short	(.L_396 - .L_395)
.L_395:
        /*0004*/ 	.word	0x00000082


	//----- nvinfo : EIATTR_KPARAM_INFO
	.align		4
.L_396:
        /*0008*/ 	.byte	0x04, 0x17
        /*000a*/ 	.short	(.L_398 - .L_397)
.L_397:
        /*000c*/ 	.word	0x00000000
        /*0010*/ 	.short	0x0000
        /*0012*/ 	.short	0x0000
        /*0014*/ 	.byte	0x00, 0xf0, 0xc1, 0x09


	//----- nvinfo : EIATTR_SPARSE_MMA_MASK
	.align		4
.L_398:
        /*0018*/ 	.byte	0x03, 0x50
        /*001a*/ 	.short	0x0000


	//----- nvinfo : EIATTR_MAXREG_COUNT
	.align		4
        /*001c*/ 	.byte	0x03, 0x1b
        /*001e*/ 	.short	0x00ff


	//----- nvinfo : EIATTR_MERCURY_ISA_VERSION
	.align		4
        /*0020*/ 	.byte	0x03, 0x5f
        /*0022*/ 	.short	0x0101


	//----- nvinfo : EIATTR_EXIT_INSTR_OFFSETS
	.align		4
        /*0024*/ 	.byte	0x04, 0x1c
        /*0026*/ 	.short	(.L_400 - .L_399)


	//   ....[0]....
.L_399:
        /*0028*/ 	.word	0x00000010


	//----- nvinfo : EIATTR_MAX_THREADS
	.align		4
.L_400:
        /*002c*/ 	.byte	0x04, 0x05
        /*002e*/ 	.short	(.L_402 - .L_401)
.L_401:
        /*0030*/ 	.word	0x00000100
        /*0034*/ 	.word	0x00000001
        /*0038*/ 	.word	0x00000001


	//----- nvinfo : EIATTR_CBANK_PARAM_SIZE
	.align		4
.L_402:
        /*003c*/ 	.byte	0x03, 0x19
        /*003e*/ 	.short	0x0270


	//----- nvinfo : EIATTR_PARAM_CBANK
	.align		4
        /*0040*/ 	.byte	0x04, 0x0a
        /*0042*/ 	.short	(.L_404 - .L_403)
	.align		4
.L_403:
        /*0044*/ 	.word	index@(.nv.constant0._ZN7cutlass13device_kernelIN5flash19enable_sm80_to_sm89INS1_16FlashAttnBwdSm80INS1_25CollectiveMainloopBwdSm80ILi2ELi2EN4cute5tupleIJNS5_1CILi64EEENS7_ILi128EEES8_EEENS_10bfloat16_tEfNS_4arch4Sm80ELb0ELb0ELb1ELb1ELb1ELb0ELb0ELb0ELi2ELi2ELi4ELi2ELb1EEENS1_21CollectiveEpilogueBwdISA_SB_SD_Li256ELb1ELb0ELi2EEENS1_19SingleTileSchedulerILb1ELb0ELb0ELi128EEEEEEEEEvNT_6ParamsE)
        /*0048*/ 	.short	0x0210
        /*004a*/ 	.short	0x0270


	//----- nvinfo : EIATTR_SW_WAR
	.align		4
.L_404:
        /*004c*/ 	.byte	0x04, 0x36
        /*004e*/ 	.short	(.L_406 - .L_405)
.L_405:
        /*0050*/ 	.word	0x00000008
.L_406:


//--------------------- .nv.info._ZN7cutlass13device_kernelIN5flash19enable_sm80_to_sm89INS1_16FlashAttnBwdSm80INS1_25CollectiveMainloopBwdSm80ILi2ELi2EN4cute5tupleIJNS5_1CILi64EEENS7_ILi128EEES8_EEENS_10bfloat16_tEfNS_4arch4Sm80ELb0ELb0ELb1ELb1ELb0ELb0ELb0ELb0ELi2ELi2ELi4ELi2ELb1EEENS1_24CollectiveEpilogueBwdGQAISA_fSD_Li256ELb1ELb0EEENS1_19SingleTileSchedulerILb1ELb0ELb0ELi128EEEEEEEEEvNT_6ParamsE --------------------------
	.section	.nv.info._ZN7cutlass13device_kernelIN5flash19enable_sm80_to_sm89INS1_16FlashAttnBwdSm80INS1_25CollectiveMainloopBwdSm80ILi2ELi2EN4cute5tupleIJNS5_1CILi64EEENS7_ILi128EEES8_EEENS_10bfloat16_tEfNS_4arch4Sm80ELb0ELb0ELb1ELb1ELb0ELb0ELb0ELb0ELi2ELi2ELi4ELi2ELb1EEENS1_24CollectiveEpilogueBwdGQAISA_fSD_Li256ELb1ELb0EEENS1_19SingleTileSchedulerILb1ELb0ELb0ELi128EEEEEEEEEvNT_6ParamsE,"",@"SHT_CUDA_INFO"
	.sectionflags	@""
	.align	4


	//----- nvinfo : EIATTR_CUDA_API_VERSION
	.align		4
        /*0000*/ 	.byte	0x04, 0x37
        /*0002*/ 	.short	(.L_408 - .L_407)
.L_407:
        /*0004*/ 	.word	0x00000082


	//----- nvinfo : EIATTR_KPARAM_INFO
	.align		4
.L_408:
        /*0008*/ 	.byte	0x04, 0x17
        /*000a*/ 	.short	(.L_410 - .L_409)
.L_409:
        /*000c*/ 	.word	0x00000000
        /*0010*/ 	.short	0x0000
        /*0012*/ 	.short	0x0000
        /*0014*/ 	.byte	0x00, 0xf0, 0xe1, 0x09


	//----- nvinfo : EIATTR_SPARSE_MMA_MASK
	.align		4
.L_410:
        /*0018*/ 	.byte	0x03, 0x50
        /*001a*/ 	.short	0x0000


	//----- nvinfo : EIATTR_MAXREG_COUNT
	.align		4
        /*001c*/ 	.byte	0x03, 0x1b
        /*001e*/ 	.short	0x00ff


	//----- nvinfo : EIATTR_MERCURY_ISA_VERSION
	.align		4
        /*0020*/ 	.byte	0x03, 0x5f
        /*0022*/ 	.short	0x0101


	//----- nvinfo : EIATTR_EXIT_INSTR_OFFSETS
	.align		4
        /*0024*/ 	.byte	0x04, 0x1c
        /*0026*/ 	.short	(.L_412 - .L_411)


	//   ....[0]....
.L_411:
        /*0028*/ 	.word	0x00000010


	//----- nvinfo : EIATTR_MAX_THREADS
	.align		4
.L_412:
        /*002c*/ 	.byte	0x04, 0x05
        /*002e*/ 	.short	(.L_414 - .L_413)
.L_413:
        /*0030*/ 	.word	0x00000100
        /*0034*/ 	.word	0x00000001
        /*0038*/ 	.word	0x00000001


	//----- nvinfo : EIATTR_CBANK_PARAM_SIZE
	.align		4
.L_414:
        /*003c*/ 	.byte	0x03, 0x19
        /*003e*/ 	.short	0x0278


	//----- nvinfo : EIATTR_PARAM_CBANK
	.align		4
        /*0040*/ 	.byte	0x04, 0x0a
        /*0042*/ 	.short	(.L_416 - .L_415)
	.align		4
.L_415:
        /*0044*/ 	.word	index@(.nv.constant0._ZN7cutlass13device_kernelIN5flash19enable_sm80_to_sm89INS1_16FlashAttnBwdSm80INS1_25CollectiveMainloopBwdSm80ILi2ELi2EN4cute5tupleIJNS5_1CILi64EEENS7_ILi128EEES8_EEENS_10bfloat16_tEfNS_4arch4Sm80ELb0ELb0ELb1ELb1ELb0ELb0ELb0ELb0ELi2ELi2ELi4ELi2ELb1EEENS1_24CollectiveEpilogueBwdGQAISA_fSD_Li256ELb1ELb0EEENS1_19SingleTileSchedulerILb1ELb0ELb0ELi128EEEEEEEEEvNT_6ParamsE)
        /*0048*/ 	.short	0x0210
        /*004a*/ 	.short	0x0278


	//----- nvinfo : EIATTR_SW_WAR
	.align		4
.L_416:
        /*004c*/ 	.byte	0x04, 0x36
        /*004e*/ 	.short	(.L_418 - .L_417)
.L_417:
        /*0050*/ 	.word	0x00000008
.L_418:


//--------------------- .nv.info._ZN7cutlass13device_kernelIN5flash19enable_sm80_to_sm89INS1_16FlashAttnBwdSm80INS1_25CollectiveMainloopBwdSm80ILi2ELi2EN4cute5tupleIJNS5_1CILi64EEENS7_ILi128EEES8_EEENS_10bfloat16_tEfNS_4arch4Sm80ELb0ELb0ELb1ELb1ELb1ELb0ELb0ELb0ELi2ELi2ELi4ELi2ELb1EEENS1_24CollectiveEpilogueBwdGQAISA_fSD_Li256ELb1ELb1EEENS1_19SingleTileSchedulerILb1ELb0ELb0ELi128EEEEEEEEEvNT_6ParamsE --------------------------
	.section	.nv.info._ZN7cutlass13device_kernelIN5flash19enable_sm80_to_sm89INS1_16FlashAttnBwdSm80INS1_25CollectiveMainloopBwdSm80ILi2ELi2EN4cute5tupleIJNS5_1CILi64EEENS7_ILi128EEES8_EEENS_10bfloat16_tEfNS_4arch4Sm80ELb0ELb0ELb1ELb1ELb1ELb0ELb0ELb0ELi2ELi2ELi4ELi2ELb1EEENS1_24CollectiveEpilogueBwdGQAISA_fSD_Li256ELb1ELb1EEENS1_19SingleTileSchedulerILb1ELb0ELb0ELi128EEEEEEEEEvNT_6ParamsE,"",@"SHT_CUDA_INFO"
	.sectionflags	@""
	.align	4


	//----- nvinfo : EIATTR_CUDA_API_VERSION
	.align		4
        /*0000*/ 	.byte	0x04, 0x37
        /*0002*/ 	.short	(.L_420 - .L_419)
.L_419:
        /*0004*/ 	.word	0x00000082


	//----- nvinfo : EIATTR_KPARAM_INFO
	.align		4
.L_420:
        /*0008*/ 	.byte	0x04, 0x17
        /*000a*/ 	.short	(.L_422 - .L_421)
.L_421:
        /*000c*/ 	.word	0x00000000
        /*0010*/ 	.short	0x0000
        /*0012*/ 	.short	0x0000
        /*0014*/ 	.byte	0x00, 0xf0, 0xe1, 0x09


	//----- nvinfo : EIATTR_SPARSE_MMA_MASK
	.align		4
.L_422:
        /*0018*/ 	.byte	0x03, 0x50
        /*001a*/ 	.short	0x0000


	//----- nvinfo : EIATTR_MAXREG_COUNT
	.align		4
        /*001c*/ 	.byte	0x03, 0x1b
        /*001e*/ 	.short	0x00ff


	//----- nvinfo : EIATTR_MERCURY_ISA_VERSION
	.align		4
        /*0020*/ 	.byte	0x03, 0x5f
        /*0022*/ 	.short	0x0101


	//----- nvinfo : EIATTR_EXIT_INSTR_OFFSETS
	.align		4
        /*0024*/ 	.byte	0x04, 0x1c
        /*0026*/ 	.short	(.L_424 - .L_423)


	//   ....[0]....
.L_423:
        /*0028*/ 	.word	0x00000010


	//----- nvinfo : EIATTR_MAX_THREADS
	.align		4
.L_424:
        /*002c*/ 	.byte	0x04, 0x05
        /*002e*/ 	.short	(.L_426 - .L_425)
.L_425:
        /*0030*/ 	.word	0x00000100
        /*0034*/ 	.word	0x00000001
        /*0038*/ 	.word	0x00000001


	//----- nvinfo : EIATTR_CBANK_PARAM_SIZE
	.align		4
.L_426:
        /*003c*/ 	.byte	0x03, 0x19
        /*003e*/ 	.short	0x0278


	//----- nvinfo : EIATTR_PARAM_CBANK
	.align		4
        /*0040*/ 	.byte	0x04, 0x0a
        /*0042*/ 	.short	(.L_428 - .L_427)
	.align		4
.L_427:
        /*0044*/ 	.word	index@(.nv.constant0._ZN7cutlass13device_kernelIN5flash19enable_sm80_to_sm89INS1_16FlashAttnBwdSm80INS1_25CollectiveMainloopBwdSm80ILi2ELi2EN4cute5tupleIJNS5_1CILi64EEENS7_ILi128EEES8_EEENS_10bfloat16_tEfNS_4arch4Sm80ELb0ELb0ELb1ELb1ELb1ELb0ELb0ELb0ELi2ELi2ELi4ELi2ELb1EEENS1_24CollectiveEpilogueBwdGQAISA_fSD_Li256ELb1ELb1EEENS1_19SingleTileSchedulerILb1ELb0ELb0ELi128EEEEEEEEEvNT_6ParamsE)
        /*0048*/ 	.short	0x0210
        /*004a*/ 	.short	0x0278


	//----- nvinfo : EIATTR_SW_WAR
	.align		4
.L_428:
        /*004c*/ 	.byte	0x04, 0x36
        /*004e*/ 	.short	(.L_430 - .L_429)
.L_429:
        /*0050*/ 	.word	0x00000008
.L_430:


//--------------------- .nv.info._ZN7cutlass13device_kernelIN5flash19enable_sm80_to_sm89INS1_16FlashAttnBwdSm80INS1_25CollectiveMainloopBwdSm80ILi2ELi2EN4cute5tupleIJNS5_1CILi64EEENS7_ILi128EEES8_EEENS_10bfloat16_tEfNS_4arch4Sm80ELb0ELb1ELb1ELb0ELb0ELb0ELb0ELb0ELi2ELi2ELi4ELi2ELb1EEENS1_21CollectiveEpilogueBwdISA_SB_SD_Li256ELb0ELb0ELi2EEENS1_19SingleTileSchedulerILb0ELb0ELb0ELi128EEEEEEEEEvNT_6ParamsE --------------------------
	.section	.nv.info._ZN7cutlass13device_kernelIN5flash19enable_sm80_to_sm89INS1_16FlashAttnBwdSm80INS1_25CollectiveMainloopBwdSm80ILi2ELi2EN4cute5tupleIJNS5_1CILi64EEENS7_ILi128EEES8_EEENS_10bfloat16_tEfNS_4arch4Sm80ELb0ELb1ELb1ELb0ELb0ELb0ELb0ELb0ELi2ELi2ELi4ELi2ELb1EEENS1_21CollectiveEpilogueBwdISA_SB_SD_Li256ELb0ELb0ELi2EEENS1_19SingleTileSchedulerILb0ELb0ELb0ELi128EEEEEEEEEvNT_6ParamsE,"",@"SHT_CUDA_INFO"
	.sectionflags	@""
	.align	4


	//----- nvinfo : EIATTR_CUDA_API_VERSION
	.align		4
        /*0000*/ 	.byte	0x04, 0x37
        /*0002*/ 	.short	(.L_432 - .L_431)
.L_431:
        /*0004*/ 	.word	0x00000082


	//----- nvinfo : EIATTR_KPARAM_INFO
	.align		4
.L_432:
        /*0008*/ 	.byte	0x04, 0x17
        /*000a*/ 	.short	(.L_434 - .L_433)
.L_433:
        /*000c*/ 	.word	0x00000000
        /*0010*/ 	.short	0x0000
        /*0012*/ 	.short	0x0000
        /*0014*/ 	.byte	0x00, 0xf0, 0xc1, 0x09


	//----- nvinfo : EIATTR_SPARSE_MMA_MASK
	.align		4
.L_434:
        /*0018*/ 	.byte	0x03, 0x50
        /*001a*/ 	.short	0x0000


	//----- nvinfo : EIATTR_MAXREG_COUNT
	.align		4
        /*001c*/ 	.byte	0x03, 0x1b
        /*001e*/ 	.short	0x00ff


	//----- nvinfo : EIATTR_MERCURY_ISA_VERSION
	.align		4
        /*0020*/ 	.byte	0x03, 0x5f
        /*0022*/ 	.short	0x0101


	//----- nvinfo : EIATTR_EXIT_INSTR_OFFSETS
	.align		4
        /*0024*/ 	.byte	0x04, 0x1c
        /*0026*/ 	.short	(.L_436 - .L_435)


	//   ....[0]....
.L_435:
        /*0028*/ 	.word	0x00000010


	//----- nvinfo : EIATTR_MAX_THREADS
	.align		4
.L_436:
        /*002c*/ 	.byte	0x04, 0x05
        /*002e*/ 	.short	(.L_438 - .L_437)
.L_437:
        /*0030*/ 	.word	0x00000100
        /*0034*/ 	.word	0x00000001
        /*0038*/ 	.word	0x00000001


	//----- nvinfo : EIATTR_CBANK_PARAM_SIZE
	.align		4
.L_438:
        /*003c*/ 	.byte	0x03, 0x19
        /*003e*/ 	.short	0x0270


	//----- nvinfo : EIATTR_PARAM_CBANK
	.align		4
        /*0040*/ 	.byte	0x04, 0x0a
        /*0042*/ 	.short	(.L_440 - .L_439)
	.align		4
.L_439:
        /*0044*/ 	.word	index@(.nv.constant0._ZN7cutlass13device_kernelIN5flash19enable_sm80_to_sm89INS1_16FlashAttnBwdSm80INS1_25CollectiveMainloopBwdSm80ILi2ELi2EN4cute5tupleIJNS5_1CILi64EEENS7_ILi128EEES8_EEENS_10bfloat16_tEfNS_4arch4Sm80ELb0ELb1ELb1ELb0ELb0ELb0ELb0ELb0ELi2ELi2ELi4ELi2ELb1EEENS1_21CollectiveEpilogueBwdISA_SB_SD_Li256ELb0ELb0ELi2EEENS1_19SingleTileSchedulerILb0ELb0ELb0ELi128EEEEEEEEEvNT_6ParamsE)
        /*0048*/ 	.short	0x0210
        /*004a*/ 	.short	0x0270


	//----- nvinfo : EIATTR_SW_WAR
	.align		4
.L_440:
        /*004c*/ 	.byte	0x04, 0x36
        /*004e*/ 	.short	(.L_442 - .L_441)
.L_441:
        /*0050*/ 	.word	0x00000008
.L_442:


//--------------------- .nv.info._ZN7cutlass13device_kernelIN5flash19enable_sm80_to_sm89INS1_16FlashAttnBwdSm80INS1_25CollectiveMainloopBwdSm80ILi2ELi2EN4cute5tupleIJNS5_1CILi64EEENS7_ILi128EEES8_EEENS_10bfloat16_tEfNS_4arch4Sm80ELb0ELb1ELb1ELb0ELb1ELb0ELb0ELb0ELi2ELi2ELi4ELi2ELb1EEENS1_21CollectiveEpilogueBwdISA_SB_SD_Li256ELb0ELb0ELi2EEENS1_19SingleTileSchedulerILb0ELb0ELb0ELi128EEEEEEEEEvNT_6ParamsE --------------------------
	.section	.nv.info._ZN7cutlass13device_kernelIN5flash19enable_sm80_to_sm89INS1_16FlashAttnBwdSm80INS1_25CollectiveMainloopBwdSm80ILi2ELi2EN4cute5tupleIJNS5_1CILi64EEENS7_ILi128EEES8_EEENS_10bfloat16_tEfNS_4arch4Sm80ELb0ELb1ELb1ELb0ELb1ELb0ELb0ELb0ELi2ELi2ELi4ELi2ELb1EEENS1_21CollectiveEpilogueBwdISA_SB_SD_Li256ELb0ELb0ELi2EEENS1_19SingleTileSchedulerILb0ELb0ELb0ELi128EEEEEEEEEvNT_6ParamsE,"",@"SHT_CUDA_INFO"
	.sectionflags	@""
	.align	4


	//----- nvinfo : EIATTR_CUDA_API_VERSION
	.align		4
        /*0000*/ 	.byte	0x04, 0x37
        /*0002*/ 	.short	(.L_444 - .L_443)
.L_443:
        /*0004*/ 	.word	0x00000082


	//----- nvinfo : EIATTR_KPARAM_INFO
	.align		4
.L_444:
        /*0008*/ 	.byte	0x04, 0x17
        /*000a*/ 	.short	(.L_446 - .L_445)
.L_445:
        /*000c*/ 	.word	0x00000000
        /*0010*/ 	.short	0x0000
        /*0012*/ 	.short	0x0000
        /*0014*/ 	.byte	0x00, 0xf0, 0xc1, 0x09


	//----- nvinfo : EIATTR_SPARSE_MMA_MASK
	.align		4
.L_446:
        /*0018*/ 	.byte	0x03, 0x50
        /*001a*/ 	.short	0x0000


	//----- nvinfo : EIATTR_MAXREG_COUNT
	.align		4
        /*001c*/ 	.byte	0x03, 0x1b
        /*001e*/ 	.short	0x00ff


	//----- nvinfo : EIATTR_MERCURY_ISA_VERSION
	.align		4
        /*0020*/ 	.byte	0x03, 0x5f
        /*0022*/ 	.short	0x0101


	//----- nvinfo : EIATTR_EXIT_INSTR_OFFSETS
	.align		4
        /*0024*/ 	.byte	0x04, 0x1c
        /*0026*/ 	.short	(.L_448 - .L_447)


	//   ....[0]....
.L_447:
        /*0028*/ 	.word	0x00000010


	//----- nvinfo : EIATTR_MAX_THREADS
	.align		4
.L_448:
        /*002c*/ 	.byte	0x04, 0x05
        /*002e*/ 	.short	(.L_450 - .L_449)
.L_449:
        /*0030*/ 	.word	0x00000100
        /*0034*/ 	.word	0x00000001
        /*0038*/ 	.word	0x00000001


	//----- nvinfo : EIATTR_CBANK_PARAM_SIZE
	.align		4
.L_450:
        /*003c*/ 	.byte	0x03, 0x19
        /*003e*/ 	.short	0x0270


	//----- nvinfo : EIATTR_PARAM_CBANK
	.align		4
        /*0040*/ 	.byte	0x04, 0x0a
        /*0042*/ 	.short	(.L_452 - .L_451)
	.align		4
.L_451:
        /*0044*/ 	.word	index@(.nv.constant0._ZN7cutlass13device_kernelIN5flash19enable_sm80_to_sm89INS1_16FlashAttnBwdSm80INS1_25CollectiveMainloopBwdSm80ILi2ELi2EN4cute5tupleIJNS5_1CILi64EEENS7_ILi128EEES8_EEENS_10bfloat16_tEfNS_4arch4Sm80ELb0ELb1ELb1ELb0ELb1ELb0ELb0ELb0ELi2ELi2ELi4ELi2ELb1EEENS1_21CollectiveEpilogueBwdISA_SB_SD_Li256ELb0ELb0ELi2EEENS1_19SingleTileSchedulerILb0ELb0ELb0ELi128EEEEEEEEEvNT_6ParamsE)
        /*0048*/ 	.short	0x0210
        /*004a*/ 	.short	0x0270


	//----- nvinfo : EIATTR_SW_WAR
	.align		4
.L_452:
        /*004c*/ 	.byte	0x04, 0x36
        /*004e*/ 	.short	(.L_454 - .L_453)
.L_453:
        /*0050*/ 	.word	0x00000008
.L_454:


//--------------------- .nv.info._ZN7cutlass13device_kernelIN5flash19enable_sm80_to_sm89INS1_16FlashAttnBwdSm80INS1_25CollectiveMainloopBwdSm80ILi2ELi2EN4cute5tupleIJNS5_1CILi64EEENS7_ILi128EEES8_EEENS_10bfloat16_tEfNS_4arch4Sm80ELb0ELb1ELb1ELb0ELb0ELb0ELb0ELb0ELi2ELi2ELi4ELi2ELb1EEENS1_24CollectiveEpilogueBwdGQAISA_fSD_Li256ELb0ELb0EEENS1_19SingleTileSchedulerILb0ELb0ELb0ELi128EEEEEEEEEvNT_6ParamsE --------------------------
	.section	.nv.info._ZN7cutlass13device_kernelIN5flash19enable_sm80_to_sm89INS1_16FlashAttnBwdSm80INS1_25CollectiveMainloopBwdSm80ILi2ELi2EN4cute5tupleIJNS5_1CILi64EEENS7_ILi128EEES8_EEENS_10bfloat16_tEfNS_4arch4Sm80ELb0ELb1ELb1ELb0ELb0ELb0ELb0ELb0ELi2ELi2ELi4ELi2ELb1EEENS1_24CollectiveEpilogueBwdGQAISA_fSD_Li256ELb0ELb0EEENS1_19SingleTileSchedulerILb0ELb0ELb0ELi128EEEEEEEEEvNT_6ParamsE,"",@"SHT_CUDA_INFO"
	.sectionflags	@""
	.align	4


	//----- nvinfo : EIATTR_CUDA_API_VERSION
	.align		4
        /*0000*/ 	.byte	0x04, 0x37
        /*0002*/ 	.short	(.L_456 - .L_455)
.L_455:
        /*0004*/ 	.word	0x00000082


	//----- nvinfo : EIATTR_KPARAM_INFO
	.align		4
.L_456:
        /*0008*/ 	.byte	0x04, 0x17
        /*000a*/ 	.short	(.L_458 - .L_457)
.L_457:
        /*000c*/ 	.word	0x00000000
        /*0010*/ 	.short	0x0000
        /*0012*/ 	.short	0x0000
        /*0014*/ 	.byte	0x00, 0xf0, 0xe1, 0x09


	//----- nvinfo : EIATTR_SPARSE_MMA_MASK
	.align		4
.L_458:
        /*0018*/ 	.byte	0x03, 0x50
        /*001a*/ 	.short	0x0000


	//----- nvinfo : EIATTR_MAXREG_COUNT
	.align		4
        /*001c*/ 	.byte	0x03, 0x1b
        /*001e*/ 	.short	0x00ff


	//----- nvinfo : EIATTR_MERCURY_ISA_VERSION
	.align		4
        /*0020*/ 	.byte	0x03, 0x5f
        /*0022*/ 	.short	0x0101


	//----- nvinfo : EIATTR_EXIT_INSTR_OFFSETS
	.align		4
        /*0024*/ 	.byte	0x04, 0x1c
        /*0026*/ 	.short	(.L_460 - .L_459)


	//   ....[0]....
.L_459:
        /*0028*/ 	.word	0x00000010


	//----- nvinfo : EIATTR_MAX_THREADS
	.align		4
.L_460:
        /*002c*/ 	.byte	0x04, 0x05
        /*002e*/ 	.short	(.L_462 - .L_461)
.L_461:
        /*0030*/ 	.word	0x00000100
        /*0034*/ 	.word	0x00000001
        /*0038*/ 	.word	0x00000001


	//----- nvinfo : EIATTR_CBANK_PARAM_SIZE
	.align		4
.L_462:
        /*003c*/ 	.byte	0x03, 0x19
        /*003e*/ 	.short	0x0278


	//----- nvinfo : EIATTR_PARAM_CBANK
	.align		4
        /*0040*/ 	.byte	0x04, 0x0a
        /*0042*/ 	.short	(.L_464 - .L_463)
	.align		4
.L_463:
        /*0044*/ 	.word	index@(.nv.constant0._ZN7cutlass13device_kernelIN5flash19enable_sm80_to_sm89INS1_16FlashAttnBwdSm80INS1_25CollectiveMainloopBwdSm80ILi2ELi2EN4cute5tupleIJNS5_1CILi64EEENS7_ILi128EEES8_EEENS_10bfloat16_tEfNS_4arch4Sm80ELb0ELb1ELb1ELb0ELb0ELb0ELb0ELb0ELi2ELi2ELi4ELi2ELb1EEENS1_24CollectiveEpilogueBwdGQAISA_fSD_Li256ELb0ELb0EEENS1_19SingleTileSchedulerILb0ELb0ELb0ELi128EEEEEEEEEvNT_6ParamsE)
        /*0048*/ 	.short	0x0210
        /*004a*/ 	.short	0x0278


	//----- nvinfo : EIATTR_SW_WAR
	.align		4
.L_464:
        /*004c*/ 	.byte	0x04, 0x36
        /*004e*/ 	.short	(.L_466 - .L_465)
.L_465:
        /*0050*/ 	.word	0x00000008
.L_466:


//--------------------- .nv.info._ZN7cutlass13device_kernelIN5flash19enable_sm80_to_sm89INS1_16FlashAttnBwdSm80INS1_25CollectiveMainloopBwdSm80ILi2ELi2EN4cute5tupleIJNS5_1CILi64EEENS7_ILi128EEES8_EEENS_10bfloat16_tEfNS_4arch4Sm80ELb0ELb1ELb1ELb0ELb1ELb0ELb0ELb0ELi2ELi2ELi4ELi2ELb1EEENS1_24CollectiveEpilogueBwdGQAISA_fSD_Li256ELb0ELb1EEENS1_19SingleTileSchedulerILb0ELb0ELb0ELi128EEEEEEEEEvNT_6ParamsE --------------------------
	.section	.nv.info._ZN7cutlass13device_kernelIN5flash19enable_sm80_to_sm89INS1_16FlashAttnBwdSm80INS1_25CollectiveMainloopBwdSm80ILi2ELi2EN4cute5tupleIJNS5_1CILi64EEENS7_ILi128EEES8_EEENS_10bfloat16_tEfNS_4arch4Sm80ELb0ELb1ELb1ELb0ELb1ELb0ELb0ELb0ELi2ELi2ELi4ELi2ELb1EEENS1_24CollectiveEpilogueBwdGQAISA_fSD_Li256ELb0ELb1EEENS1_19SingleTileSchedulerILb0ELb0ELb0ELi128EEEEEEEEEvNT_6ParamsE,"",@"SHT_CUDA_INFO"
	.sectionflags	@""
	.align	4


	//----- nvinfo : EIATTR_CUDA_API_VERSION
	.align		4
        /*0000*/ 	.byte	0x04, 0x37
        /*0002*/ 	.short	(.L_468 - .L_467)
.L_467:
        /*0004*/ 	.word	0x00000082


	//----- nvinfo : EIATTR_KPARAM_INFO
	.align		4
.L_468:
        /*0008*/ 	.byte	0x04, 0x17
        /*000a*/ 	.short	(.L_470 - .L_469)
.L_469:
        /*000c*/ 	.word	0x00000000
        /*0010*/ 	.short	0x0000
        /*0012*/ 	.short	0x0000
        /*0014*/ 	.byte	0x00, 0xf0, 0xe1, 0x09


	//----- nvinfo : EIATTR_SPARSE_MMA_MASK
	.align		4
.L_470:
        /*0018*/ 	.byte	0x03, 0x50
        /*001a*/ 	.short	0x0000


	//----- nvinfo : EIATTR_MAXREG_COUNT
	.align		4
        /*001c*/ 	.byte	0x03, 0x1b
        /*001e*/ 	.short	0x00ff


	//----- nvinfo : EIATTR_MERCURY_ISA_VERSION
	.align		4
        /*0020*/ 	.byte	0x03, 0x5f
        /*0022*/ 	.short	0x0101


	//----- nvinfo : EIATTR_EXIT_INSTR_OFFSETS
	.align		4
        /*0024*/ 	.byte	0x04, 0x1c
        /*0026*/ 	.short	(.L_472 - .L_471)


	//   ....[0]....
.L_471:
        /*0028*/ 	.word	0x00000010


	//----- nvinfo : EIATTR_MAX_THREADS
	.align		4
.L_472:
        /*002c*/ 	.byte	0x04, 0x05
        /*002e*/ 	.short	(.L_474 - .L_473)
.L_473:
        /*0030*/ 	.word	0x00000100
        /*0034*/ 	.word	0x00000001
        /*0038*/ 	.word	0x00000001


	//----- nvinfo : EIATTR_CBANK_PARAM_SIZE
	.align		4
.L_474:
        /*003c*/ 	.byte	0x03, 0x19
        /*003e*/ 	.short	0x0278


	//----- nvinfo : EIATTR_PARAM_CBANK
	.align		4
        /*0040*/ 	.byte	0x04, 0x0a
        /*0042*/ 	.short	(.L_476 - .L_475)
	.align		4
.L_475:
        /*0044*/ 	.word	index@(.nv.constant0._ZN7cutlass13device_kernelIN5flash19enable_sm80_to_sm89INS1_16FlashAttnBwdSm80INS1_25CollectiveMainloopBwdSm80ILi2ELi2EN4cute5tupleIJNS5_1CILi64EEENS7_ILi128EEES8_EEENS_10bfloat16_tEfNS_4arch4Sm80ELb0ELb1ELb1ELb0ELb1ELb0ELb0ELb0ELi2ELi2ELi4ELi2ELb1EEENS1_24CollectiveEpilogueBwdGQAISA_fSD_Li256ELb0ELb1EEENS1_19SingleTileSchedulerILb0ELb0ELb0ELi128EEEEEEEEEvNT_6ParamsE)
        /*0048*/ 	.short	0x0210
        /*004a*/ 	.short	0x0278


	//----- nvinfo : EIATTR_SW_WAR
	.align		4
.L_476:
        /*004c*/ 	.byte	0x04, 0x36
        /*004e*/ 	.short	(.L_478 - .L_477)
.L_477:
        /*0050*/ 	.word	0x00000008
.L_478:


//--------------------- .nv.info._ZN7cutlass13device_kernelIN5flash19enable_sm80_to_sm89INS1_16FlashAttnBwdSm80INS1_25CollectiveMainloopBwdSm80ILi2ELi2EN4cute5tupleIJNS5_1CILi64EEENS7_ILi128EEES8_EEENS_10bfloat16_tEfNS_4arch4Sm80ELb0ELb1ELb1ELb1ELb0ELb0ELb0ELb0ELi2ELi2ELi4ELi2ELb1EEENS1_21CollectiveEpilogueBwdISA_SB_SD_Li256ELb1ELb0ELi2EEENS1_19SingleTileSchedulerILb1ELb0ELb0ELi128EEEEEEEEEvNT_6ParamsE --------------------------
	.section	.nv.info._ZN7cutlass13device_kernelIN5flash19enable_sm80_to_sm89INS1_16FlashAttnBwdSm80INS1_25CollectiveMainloopBwdSm80ILi2ELi2EN4cute5tupleIJNS5_1CILi64EEENS7_ILi128EEES8_EEENS_10bfloat16_tEfNS_4arch4Sm80ELb0ELb1ELb1ELb1ELb0ELb0ELb0ELb0ELi2ELi2ELi4ELi2ELb1EEENS1_21CollectiveEpilogueBwdISA_SB_SD_Li256ELb1ELb0ELi2EEENS1_19SingleTileSchedulerILb1ELb0ELb0ELi128EEEEEEEEEvNT_6ParamsE,"",@"SHT_CUDA_INFO"
	.sectionflags	@""
	.align	4


	//----- nvinfo : EIATTR_CUDA_API_VERSION
	.align		4
        /*0000*/ 	.byte	0x04, 0x37
        /*0002*/ 	.short	(.L_480 - .L_479)
.L_479:
        /*0004*/ 	.word	0x00000082


	//----- nvinfo : EIATTR_KPARAM_INFO
	.align		4
.L_480:
        /*0008*/ 	.byte	0x04, 0x17
        /*000a*/ 	.short	(.L_482 - .L_481)
.L_481:
        /*000c*/ 	.word	0x00000000
        /*0010*/ 	.short	0x0000
        /*0012*/ 	.short	0x0000
        /*0014*/ 	.byte	0x00, 0xf0, 0xc1, 0x09


	//----- nvinfo : EIATTR_SPARSE_MMA_MASK
	.align		4
.L_482:
        /*0018*/ 	.byte	0x03, 0x50
        /*001a*/ 	.short	0x0000


	//----- nvinfo : EIATTR_MAXREG_COUNT
	.align		4
        /*001c*/ 	.byte	0x03, 0x1b
        /*001e*/ 	.short	0x00ff


	//----- nvinfo : EIATTR_MERCURY_ISA_VERSION
	.align		4
        /*0020*/ 	.byte	0x03, 0x5f
        /*0022*/ 	.short	0x0101


	//----- nvinfo : EIATTR_EXIT_INSTR_OFFSETS
	.align		4
        /*0024*/ 	.byte	0x04, 0x1c
        /*0026*/ 	.short	(.L_484 - .L_483)


	//   ....[0]....
.L_483:
        /*0028*/ 	.word	0x00000010


	//----- nvinfo : EIATTR_MAX_THREADS
	.align		4
.L_484:
        /*002c*/ 	.byte	0x04, 0x05
        /*002e*/ 	.short	(.L_486 - .L_485)
.L_485:
        /*0030*/ 	.word	0x00000100
        /*0034*/ 	.word	0x00000001
        /*0038*/ 	.word	0x00000001


	//----- nvinfo : EIATTR_CBANK_PARAM_SIZE
	.align		4
.L_486:
        /*003c*/ 	.byte	0x03, 0x19
        /*003e*/ 	.short	0x0270


	//----- nvinfo : EIATTR_PARAM_CBANK
	.align		4
        /*0040*/ 	.byte	0x04, 0x0a
        /*0042*/ 	.short	(.L_488 - .L_487)
	.align		4
.L_487:
        /*0044*/ 	.word	index@(.nv.constant0._ZN7cutlass13device_kernelIN5flash19enable_sm80_to_sm89INS1_16FlashAttnBwdSm80INS1_25CollectiveMainloopBwdSm80ILi2ELi2EN4cute5tupleIJNS5_1CILi64EEENS7_ILi128EEES8_EEENS_10bfloat16_tEfNS_4arch4Sm80ELb0ELb1ELb1ELb1ELb0ELb0ELb0ELb0ELi2ELi2ELi4ELi2ELb1EEENS1_21CollectiveEpilogueBwdISA_SB_SD_Li256ELb1ELb0ELi2EEENS1_19SingleTileSchedulerILb1ELb0ELb0ELi128EEEEEEEEEvNT_6ParamsE)
        /*0048*/ 	.short	0x0210
        /*004a*/ 	.short	0x0270


	//----- nvinfo : EIATTR_SW_WAR
	.align		4
.L_488:
        /*004c*/ 	.byte	0x04, 0x36
        /*004e*/ 	.short	(.L_490 - .L_489)
.L_489:
        /*0050*/ 	.word	0x00000008
.L_490:


//--------------------- .nv.info._ZN7cutlass13device_kernelIN5flash19enable_sm80_to_sm89INS1_16FlashAttnBwdSm80INS1_25CollectiveMainloopBwdSm80ILi2ELi2EN4cute5tupleIJNS5_1CILi64EEENS7_ILi128EEES8_EEENS_10bfloat16_tEfNS_4arch4Sm80ELb0ELb1ELb1ELb1ELb1ELb0ELb0ELb0ELi2ELi2ELi4ELi2ELb1EEENS1_21CollectiveEpilogueBwdISA_SB_SD_Li256ELb1ELb0ELi2EEENS1_19SingleTileSchedulerILb1ELb0ELb0ELi128EEEEEEEEEvNT_6ParamsE --------------------------
	.section	.nv.info._ZN7cutlass13device_kernelIN5flash19enable_sm80_to_sm89INS1_16FlashAttnBwdSm80INS1_25CollectiveMainloopBwdSm80ILi2ELi2EN4cute5tupleIJNS5_1CILi64EEENS7_ILi128EEES8_EEENS_10bfloat16_tEfNS_4arch4Sm80ELb0ELb1ELb1ELb1ELb1ELb0ELb0ELb0ELi2ELi2ELi4ELi2ELb1EEENS1_21CollectiveEpilogueBwdISA_SB_SD_Li256ELb1ELb0ELi2EEENS1_19SingleTileSchedulerILb1ELb0ELb0ELi128EEEEEEEEEvNT_6ParamsE,"",@"SHT_CUDA_INFO"
	.sectionflags	@""
	.align	4


	//----- nvinfo : EIATTR_CUDA_API_VERSION
	.align		4
        /*0000*/ 	.byte	0x04, 0x37
        /*0002*/ 	.short	(.L_492 - .L_491)
.L_491:
        /*0004*/ 	.word	0x00000082


	//----- nvinfo : EIATTR_KPARAM_INFO
	.align		4
.L_492:
        /*0008*/ 	.byte	0x04, 0x17
        /*000a*/ 	.short	(.L_494 - .L_493)
.L_493:
        /*000c*/ 	.word	0x00000000
        /*0010*/ 	.short	0x0000
        /*0012*/ 	.short	0x0000
        /*0014*/ 	.byte	0x00, 0xf0, 0xc1, 0x09


	//----- nvinfo : EIATTR_SPARSE_MMA_MASK
	.align		4
.L_494:
        /*0018*/ 	.byte	0x03, 0x50
        /*001a*/ 	.short	0x0000


	//----- nvinfo : EIATTR_MAXREG_COUNT
	.align		4
        /*001c*/ 	.byte	0x03, 0x1b
        /*001e*/ 	.short	0x00ff


	//----- nvinfo : EIATTR_MERCURY_ISA_VERSION
	.align		4
        /*0020*/ 	.byte	0x03, 0x5f
        /*0022*/ 	.short	0x0101


	//----- nvinfo : EIATTR_EXIT_INSTR_OFFSETS
	.align		4
        /*0024*/ 	.byte	0x04, 0x1c
        /*0026*/ 	.short	(.L_496 - .L_495)


	//   ....[0]....
.L_495:
        /*0028*/ 	.word	0x00000010


	//----- nvinfo : EIATTR_MAX_THREADS
	.align		4
.L_496:
        /*002c*/ 	.byte	0x04, 0x05
        /*002e*/ 	.short	(.L_498 - .L_497)
.L_497:
        /*0030*/ 	.word	0x00000100
        /*0034*/ 	.word	0x00000001
        /*0038*/ 	.word	0x00000001


	//----- nvinfo : EIATTR_CBANK_PARAM_SIZE
	.align		4
.L_498:
        /*003c*/ 	.byte	0x03, 0x19
        /*003e*/ 	.short	0x0270


	//----- nvinfo : EIATTR_PARAM_CBANK
	.align		4
        /*0040*/ 	.byte	0x04, 0x0a
        /*0042*/ 	.short	(.L_500 - .L_499)
	.align		4
.L_499:
        /*0044*/ 	.word	index@(.nv.constant0._ZN7cutlass13device_kernelIN5flash19enable_sm80_to_sm89INS1_16FlashAttnBwdSm80INS1_25CollectiveMainloopBwdSm80ILi2ELi2EN4cute5tupleIJNS5_1CILi64EEENS7_ILi128EEES8_EEENS_10bfloat16_tEfNS_4arch4Sm80ELb0ELb1ELb1ELb1ELb1ELb0ELb0ELb0ELi2ELi2ELi4ELi2ELb1EEENS1_21CollectiveEpilogueBwdISA_SB_SD_Li256ELb1ELb0ELi2EEENS1_19SingleTileSchedulerILb1ELb0ELb0ELi128EEEEEEEEEvNT_6ParamsE)
        /*0048*/ 	.short	0x0210
        /*004a*/ 	.short	0x0270


	//----- nvinfo : EIATTR_SW_WAR
	.align		4
.L_500:
        /*004c*/ 	.byte	0x04, 0x36
        /*004e*/ 	.short	(.L_502 - .L_501)
.L_501:
        /*0050*/ 	.word	0x00000008
.L_502:


//--------------------- .nv.info._ZN7cutlass13device_kernelIN5flash19enable_sm80_to_sm89INS1_16FlashAttnBwdSm80INS1_25CollectiveMainloopBwdSm80ILi2ELi2EN4cute5tupleIJNS5_1CILi64EEENS7_ILi128EEES8_EEENS_10bfloat16_tEfNS_4arch4Sm80ELb0ELb1ELb1ELb1ELb0ELb0ELb0ELb0ELi2ELi2ELi4ELi2ELb1EEENS1_24CollectiveEpilogueBwdGQAISA_fSD_Li256ELb1ELb0EEENS1_19SingleTileSchedulerILb1ELb0ELb0ELi128EEEEEEEEEvNT_6ParamsE --------------------------
	.section	.nv.info._ZN7cutlass13device_kernelIN5flash19enable_sm80_to_sm89INS1_16FlashAttnBwdSm80INS1_25CollectiveMainloopBwdSm80ILi2ELi2EN4cute5tupleIJNS5_1CILi64EEENS7_ILi128EEES8_EEENS_10bfloat16_tEfNS_4arch4Sm80ELb0ELb1ELb1ELb1ELb0ELb0ELb0ELb0ELi2ELi2ELi4ELi2ELb1EEENS1_24CollectiveEpilogueBwdGQAISA_fSD_Li256ELb1ELb0EEENS1_19SingleTileSchedulerILb1ELb0ELb0ELi128EEEEEEEEEvNT_6ParamsE,"",@"SHT_CUDA_INFO"
	.sectionflags	@""
	.align	4


	//----- nvinfo : EIATTR_CUDA_API_VERSION
	.align		4
        /*0000*/ 	.byte	0x04, 0x37
        /*0002*/ 	.short	(.L_504 - .L_503)
.L_503:
        /*0004*/ 	.word	0x00000082


	//----- nvinfo : EIATTR_KPARAM_INFO
	.align		4
.L_504:
        /*0008*/ 	.byte	0x04, 0x17
        /*000a*/ 	.short	(.L_506 - .L_505)
.L_505:
        /*000c*/ 	.word	0x00000000
        /*0010*/ 	.short	0x0000
        /*0012*/ 	.short	0x0000
        /*0014*/ 	.byte	0x00, 0xf0, 0xe1, 0x09


	//----- nvinfo : EIATTR_SPARSE_MMA_MASK
	.align		4
.L_506:
        /*0018*/ 	.byte	0x03, 0x50
        /*001a*/ 	.short	0x0000


	//----- nvinfo : EIATTR_MAXREG_COUNT
	.align		4
        /*001c*/ 	.byte	0x03, 0x1b
        /*001e*/ 	.short	0x00ff


	//----- nvinfo : EIATTR_MERCURY_ISA_VERSION
	.align		4
        /*0020*/ 	.byte	0x03, 0x5f
        /*0022*/ 	.short	0x0101


	//----- nvinfo : EIATTR_EXIT_INSTR_OFFSETS
	.align		4
        /*0024*/ 	.byte	0x04, 0x1c
        /*0026*/ 	.short	(.L_508 - .L_507)


	//   ....[0]....
.L_507:
        /*0028*/ 	.word	0x00000010


	//----- nvinfo : EIATTR_MAX_THREADS
	.align		4
.L_508:
        /*002c*/ 	.byte	0x04, 0x05
        /*002e*/ 	.short	(.L_510 - .L_509)
.L_509:
        /*0030*/ 	.word	0x00000100
        /*0034*/ 	.word	0x00000001
        /*0038*/ 	.word	0x00000001


	//----- nvinfo : EIATTR_CBANK_PARAM_SIZE
	.align		4
.L_510:
        /*003c*/ 	.byte	0x03, 0x19
        /*003e*/ 	.short	0x0278


	//----- nvinfo : EIATTR_PARAM_CBANK
	.align		4
        /*0040*/ 	.byte	0x04, 0x0a
        /*0042*/ 	.short	(.L_512 - .L_511)
	.align		4
.L_511:
        /*0044*/ 	.word	index@(.nv.constant0._ZN7cutlass13device_kernelIN5flash19enable_sm80_to_sm89INS1_16FlashAttnBwdSm80INS1_25CollectiveMainloopBwdSm80ILi2ELi2EN4cute5tupleIJNS5_1CILi64EEENS7_ILi128EEES8_EEENS_10bfloat16_tEfNS_4arch4Sm80ELb0ELb1ELb1ELb1ELb0ELb0ELb0ELb0ELi2ELi2ELi4ELi2ELb1EEENS1_24CollectiveEpilogueBwdGQAISA_fSD_Li256ELb1ELb0EEENS1_19SingleTileSchedulerILb1ELb0ELb0ELi128EEEEEEEEEvNT_6ParamsE)
        /*0048*/ 	.short	0x0210
        /*004a*/ 	.short	0x0278


	//----- nvinfo : EIATTR_SW_WAR
	.align		4
.L_512:
        /*004c*/ 	.byte	0x04, 0x36
        /*004e*/ 	.short	(.L_514 - .L_513)
.L_513:
        /*0050*/ 	.word	0x00000008
.L_514:


//--------------------- .nv.info._ZN7cutlass13device_kernelIN5flash19enable_sm80_to_sm89INS1_16FlashAttnBwdSm80INS1_25CollectiveMainloopBwdSm80ILi2ELi2EN4cute5tupleIJNS5_1CILi64EEENS7_ILi128EEES8_EEENS_10bfloat16_tEfNS_4arch4Sm80ELb0ELb1ELb1ELb1ELb1ELb0ELb0ELb0ELi2ELi2ELi4ELi2ELb1EEENS1_24CollectiveEpilogueBwdGQAISA_fSD_Li256ELb1ELb1EEENS1_19SingleTileSchedulerILb1ELb0ELb0ELi128EEEEEEEEEvNT_6ParamsE --------------------------
	.section	.nv.info._ZN7cutlass13device_kernelIN5flash19enable_sm80_to_sm89INS1_16FlashAttnBwdSm80INS1_25CollectiveMainloopBwdSm80ILi2ELi2EN4cute5tupleIJNS5_1CILi64EEENS7_ILi128EEES8_EEENS_10bfloat16_tEfNS_4arch4Sm80ELb0ELb1ELb1ELb1ELb1ELb0ELb0ELb0ELi2ELi2ELi4ELi2ELb1EEENS1_24CollectiveEpilogueBwdGQAISA_fSD_Li256ELb1ELb1EEENS1_19SingleTileSchedulerILb1ELb0ELb0ELi128EEEEEEEEEvNT_6ParamsE,"",@"SHT_CUDA_INFO"
	.sectionflags	@""
	.align	4


	//----- nvinfo : EIATTR_CUDA_API_VERSION
	.align		4
        /*0000*/ 	.byte	0x04, 0x37
        /*0002*/ 	.short	(.L_516 - .L_515)
.L_515:
        /*0004*/ 	.word	0x00000082


	//----- nvinfo : EIATTR_KPARAM_INFO
	.align		4
.L_516:
        /*0008*/ 	.byte	0x04, 0x17
        /*000a*/ 	.short	(.L_518 - .L_517)
.L_517:
        /*000c*/ 	.word	0x00000000
        /*0010*/ 	.short	0x0000
        /*0012*/ 	.short	0x0000
        /*0014*/ 	.byte	0x00, 0xf0, 0xe1, 0x09


	//----- nvinfo : EIATTR_SPARSE_MMA_MASK
	.align		4
.L_518:
        /*0018*/ 	.byte	0x03, 0x50
        /*001a*/ 	.short	0x0000


	//----- nvinfo : EIATTR_MAXREG_COUNT
	.align		4
        /*001c*/ 	.byte	0x03, 0x1b
        /*001e*/ 	.short	0x00ff


	//----- nvinfo : EIATTR_MERCURY_ISA_VERSION
	.align		4
        /*0020*/ 	.byte	0x03, 0x5f
        /*0022*/ 	.short	0x0101


	//----- nvinfo : EIATTR_EXIT_INSTR_OFFSETS
	.align		4
        /*0024*/ 	.byte	0x04, 0x1c
        /*0026*/ 	.short	(.L_520 - .L_519)


	//   ....[0]....
.L_519:
        /*0028*/ 	.word	0x00000010


	//----- nvinfo : EIATTR_MAX_THREADS
	.align		4
.L_520:
        /*002c*/ 	.byte	0x04, 0x05
        /*002e*/ 	.short	(.L_522 - .L_521)
.L_521:
        /*0030*/ 	.word	0x00000100
        /*0034*/ 	.word	0x00000001
        /*0038*/ 	.word	0x00000001


	//----- nvinfo : EIATTR_CBANK_PARAM_SIZE
	.align		4
.L_522:
        /*003c*/ 	.byte	0x03, 0x19
        /*003e*/ 	.short	0x0278


	//----- nvinfo : EIATTR_PARAM_CBANK
	.align		4
        /*0040*/ 	.byte	0x04, 0x0a
        /*0042*/ 	.short	(.L_524 - .L_523)
	.align		4
.L_523:
        /*0044*/ 	.word	index@(.nv.constant0._ZN7cutlass13device_kernelIN5flash19enable_sm80_to_sm89INS1_16FlashAttnBwdSm80INS1_25CollectiveMainloopBwdSm80ILi2ELi2EN4cute5tupleIJNS5_1CILi64EEENS7_ILi128EEES8_EEENS_10bfloat16_tEfNS_4arch4Sm80ELb0ELb1ELb1ELb1ELb1ELb0ELb0ELb0ELi2ELi2ELi4ELi2ELb1EEENS1_24CollectiveEpilogueBwdGQAISA_fSD_Li256ELb1ELb1EEENS1_19SingleTileSchedulerILb1ELb0ELb0ELi128EEEEEEEEEvNT_6ParamsE)
        /*0048*/ 	.short	0x0210
        /*004a*/ 	.short	0x0278


	//----- nvinfo : EIATTR_SW_WAR
	.align		4
.L_524:
        /*004c*/ 	.byte	0x04, 0x36
        /*004e*/ 	.short	(.L_526 - .L_525)
.L_525:
        /*0050*/ 	.word	0x00000008
.L_526:


//--------------------- .nv.info._ZN7cutlass13device_kernelIN5flash19enable_sm80_to_sm89INS1_16FlashAttnBwdSm80INS1_25CollectiveMainloopBwdSm80ILi2ELi2EN4cute5tupleIJNS5_1CILi64EEENS7_ILi128EEES8_EEENS_10bfloat16_tEfNS_4arch4Sm80ELb1ELb0ELb1ELb0ELb0ELb0ELb0ELb0ELi2ELi2ELi4ELi2ELb1EEENS1_21CollectiveEpilogueBwdISA_SB_SD_Li256ELb0ELb0ELi2EEENS1_25SingleTileBwdLPTSchedulerILb0ELi128ELb0EEEEEEEEEvNT_6ParamsE --------------------------
	.section	.nv.info._ZN7cutlass13device_kernelIN5flash19enable_sm80_to_sm89INS1_16FlashAttnBwdSm80INS1_25CollectiveMainloopBwdSm80ILi2ELi2EN4cute5tupleIJNS5_1CILi64EEENS7_ILi128EEES8_EEENS_10bfloat16_tEfNS_4arch4Sm80ELb1ELb0ELb1ELb0ELb0ELb0ELb0ELb0ELi2ELi2ELi4ELi2ELb1EEENS1_21CollectiveEpilogueBwdISA_SB_SD_Li256ELb0ELb0ELi2EEENS1_25SingleTileBwdLPTSchedulerILb0ELi128ELb0EEEEEEEEEvNT_6ParamsE,"",@"SHT_CUDA_INFO"
	.sectionflags	@""
	.align	4


	//----- nvinfo : EIATTR_CUDA_API_VERSION
	.align		4
        /*0000*/ 	.byte	0x04, 0x37
        /*0002*/ 	.short	(.L_528 - .L_527)
.L_527:
        /*0004*/ 	.word	0x00000082


	//----- nvinfo : EIATTR_KPARAM_INFO
	.align		4
.L_528:
        /*0008*/ 	.byte	0x04, 0x17
        /*000a*/ 	.short	(.L_530 - .L_529)
.L_529:
        /*000c*/ 	.word	0x00000000
        /*0010*/ 	.short	0x0000
        /*0012*/ 	.short	0x0000
        /*0014*/ 	.byte	0x00, 0xf0, 0x21, 0x0a


	//----- nvinfo : EIATTR_SPARSE_MMA_MASK
	.align		4
.L_530:
        /*0018*/ 	.byte	0x03, 0x50
        /*001a*/ 	.short	0x0000


	//----- nvinfo : EIATTR_MAXREG_COUNT
	.align		4
        /*001c*/ 	.byte	0x03, 0x1b
        /*001e*/ 	.short	0x00ff


	//----- nvinfo : EIATTR_MERCURY_ISA_VERSION
	.align		4
        /*0020*/ 	.byte	0x03, 0x5f
        /*0022*/ 	.short	0x0101


	//----- nvinfo : EIATTR_EXIT_INSTR_OFFSETS
	.align		4
        /*0024*/ 	.byte	0x04, 0x1c
        /*0026*/ 	.short	(.L_532 - .L_531)


	//   ....[0]....
.L_531:
        /*0028*/ 	.word	0x00000010


	//----- nvinfo : EIATTR_MAX_THREADS
	.align		4
.L_532:
        /*002c*/ 	.byte	0x04, 0x05
        /*002e*/ 	.short	(.L_534 - .L_533)
.L_533:
        /*0030*/ 	.word	0x00000100
        /*0034*/ 	.word	0x00000001
        /*0038*/ 	.word	0x00000001


	//----- nvinfo : EIATTR_CBANK_PARAM_SIZE
	.align		4
.L_534:
        /*003c*/ 	.byte	0x03, 0x19
        /*003e*/ 	.short	0x0288


	//----- nvinfo : EIATTR_PARAM_CBANK
	.align		4
        /*0040*/ 	.byte	0x04, 0x0a
        /*0042*/ 	.short	(.L_536 - .L_535)
	.align		4
.L_535:
        /*0044*/ 	.word	index@(.nv.constant0._ZN7cutlass13device_kernelIN5flash19enable_sm80_to_sm89INS1_16FlashAttnBwdSm80INS1_25CollectiveMainloopBwdSm80ILi2ELi2EN4cute5tupleIJNS5_1CILi64EEENS7_ILi128EEES8_EEENS_10bfloat16_tEfNS_4arch4Sm80ELb1ELb0ELb1ELb0ELb0ELb0ELb0ELb0ELi2ELi2ELi4ELi2ELb1EEENS1_21CollectiveEpilogueBwdISA_SB_SD_Li256ELb0ELb0ELi2EEENS1_25SingleTileBwdLPTSchedulerILb0ELi128ELb0EEEEEEEEEvNT_6ParamsE)
        /*0048*/ 	.short	0x0210
        /*004a*/ 	.short	0x0288


	//----- nvinfo : EIATTR_SW_WAR
	.align		4
.L_536:
        /*004c*/ 	.byte	0x04, 0x36
        /*004e*/ 	.short	(.L_538 - .L_537)
.L_537:
        /*0050*/ 	.word	0x00000008
.L_538:


//--------------------- .nv.info._ZN7cutlass13device_kernelIN5flash19enable_sm80_to_sm89INS1_16FlashAttnBwdSm80INS1_25CollectiveMainloopBwdSm80ILi2ELi2EN4cute5tupleIJNS5_1CILi64EEENS7_ILi128EEES8_EEENS_10bfloat16_tEfNS_4arch4Sm80ELb1ELb0ELb1ELb0ELb1ELb0ELb0ELb0ELi2ELi2ELi4ELi2ELb1EEENS1_21CollectiveEpilogueBwdISA_SB_SD_Li256ELb0ELb0ELi2EEENS1_25SingleTileBwdLPTSchedulerILb0ELi128ELb1EEEEEEEEEvNT_6ParamsE --------------------------
	.section	.nv.info._ZN7cutlass13device_kernelIN5flash19enable_sm80_to_sm89INS1_16FlashAttnBwdSm80INS1_25CollectiveMainloopBwdSm80ILi2ELi2EN4cute5tupleIJNS5_1CILi64EEENS7_ILi128EEES8_EEENS_10bfloat16_tEfNS_4arch4Sm80ELb1ELb0ELb1ELb0ELb1ELb0ELb0ELb0ELi2ELi2ELi4ELi2ELb1EEENS1_21CollectiveEpilogueBwdISA_SB_SD_Li256ELb0ELb0ELi2EEENS1_25SingleTileBwdLPTSchedulerILb0ELi128ELb1EEEEEEEEEvNT_6ParamsE,"",@"SHT_CUDA_INFO"
	.sectionflags	@""
	.align	4


	//----- nvinfo : EIATTR_CUDA_API_VERSION
	.align		4
        /*0000*/ 	.byte	0x04, 0x37
        /*0002*/ 	.short	(.L_540 - .L_539)
.L_539:
        /*0004*/ 	.word	0x00000082


	//----- nvinfo : EIATTR_KPARAM_INFO
	.align		4
.L_540:
        /*0008*/ 	.byte	0x04, 0x17
        /*000a*/ 	.short	(.L_542 - .L_541)
.L_541:
        /*000c*/ 	.word	0x00000000
        /*0010*/ 	.short	0x0000
        /*0012*/ 	.short	0x0000
        /*0014*/ 	.byte	0x00, 0xf0, 0x21, 0x0a


	//----- nvinfo : EIATTR_SPARSE_MMA_MASK
	.align		4
.L_542:
        /*0018*/ 	.byte	0x03, 0x50
        /*001a*/ 	.short	0x0000


	//----- nvinfo : EIATTR_MAXREG_COUNT
	.align		4
        /*001c*/ 	.byte	0x03, 0x1b
        /*001e*/ 	.short	0x00ff


	//----- nvinfo : EIATTR_MERCURY_ISA_VERSION
	.align		4
        /*0020*/ 	.byte	0x03, 0x5f
        /*0022*/ 	.short	0x0101


	//----- nvinfo : EIATTR_EXIT_INSTR_OFFSETS
	.align		4
        /*0024*/ 	.byte	0x04, 0x1c
        /*0026*/ 	.short	(.L_544 - .L_543)


	//   ....[0]....
.L_543:
        /*0028*/ 	.word	0x00000010


	//----- nvinfo : EIATTR_MAX_THREADS
	.align		4
.L_544:
        /*002c*/ 	.byte	0x04, 0x05
        /*002e*/ 	.short	(.L_546 - .L_545)
.L_545:
        /*0030*/ 	.word	0x00000100
        /*0034*/ 	.word	0x00000001
        /*0038*/ 	.word	0x00000001


	//----- nvinfo : EIATTR_CBANK_PARAM_SIZE
	.align		4
.L_546:
        /*003c*/ 	.byte	0x03, 0x19
        /*003e*/ 	.short	0x0288


	//----- nvinfo : EIATTR_PARAM_CBANK
	.align		4
        /*0040*/ 	.byte	0x04, 0x0a
        /*0042*/ 	.short	(.L_548 - .L_547)
	.align		4
.L_547:
        /*0044*/ 	.word	index@(.nv.constant0._ZN7cutlass13device_kernelIN5flash19enable_sm80_to_sm89INS1_16FlashAttnBwdSm80INS1_25CollectiveMainloopBwdSm80ILi2ELi2EN4cute5tupleIJNS5_1CILi64EEENS7_ILi128EEES8_EEENS_10bfloat16_tEfNS_4arch4Sm80ELb1ELb0ELb1ELb0ELb1ELb0ELb0ELb0ELi2ELi2ELi4ELi2ELb1EEENS1_21CollectiveEpilogueBwdISA_SB_SD_Li256ELb0ELb0ELi2EEENS1_25SingleTileBwdLPTSchedulerILb0ELi128ELb1EEEEEEEEEvNT_6ParamsE)
        /*0048*/ 	.short	0x0210
        /*004a*/ 	.short	0x0288


	//----- nvinfo : EIATTR_SW_WAR
	.align		4
.L_548:
        /*004c*/ 	.byte	0x04, 0x36
        /*004e*/ 	.short	(.L_550 - .L_549)
.L_549:
        /*0050*/ 	.word	0x00000008
.L_550:


//--------------------- .nv.info._ZN7cutlass13device_kernelIN5flash19enable_sm80_to_sm89INS1_16FlashAttnBwdSm80INS1_25CollectiveMainloopBwdSm80ILi2ELi2EN4cute5tupleIJNS5_1CILi64EEENS7_ILi128EEES8_EEENS_10bfloat16_tEfNS_4arch4Sm80ELb1ELb0ELb1ELb0ELb0ELb0ELb0ELb0ELi2ELi2ELi4ELi2ELb1EEENS1_24CollectiveEpilogueBwdGQAISA_fSD_Li256ELb0ELb0EEENS1_25SingleTileBwdLPTSchedulerILb0ELi128ELb0EEEEEEEEEvNT_6ParamsE --------------------------
	.section	.nv.info._ZN7cutlass13device_kernelIN5flash19enable_sm80_to_sm89INS1_16FlashAttnBwdSm80INS1_25CollectiveMainloopBwdSm80ILi2ELi2EN4cute5tupleIJNS5_1CILi64EEENS7_ILi128EEES8_EEENS_10bfloat16_tEfNS_4arch4Sm80ELb1ELb0ELb1ELb0ELb0ELb0ELb0ELb0ELi2ELi2ELi4ELi2ELb1EEENS1_24CollectiveEpilogueBwdGQAISA_fSD_Li256ELb0ELb0EEENS1_25SingleTileBwdLPTSchedulerILb0ELi128ELb0EEEEEEEEEvNT_6ParamsE,"",@"SHT_CUDA_INFO"
	.sectionflags	@""
	.align	4


	//----- nvinfo : EIATTR_CUDA_API_VERSION
	.align		4
        /*0000*/ 	.byte	0x04, 0x37
        /*0002*/ 	.short	(.L_552 - .L_551)
.L_551:
        /*0004*/ 	.word	0x00000082


	//----- nvinfo : EIATTR_KPARAM_INFO
	.align		4
.L_552:
        /*0008*/ 	.byte	0x04, 0x17
        /*000a*/ 	.short	(.L_554 - .L_553)
.L_553:
        /*000c*/ 	.word	0x00000000
        /*0010*/ 	.short	0x0000
        /*0012*/ 	.short	0x0000
        /*0014*/ 	.byte	0x00, 0xf0, 0x41, 0x0a


	//----- nvinfo : EIATTR_SPARSE_MMA_MASK
	.align		4
.L_554:
        /*0018*/ 	.byte	0x03, 0x50
        /*001a*/ 	.short	0x0000


	//----- nvinfo : EIATTR_MAXREG_COUNT
	.align		4
        /*001c*/ 	.byte	0x03, 0x1b
        /*001e*/ 	.short	0x00ff


	//----- nvinfo : EIATTR_MERCURY_ISA_VERSION
	.align		4
        /*0020*/ 	.byte	0x03, 0x5f
        /*0022*/ 	.short	0x0101


	//----- nvinfo : EIATTR_EXIT_INSTR_OFFSETS
	.align		4
        /*0024*/ 	.byte	0x04, 0x1c
        /*0026*/ 	.short	(.L_556 - .L_555)


	//   ....[0]....
.L_555:
        /*0028*/ 	.word	0x00000010


	//----- nvinfo : EIATTR_MAX_THREADS
	.align		4
.L_556:
        /*002c*/ 	.byte	0x04, 0x05
        /*002e*/ 	.short	(.L_558 - .L_557)
.L_557:
        /*0030*/ 	.word	0x00000100
        /*0034*/ 	.word	0x00000001
        /*0038*/ 	.word	0x00000001


	//----- nvinfo : EIATTR_CBANK_PARAM_SIZE
	.align		4
.L_558:
        /*003c*/ 	.byte	0x03, 0x19
        /*003e*/ 	.short	0x0290


	//----- nvinfo : EIATTR_PARAM_CBANK
	.align		4
        /*0040*/ 	.byte	0x04, 0x0a
        /*0042*/ 	.short	(.L_560 - .L_559)
	.align		4
.L_559:
        /*0044*/ 	.word	index@(.nv.constant0._ZN7cutlass13device_kernelIN5flash19enable_sm80_to_sm89INS1_16FlashAttnBwdSm80INS1_25CollectiveMainloopBwdSm80ILi2ELi2EN4cute5tupleIJNS5_1CILi64EEENS7_ILi128EEES8_EEENS_10bfloat16_tEfNS_4arch4Sm80ELb1ELb0ELb1ELb0ELb0ELb0ELb0ELb0ELi2ELi2ELi4ELi2ELb1EEENS1_24CollectiveEpilogueBwdGQAISA_fSD_Li256ELb0ELb0EEENS1_25SingleTileBwdLPTSchedulerILb0ELi128ELb0EEEEEEEEEvNT_6ParamsE)
        /*0048*/ 	.short	0x0210
        /*004a*/ 	.short	0x0290


	//----- nvinfo : EIATTR_SW_WAR
	.align		4
.L_560:
        /*004c*/ 	.byte	0x04, 0x36
        /*004e*/ 	.short	(.L_562 - .L_561)
.L_561:
        /*0050*/ 	.word	0x00000008
.L_562:


//--------------------- .nv.info._ZN7cutlass13device_kernelIN5flash19enable_sm80_to_sm89INS1_16FlashAttnBwdSm80INS1_25CollectiveMainloopBwdSm80ILi2ELi2EN4cute5tupleIJNS5_1CILi64EEENS7_ILi128EEES8_EEENS_10bfloat16_tEfNS_4arch4Sm80ELb1ELb0ELb1ELb0ELb1ELb0ELb0ELb0ELi2ELi2ELi4ELi2ELb1EEENS1_24CollectiveEpilogueBwdGQAISA_fSD_Li256ELb0ELb1EEENS1_25SingleTileBwdLPTSchedulerILb0ELi128ELb1EEEEEEEEEvNT_6ParamsE --------------------------
	.section	.nv.info._ZN7cutlass13device_kernelIN5flash19enable_sm80_to_sm89INS1_16FlashAttnBwdSm80INS1_25CollectiveMainloopBwdSm80ILi2ELi2EN4cute5tupleIJNS5_1CILi64EEENS7_ILi128EEES8_EEENS_10bfloat16_tEfNS_4arch4Sm80ELb1ELb0ELb1ELb0ELb1ELb0ELb0ELb0ELi2ELi2ELi4ELi2ELb1EEENS1_24CollectiveEpilogueBwdGQAISA_fSD_Li256ELb0ELb1EEENS1_25SingleTileBwdLPTSchedulerILb0ELi128ELb1EEEEEEEEEvNT_6ParamsE,"",@"SHT_CUDA_INFO"
	.sectionflags	@""
	.align	4


	//----- nvinfo : EIATTR_CUDA_API_VERSION
	.align		4
        /*0000*/ 	.byte	0x04, 0x37
        /*0002*/ 	.short	(.L_564 - .L_563)
.L_563:
        /*0004*/ 	.word	0x00000082


	//----- nvinfo : EIATTR_KPARAM_INFO
	.align		4
.L_564:
        /*0008*/ 	.byte	0x04, 0x17
        /*000a*/ 	.short	(.L_566 - .L_565)
.L_565:
        /*000c*/ 	.word	0x00000000
        /*0010*/ 	.short	0x0000
        /*0012*/ 	.short	0x0000
        /*0014*/ 	.byte	0x00, 0xf0, 0x41, 0x0a


	//----- nvinfo : EIATTR_SPARSE_MMA_MASK
	.align		4
.L_566:
        /*0018*/ 	.byte	0x03, 0x50
        /*001a*/ 	.short	0x0000


	//----- nvinfo : EIATTR_MAXREG_COUNT
	.align		4
        /*001c*/ 	.byte	0x03, 0x1b
        /*001e*/ 	.short	0x00ff


	//----- nvinfo : EIATTR_MERCURY_ISA_VERSION
	.align		4
        /*0020*/ 	.byte	0x03, 0x5f
        /*0022*/ 	.short	0x0101


	//----- nvinfo : EIATTR_EXIT_INSTR_OFFSETS
	.align		4
        /*0024*/ 	.byte	0x04, 0x1c
        /*0026*/ 	.short	(.L_568 - .L_567)


	//   ....[0]....
.L_567:
        /*0028*/ 	.word	0x00000010


	//----- nvinfo : EIATTR_MAX_THREADS
	.align		4
.L_568:
        /*002c*/ 	.byte	0x04, 0x05
        /*002e*/ 	.short	(.L_570 - .L_569)
.L_569:
        /*0030*/ 	.word	0x00000100
        /*0034*/ 	.word	0x00000001
        /*0038*/ 	.word	0x00000001


	//----- nvinfo : EIATTR_CBANK_PARAM_SIZE
	.align		4
.L_570:
        /*003c*/ 	.byte	0x03, 0x19
        /*003e*/ 	.short	0x0290


	//----- nvinfo : EIATTR_PARAM_CBANK
	.align		4
        /*0040*/ 	.byte	0x04, 0x0a
        /*0042*/ 	.short	(.L_572 - .L_571)
	.align		4
.L_571:
        /*0044*/ 	.word	index@(.nv.constant0._ZN7cutlass13device_kernelIN5flash19enable_sm80_to_sm89INS1_16FlashAttnBwdSm80INS1_25CollectiveMainloopBwdSm80ILi2ELi2EN4cute5tupleIJNS5_1CILi64EEENS7_ILi128EEES8_EEENS_10bfloat16_tEfNS_4arch4Sm80ELb1ELb0ELb1ELb0ELb1ELb0ELb0ELb0ELi2ELi2ELi4ELi2ELb1EEENS1_24CollectiveEpilogueBwdGQAISA_fSD_Li256ELb0ELb1EEENS1_25SingleTileBwdLPTSchedulerILb0ELi128ELb1EEEEEEEEEvNT_6ParamsE)
        /*0048*/ 	.short	0x0210
        /*004a*/ 	.short	0x0290


	//----- nvinfo : EIATTR_SW_WAR
	.align		4
.L_572:
        /*004c*/ 	.byte	0x04, 0x36
        /*004e*/ 	.short	(.L_574 - .L_573)
.L_573:
        /*0050*/ 	.word	0x00000008
.L_574:


//--------------------- .nv.info._ZN7cutlass13device_kernelIN5flash22FlashAttnBwdPreprocessIN4cute5tupleIJNS3_1CILi64EEES6_EEENS_10bfloat16_tEfNS_4arch4Sm80ELb1ELb0EEEEEvNT_6ParamsE --------------------------
	.section	.nv.info._ZN7cutlass13device_kernelIN5flash22FlashAttnBwdPreprocessIN4cute5tupleIJNS3_1CILi64EEES6_EEENS_10bfloat16_tEfNS_4arch4Sm80ELb1ELb0EEEEEvNT_6ParamsE,"",@"SHT_CUDA_INFO"
	.sectionflags	@""
	.align	4


	//----- nvinfo : EIATTR_CUDA_API_VERSION
	.align		4
        /*0000*/ 	.byte	0x04, 0x37
        /*0002*/ 	.short	(.L_576 - .L_575)
.L_575:
        /*0004*/ 	.word	0x00000082


	//----- nvinfo : EIATTR_KPARAM_INFO
	.align		4
.L_576:
        /*0008*/ 	.byte	0x04, 0x17
        /*000a*/ 	.short	(.L_578 - .L_577)
.L_577:
        /*000c*/ 	.word	0x00000000
        /*0010*/ 	.short	0x0000
        /*0012*/ 	.short	0x0000
        /*0014*/ 	.byte	0x00, 0xf0, 0xc1, 0x03


	//----- nvinfo : EIATTR_SPARSE_MMA_MASK
	.align		4
.L_578:
        /*0018*/ 	.byte	0x03, 0x50
        /*001a*/ 	.short	0x0000


	//----- nvinfo : EIATTR_MAXREG_COUNT
	.align		4
        /*001c*/ 	.byte	0x03, 0x1b
        /*001e*/ 	.short	0x0080


	//----- nvinfo : EIATTR_MERCURY_ISA_VERSION
	.align		4
        /*0020*/ 	.byte	0x03, 0x5f
        /*0022*/ 	.short	0x0101


	//----- nvinfo : EIATTR_COOP_GROUP_MASK_REGIDS
	.align		4
        /*0024*/ 	.byte	0x04, 0x29
        /*0026*/ 	.short	(.L_580 - .L_579)


	//   ....[0]....
.L_579:
        /*0028*/ 	.word	0xffffffff


	//   ....[1]....
        /*002c*/ 	.word	0xffffffff


	//   ....[2]....
        /*0030*/ 	.word	0xffffffff


	//   ....[3]....
        /*0034*/ 	.word	0xffffffff


	//   ....[4]....
        /*0038*/ 	.word	0xffffffff


	//   ....[5]....
        /*003c*/ 	.word	0xffffffff


	//----- nvinfo : EIATTR_COOP_GROUP_INSTR_OFFSETS
	.align		4
.L_580:
        /*0040*/ 	.byte	0x04, 0x28
        /*0042*/ 	.short	(.L_582 - .L_581)


	//   ....[0]....
.L_581:
        /*0044*/ 	.word	0x00000a70


	//   ....[1]....
        /*0048*/ 	.word	0x00000a90


	//   ....[2]....
        /*004c*/ 	.word	0x00000ad0


	//   ....[3]....
        /*0050*/ 	.word	0x00000ae0


	//   ....[4]....
        /*0054*/ 	.word	0x00000b10


	//   ....[5]....
        /*0058*/ 	.word	0x00000b30


	//----- nvinfo : EIATTR_EXIT_INSTR_OFFSETS
	.align		4
.L_582:
        /*005c*/ 	.byte	0x04, 0x1c
        /*005e*/ 	.short	(.L_584 - .L_583)


	//   ....[0]....
.L_583:
        /*0060*/ 	.word	0x00000fe0


	//   ....[1]....
        /*0064*/ 	.word	0x00001060


	//----- nvinfo : EIATTR_MAX_THREADS
	.align		4
.L_584:
        /*0068*/ 	.byte	0x04, 0x05
        /*006a*/ 	.short	(.L_586 - .L_585)
.L_585:
        /*006c*/ 	.word	0x00000100
        /*0070*/ 	.word	0x00000001
        /*0074*/ 	.word	0x00000001


	//----- nvinfo : EIATTR_CRS_STACK_SIZE
	.align		4
.L_586:
        /*0078*/ 	.byte	0x04, 0x1e
        /*007a*/ 	.short	(.L_588 - .L_587)
.L_587:
        /*007c*/ 	.word	0x00000000


	//----- nvinfo : EIATTR_CBANK_PARAM_SIZE
	.align		4
.L_588:
        /*0080*/ 	.byte	0x03, 0x19
        /*0082*/ 	.short	0x00f0


	//----- nvinfo : EIATTR_PARAM_CBANK
	.align		4
        /*0084*/ 	.byte	0x04, 0x0a
        /*0086*/ 	.short	(.L_590 - .L_589)
	.align		4
.L_589:
        /*0088*/ 	.word	index@(.nv.constant0._ZN7cutlass13device_kernelIN5flash22FlashAttnBwdPreprocessIN4cute5tupleIJNS3_1CILi64EEES6_EEENS_10bfloat16_tEfNS_4arch4Sm80ELb1ELb0EEEEEvNT_6ParamsE)
        /*008c*/ 	.short	0x0210
        /*008e*/ 	.short	0x00f0


	//----- nvinfo : EIATTR_SW_WAR
	.align		4
.L_590:
        /*0090*/ 	.byte	0x04, 0x36
        /*0092*/ 	.short	(.L_592 - .L_591)
.L_591:
        /*0094*/ 	.word	0x00000008
.L_592:


//--------------------- .nv.info._ZN7cutlass13device_kernelIN5flash19enable_sm80_to_sm89INS1_16FlashAttnBwdSm80INS1_25CollectiveMainloopBwdSm80ILi2ELi2EN4cute5tupleIJNS5_1CILi64EEENS7_ILi128EEES8_EEENS_10bfloat16_tEfNS_4arch4Sm80ELb1ELb0ELb1ELb1ELb0ELb0ELb0ELb0ELi2ELi2ELi4ELi2ELb1EEENS1_21CollectiveEpilogueBwdISA_SB_SD_Li256ELb1ELb0ELi2EEENS1_25SingleTileBwdLPTSchedulerILb1ELi128ELb0EEEEEEEEEvNT_6ParamsE --------------------------
	.section	.nv.info._ZN7cutlass13device_kernelIN5flash19enable_sm80_to_sm89INS1_16FlashAttnBwdSm80INS1_25CollectiveMainloopBwdSm80ILi2ELi2EN4cute5tupleIJNS5_1CILi64EEENS7_ILi128EEES8_EEENS_10bfloat16_tEfNS_4arch4Sm80ELb1ELb0ELb1ELb1ELb0ELb0ELb0ELb0ELi2ELi2ELi4ELi2ELb1EEENS1_21CollectiveEpilogueBwdISA_SB_SD_Li256ELb1ELb0ELi2EEENS1_25SingleTileBwdLPTSchedulerILb1ELi128ELb0EEEEEEEEEvNT_6ParamsE,"",@"SHT_CUDA_INFO"
	.sectionflags	@""
	.align	4


	//----- nvinfo : EIATTR_CUDA_API_VERSION
	.align		4
        /*0000*/ 	.byte	0x04, 0x37
        /*0002*/ 	.short	(.L_594 - .L_593)
.L_593:
        /*0004*/ 	.word	0x00000082


	//----- nvinfo : EIATTR_KPARAM_INFO
	.align		4
.L_594:
        /*0008*/ 	.byte	0x04, 0x17
        /*000a*/ 	.short	(.L_596 - .L_595)
.L_595:
        /*000c*/ 	.word	0x00000000
        /*0010*/ 	.short	0x0000
        /*0012*/ 	.short	0x0000
        /*0014*/ 	.byte	0x00, 0xf0, 0x21, 0x0a


	//----- nvinfo : EIATTR_SPARSE_MMA_MASK
	.align		4
.L_596:
        /*0018*/ 	.byte	0x03, 0x50
        /*001a*/ 	.short	0x0000


	//----- nvinfo : EIATTR_MAXREG_COUNT
	.align		4
        /*001c*/ 	.byte	0x03, 0x1b
        /*001e*/ 	.short	0x00ff


	//----- nvinfo : EIATTR_MERCURY_ISA_VERSION
	.align		4
        /*0020*/ 	.byte	0x03, 0x5f
        /*0022*/ 	.short	0x0101


	//----- nvinfo : EIATTR_EXIT_INSTR_OFFSETS
	.align		4
        /*0024*/ 	.byte	0x04, 0x1c
        /*0026*/ 	.short	(.L_598 - .L_597)


	//   ....[0]....
.L_597:
        /*0028*/ 	.word	0x00000010


	//----- nvinfo : EIATTR_MAX_THREADS
	.align		4
.L_598:
        /*002c*/ 	.byte	0x04, 0x05
        /*002e*/ 	.short	(.L_600 - .L_599)
.L_599:
        /*0030*/ 	.word	0x00000100
        /*0034*/ 	.word	0x00000001
        /*0038*/ 	.word	0x00000001


	//----- nvinfo : EIATTR_CBANK_PARAM_SIZE
	.align		4
.L_600:
        /*003c*/ 	.byte	0x03, 0x19
        /*003e*/ 	.short	0x0288


	//----- nvinfo : EIATTR_PARAM_CBANK
	.align		4
        /*0040*/ 	.byte	0x04, 0x0a
        /*0042*/ 	.short	(.L_602 - .L_601)
	.align		4
.L_601:
        /*0044*/ 	.word	index@(.nv.constant0._ZN7cutlass13device_kernelIN5flash19enable_sm80_to_sm89INS1_16FlashAttnBwdSm80INS1_25CollectiveMainloopBwdSm80ILi2ELi2EN4cute5tupleIJNS5_1CILi64EEENS7_ILi128EEES8_EEENS_10bfloat16_tEfNS_4arch4Sm80ELb1ELb0ELb1ELb1ELb0ELb0ELb0ELb0ELi2ELi2ELi4ELi2ELb1EEENS1_21CollectiveEpilogueBwdISA_SB_SD_Li256ELb1ELb0ELi2EEENS1_25SingleTileBwdLPTSchedulerILb1ELi128ELb0EEEEEEEEEvNT_6ParamsE)
        /*0048*/ 	.short	0x0210
        /*004a*/ 	.short	0x0288


	//----- nvinfo : EIATTR_SW_WAR
	.align		4
.L_602:
        /*004c*/ 	.byte	0x04, 0x36
        /*004e*/ 	.short	(.L_604 - .L_603)
.L_603:
        /*0050*/ 	.word	0x00000008
.L_604:


//--------------------- .nv.info._ZN7cutlass13device_kernelIN5flash19enable_sm80_to_sm89INS1_16FlashAttnBwdSm80INS1_25CollectiveMainloopBwdSm80ILi2ELi2EN4cute5tupleIJNS5_1CILi64EEENS7_ILi128EEES8_EEENS_10bfloat16_tEfNS_4arch4Sm80ELb1ELb0ELb1ELb1ELb1ELb0ELb0ELb0ELi2ELi2ELi4ELi2ELb1EEENS1_21CollectiveEpilogueBwdISA_SB_SD_Li256ELb1ELb0ELi2EEENS1_25SingleTileBwdLPTSchedulerILb1ELi128ELb1EEEEEEEEEvNT_6ParamsE --------------------------
	.section	.nv.info._ZN7cutlass13device_kernelIN5flash19enable_sm80_to_sm89INS1_16FlashAttnBwdSm80INS1_25CollectiveMainloopBwdSm80ILi2ELi2EN4cute5tupleIJNS5_1CILi64EEENS7_ILi128EEES8_EEENS_10bfloat16_tEfNS_4arch4Sm80ELb1ELb0ELb1ELb1ELb1ELb0ELb0ELb0ELi2ELi2ELi4ELi2ELb1EEENS1_21CollectiveEpilogueBwdISA_SB_SD_Li256ELb1ELb0ELi2EEENS1_25SingleTileBwdLPTSchedulerILb1ELi128ELb1EEEEEEEEEvNT_6ParamsE,"",@"SHT_CUDA_INFO"
	.sectionflags	@""
	.align	4


	//----- nvinfo : EIATTR_CUDA_API_VERSION
	.align		4
        /*0000*/ 	.byte	0x04, 0x37
        /*0002*/ 	.short	(.L_606 - .L_605)
.L_605:
        /*0004*/ 	.word	0x00000082


	//----- nvinfo : EIATTR_KPARAM_INFO
	.align		4
.L_606:
        /*0008*/ 	.byte	0x04, 0x17
        /*000a*/ 	.short	(.L_608 - .L_607)
.L_607:
        /*000c*/ 	.word	0x00000000
        /*0010*/ 	.short	0x0000
        /*0012*/ 	.short	0x0000
        /*0014*/ 	.byte	0x00, 0xf0, 0x21, 0x0a


	//----- nvinfo : EIATTR_SPARSE_MMA_MASK
	.align		4
.L_608:
        /*0018*/ 	.byte	0x03, 0x50
        /*001a*/ 	.short	0x0000


	//----- nvinfo : EIATTR_MAXREG_COUNT
	.align		4
        /*001c*/ 	.byte	0x03, 0x1b
        /*001e*/ 	.short	0x00ff


	//----- nvinfo : EIATTR_MERCURY_ISA_VERSION
	.align		4
        /*0020*/ 	.byte	0x03, 0x5f
        /*0022*/ 	.short	0x0101


	//----- nvinfo : EIATTR_EXIT_INSTR_OFFSETS
	.align		4
        /*0024*/ 	.byte	0x04, 0x1c
        /*0026*/ 	.short	(.L_610 - .L_609)


	//   ....[0]....
.L_609:
        /*0028*/ 	.word	0x00000010


	//----- nvinfo : EIATTR_MAX_THREADS
	.align		4
.L_610:
        /*002c*/ 	.byte	0x04, 0x05
        /*002e*/ 	.short	(.L_612 - .L_611)
.L_611:
        /*0030*/ 	.word	0x00000100
        /*0034*/ 	.word	0x00000001
        /*0038*/ 	.word	0x00000001


	//----- nvinfo : EIATTR_CBANK_PARAM_SIZE
	.align		4
.L_612:
        /*003c*/ 	.byte	0x03, 0x19
        /*003e*/ 	.short	0x0288


	//----- nvinfo : EIATTR_PARAM_CBANK
	.align		4
        /*0040*/ 	.byte	0x04, 0x0a
        /*0042*/ 	.short	(.L_614 - .L_613)
	.align		4
.L_613:
        /*0044*/ 	.word	index@(.nv.constant0._ZN7cutlass13device_kernelIN5flash19enable_sm80_to_sm89INS1_16FlashAttnBwdSm80INS1_25CollectiveMainloopBwdSm80ILi2ELi2EN4cute5tupleIJNS5_1CILi64EEENS7_ILi128EEES8_EEENS_10bfloat16_tEfNS_4arch4Sm80ELb1ELb0ELb1ELb1ELb1ELb0ELb0ELb0ELi2ELi2ELi4ELi2ELb1EEENS1_21CollectiveEpilogueBwdISA_SB_SD_Li256ELb1ELb0ELi2EEENS1_25SingleTileBwdLPTSchedulerILb1ELi128ELb1EEEEEEEEEvNT_6ParamsE)
        /*0048*/ 	.short	0x0210
        /*004a*/ 	.short	0x0288


	//----- nvinfo : EIATTR_SW_WAR
	.align		4
.L_614:
        /*004c*/ 	.byte	0x04, 0x36
        /*004e*/ 	.short	(.L_616 - .L_615)
.L_615:
        /*0050*/ 	.word	0x00000008
.L_616:


//--------------------- .nv.info._ZN7cutlass13device_kernelIN5flash19enable_sm80_to_sm89INS1_16FlashAttnBwdSm80INS1_25CollectiveMainloopBwdSm80ILi2ELi2EN4cute5tupleIJNS5_1CILi64EEENS7_ILi128EEES8_EEENS_10bfloat16_tEfNS_4arch4Sm80ELb1ELb0ELb1ELb1ELb0ELb0ELb0ELb0ELi2ELi2ELi4ELi2ELb1EEENS1_24CollectiveEpilogueBwdGQAISA_fSD_Li256ELb1ELb0EEENS1_25SingleTileBwdLPTSchedulerILb1ELi128ELb0EEEEEEEEEvNT_6ParamsE --------------------------
	.section	.nv.info._ZN7cutlass13device_kernelIN5flash19enable_sm80_to_sm89INS1_16FlashAttnBwdSm80INS1_25CollectiveMainloopBwdSm80ILi2ELi2EN4cute5tupleIJNS5_1CILi64EEENS7_ILi128EEES8_EEENS_10bfloat16_tEfNS_4arch4Sm80ELb1ELb0ELb1ELb1ELb0ELb0ELb0ELb0ELi2ELi2ELi4ELi2ELb1EEENS1_24CollectiveEpilogueBwdGQAISA_fSD_Li256ELb1ELb0EEENS1_25SingleTileBwdLPTSchedulerILb1ELi128ELb0EEEEEEEEEvNT_6ParamsE,"",@"SHT_CUDA_INFO"
	.sectionflags	@""
	.align	4


	//----- nvinfo : EIATTR_CUDA_API_VERSION
	.align		4
        /*0000*/ 	.byte	0x04, 0x37
        /*0002*/ 	.short	(.L_618 - .L_617)
.L_617:
        /*0004*/ 	.word	0x00000082


	//----- nvinfo : EIATTR_KPARAM_INFO
	.align		4
.L_618:
        /*0008*/ 	.byte	0x04, 0x17
        /*000a*/ 	.short	(.L_620 - .L_619)
.L_619:
        /*000c*/ 	.word	0x00000000
        /*0010*/ 	.short	0x0000
        /*0012*/ 	.short	0x0000
        /*0014*/ 	.byte	0x00, 0xf0, 0x41, 0x0a


	//----- nvinfo : EIATTR_SPARSE_MMA_MASK
	.align		4
.L_620:
        /*0018*/ 	.byte	0x03, 0x50
        /*001a*/ 	.short	0x0000


	//----- nvinfo : EIATTR_MAXREG_COUNT
	.align		4
        /*001c*/ 	.byte	0x03, 0x1b
        /*001e*/ 	.short	0x00ff


	//----- nvinfo : EIATTR_MERCURY_ISA_VERSION
	.align		4
        /*0020*/ 	.byte	0x03, 0x5f
        /*0022*/ 	.short	0x0101


	//----- nvinfo : EIATTR_EXIT_INSTR_OFFSETS
	.align		4
        /*0024*/ 	.byte	0x04, 0x1c
        /*0026*/ 	.short	(.L_622 - .L_621)


	//   ....[0]....
.L_621:
        /*0028*/ 	.word	0x00000010


	//----- nvinfo : EIATTR_MAX_THREADS
	.align		4
.L_622:
        /*002c*/ 	.byte	0x04, 0x05
        /*002e*/ 	.short	(.L_624 - .L_623)
.L_623:
        /*0030*/ 	.word	0x00000100
        /*0034*/ 	.word	0x00000001
        /*0038*/ 	.word	0x00000001


	//----- nvinfo : EIATTR_CBANK_PARAM_SIZE
	.align		4
.L_624:
        /*003c*/ 	.byte	0x03, 0x19
        /*003e*/ 	.short	0x0290


	//----- nvinfo : EIATTR_PARAM_CBANK
	.align		4
        /*0040*/ 	.byte	0x04, 0x0a
        /*0042*/ 	.short	(.L_626 - .L_625)
	.align		4
.L_625:
        /*0044*/ 	.word	index@(.nv.constant0._ZN7cutlass13device_kernelIN5flash19enable_sm80_to_sm89INS1_16FlashAttnBwdSm80INS1_25CollectiveMainloopBwdSm80ILi2ELi2EN4cute5tupleIJNS5_1CILi64EEENS7_ILi128EEES8_EEENS_10bfloat16_tEfNS_4arch4Sm80ELb1ELb0ELb1ELb1ELb0ELb0ELb0ELb0ELi2ELi2ELi4ELi2ELb1EEENS1_24CollectiveEpilogueBwdGQAISA_fSD_Li256ELb1ELb0EEENS1_25SingleTileBwdLPTSchedulerILb1ELi128ELb0EEEEEEEEEvNT_6ParamsE)
        /*0048*/ 	.short	0x0210
        /*004a*/ 	.short	0x0290


	//----- nvinfo : EIATTR_SW_WAR
	.align		4
.L_626:
        /*004c*/ 	.byte	0x04, 0x36
        /*004e*/ 	.short	(.L_628 - .L_627)
.L_627:
        /*0050*/ 	.word	0x00000008
.L_628:


//--------------------- .nv.info._ZN7cutlass13device_kernelIN5flash32FlashAttnBwdPostprocessConvertdQIN4cute5tupleIJNS3_1CILi64EEES6_EEENS_10bfloat16_tEfNS_4arch4Sm80ELi256ENS3_8TiledMMAINS3_8MMA_AtomIJNS3_30SM80_16x8x16_F32BF16BF16F32_TNEEEENS3_6LayoutINS4_IJNS5_ILi2EEENS5_ILi4EEENS5_ILi1EEEEEENS4_IJSI_SG_NS5_ILi0EEEEEEEENS4_IJNS5_ILi32EEES6_NS5_ILi16EEEEEEEELb0EEEEEvNT_6ParamsE --------------------------
	.section	.nv.info._ZN7cutlass13device_kernelIN5flash32FlashAttnBwdPostprocessConvertdQIN4cute5tupleIJNS3_1CILi64EEES6_EEENS_10bfloat16_tEfNS_4arch4Sm80ELi256ENS3_8TiledMMAINS3_8MMA_AtomIJNS3_30SM80_16x8x16_F32BF16BF16F32_TNEEEENS3_6LayoutINS4_IJNS5_ILi2EEENS5_ILi4EEENS5_ILi1EEEEEENS4_IJSI_SG_NS5_ILi0EEEEEEEENS4_IJNS5_ILi32EEES6_NS5_ILi16EEEEEEEELb0EEEEEvNT_6ParamsE,"",@"SHT_CUDA_INFO"
	.sectionflags	@""
	.align	4


	//----- nvinfo : EIATTR_CUDA_API_VERSION
	.align		4
        /*0000*/ 	.byte	0x04, 0x37
        /*0002*/ 	.short	(.L_630 - .L_629)
.L_629:
        /*0004*/ 	.word	0x00000082


	//----- nvinfo : EIATTR_KPARAM_INFO
	.align		4
.L_630:
        /*0008*/ 	.byte	0x04, 0x17
        /*000a*/ 	.short	(.L_632 - .L_631)
.L_631:
        /*000c*/ 	.word	0x00000000
        /*0010*/ 	.short	0x0000
        /*0012*/ 	.short	0x0000
        /*0014*/ 	.byte	0x00, 0xf0, 0xc1, 0x01


	//----- nvinfo : EIATTR_SPARSE_MMA_MASK
	.align		4
.L_632:
        /*0018*/ 	.byte	0x03, 0x50
        /*001a*/ 	.short	0x0000


	//----- nvinfo : EIATTR_MAXREG_COUNT
	.align		4
        /*001c*/ 	.byte	0x03, 0x1b
        /*001e*/ 	.short	0x0080


	//----- nvinfo : EIATTR_NUM_BARRIERS
	.align		4
        /*0020*/ 	.byte	0x02, 0x4c
        /*0022*/ 	.byte	0x01
	.zero		1


	//----- nvinfo : EIATTR_MERCURY_ISA_VERSION
	.align		4
        /*0024*/ 	.byte	0x03, 0x5f
        /*0026*/ 	.short	0x0101


	//----- nvinfo : EIATTR_EXIT_INSTR_OFFSETS
	.align		4
        /*0028*/ 	.byte	0x04, 0x1c
        /*002a*/ 	.short	(.L_634 - .L_633)


	//   ....[0]....
.L_633:
        /*002c*/ 	.word	0x000001b0


	//   ....[1]....
        /*0030*/ 	.word	0x00000db0


	//   ....[2]....
        /*0034*/ 	.word	0x00000e90


	//----- nvinfo : EIATTR_MAX_THREADS
	.align		4
.L_634:
        /*0038*/ 	.byte	0x04, 0x05
        /*003a*/ 	.short	(.L_636 - .L_635)
.L_635:
        /*003c*/ 	.word	0x00000100
        /*0040*/ 	.word	0x00000001
        /*0044*/ 	.word	0x00000001


	//----- nvinfo : EIATTR_CRS_STACK_SIZE
	.align		4
.L_636:
        /*0048*/ 	.byte	0x04, 0x1e
        /*004a*/ 	.short	(.L_638 - .L_637)
.L_637:
        /*004c*/ 	.word	0x00000000


	//----- nvinfo : EIATTR_CBANK_PARAM_SIZE
	.align		4
.L_638:
        /*0050*/ 	.byte	0x03, 0x19
        /*0052*/ 	.short	0x0070


	//----- nvinfo : EIATTR_PARAM_CBANK
	.align		4
        /*0054*/ 	.byte	0x04, 0x0a
        /*0056*/ 	.short	(.L_640 - .L_639)
	.align		4
.L_639:
        /*0058*/ 	.word	index@(.nv.constant0._ZN7cutlass13device_kernelIN5flash32FlashAttnBwdPostprocessConvertdQIN4cute5tupleIJNS3_1CILi64EEES6_EEENS_10bfloat16_tEfNS_4arch4Sm80ELi256ENS3_8TiledMMAINS3_8MMA_AtomIJNS3_30SM80_16x8x16_F32BF16BF16F32_TNEEEENS3_6LayoutINS4_IJNS5_ILi2EEENS5_ILi4EEENS5_ILi1EEEEEENS4_IJSI_SG_NS5_ILi0EEEEEEEENS4_IJNS5_ILi32EEES6_NS5_ILi16EEEEEEEELb0EEEEEvNT_6ParamsE)
        /*005c*/ 	.short	0x0210
        /*005e*/ 	.short	0x0070


	//----- nvinfo : EIATTR_SW_WAR
	.align		4
.L_640:
        /*0060*/ 	.byte	0x04, 0x36
        /*0062*/ 	.short	(.L_642 - .L_641)
.L_641:
        /*0064*/ 	.word	0x00000008
.L_642:


//--------------------- .nv.info._ZN7cutlass13device_kernelIN5flash19enable_sm80_to_sm89INS1_16FlashAttnBwdSm80INS1_25CollectiveMainloopBwdSm80ILi2ELi2EN4cute5tupleIJNS5_1CILi64EEENS7_ILi128EEES8_EEENS_10bfloat16_tEfNS_4arch4Sm80ELb1ELb0ELb1ELb1ELb1ELb0ELb0ELb0ELi2ELi2ELi4ELi2ELb1EEENS1_24CollectiveEpilogueBwdGQAISA_fSD_Li256ELb1ELb1EEENS1_25SingleTileBwdLPTSchedulerILb1ELi128ELb1EEEEEEEEEvNT_6ParamsE --------------------------
	.section	.nv.info._ZN7cutlass13device_kernelIN5flash19enable_sm80_to_sm89INS1_16FlashAttnBwdSm80INS1_25CollectiveMainloopBwdSm80ILi2ELi2EN4cute5tupleIJNS5_1CILi64EEENS7_ILi128EEES8_EEENS_10bfloat16_tEfNS_4arch4Sm80ELb1ELb0ELb1ELb1ELb1ELb0ELb0ELb0ELi2ELi2ELi4ELi2ELb1EEENS1_24CollectiveEpilogueBwdGQAISA_fSD_Li256ELb1ELb1EEENS1_25SingleTileBwdLPTSchedulerILb1ELi128ELb1EEEEEEEEEvNT_6ParamsE,"",@"SHT_CUDA_INFO"
	.sectionflags	@""
	.align	4


	//----- nvinfo : EIATTR_CUDA_API_VERSION
	.align		4
        /*0000*/ 	.byte	0x04, 0x37
        /*0002*/ 	.short	(.L_644 - .L_643)
.L_643:
        /*0004*/ 	.word	0x00000082


	//----- nvinfo : EIATTR_KPARAM_INFO
	.align		4
.L_644:
        /*0008*/ 	.byte	0x04, 0x17
        /*000a*/ 	.short	(.L_646 - .L_645)
.L_645:
        /*000c*/ 	.word	0x00000000
        /*0010*/ 	.short	0x0000
        /*0012*/ 	.short	0x0000
        /*0014*/ 	.byte	0x00, 0xf0, 0x41, 0x0a


	//----- nvinfo : EIATTR_SPARSE_MMA_MASK
	.align		4
.L_646:
        /*0018*/ 	.byte	0x03, 0x50
        /*001a*/ 	.short	0x0000


	//----- nvinfo : EIATTR_MAXREG_COUNT
	.align		4
        /*001c*/ 	.byte	0x03, 0x1b
        /*001e*/ 	.short	0x00ff


	//----- nvinfo : EIATTR_MERCURY_ISA_VERSION
	.align		4
        /*0020*/ 	.byte	0x03, 0x5f
        /*0022*/ 	.short	0x0101


	//----- nvinfo : EIATTR_EXIT_INSTR_OFFSETS
	.align		4
        /*0024*/ 	.byte	0x04, 0x1c
        /*0026*/ 	.short	(.L_648 - .L_647)


	//   ....[0]....
.L_647:
        /*0028*/ 	.word	0x00000010


	//----- nvinfo : EIATTR_MAX_THREADS
	.align		4
.L_648:
        /*002c*/ 	.byte	0x04, 0x05
        /*002e*/ 	.short	(.L_650 - .L_649)
.L_649:
        /*0030*/ 	.word	0x00000100
        /*0034*/ 	.word	0x00000001
        /*0038*/ 	.word	0x00000001


	//----- nvinfo : EIATTR_CBANK_PARAM_SIZE
	.align		4
.L_650:
        /*003c*/ 	.byte	0x03, 0x19
        /*003e*/ 	.short	0x0290


	//----- nvinfo : EIATTR_PARAM_CBANK
	.align		4
        /*0040*/ 	.byte	0x04, 0x0a
        /*0042*/ 	.short	(.L_652 - .L_651)
	.align		4
.L_651:
        /*0044*/ 	.word	index@(.nv.constant0._ZN7cutlass13device_kernelIN5flash19enable_sm80_to_sm89INS1_16FlashAttnBwdSm80INS1_25CollectiveMainloopBwdSm80ILi2ELi2EN4cute5tupleIJNS5_1CILi64EEENS7_ILi128EEES8_EEENS_10bfloat16_tEfNS_4arch4Sm80ELb1ELb0ELb1ELb1ELb1ELb0ELb0ELb0ELi2ELi2ELi4ELi2ELb1EEENS1_24CollectiveEpilogueBwdGQAISA_fSD_Li256ELb1ELb1EEENS1_25SingleTileBwdLPTSchedulerILb1ELi128ELb1EEEEEEEEEvNT_6ParamsE)
        /*0048*/ 	.short	0x0210
        /*004a*/ 	.short	0x0290


	//----- nvinfo : EIATTR_SW_WAR
	.align		4
.L_652:
        /*004c*/ 	.byte	0x04, 0x36
        /*004e*/ 	.short	(.L_654 - .L_653)
.L_653:
        /*0050*/ 	.word	0x00000008
.L_654:


//--------------------- .nv.info._ZN7cutlass13device_kernelIN5flash22FlashAttnBwdPreprocessIN4cute5tupleIJNS3_1CILi64EEES6_EEENS_10bfloat16_tEfNS_4arch4Sm80ELb1ELb1EEEEEvNT_6ParamsE --------------------------
	.section	.nv.info._ZN7cutlass13device_kernelIN5flash22FlashAttnBwdPreprocessIN4cute5tupleIJNS3_1CILi64EEES6_EEENS_10bfloat16_tEfNS_4arch4Sm80ELb1ELb1EEEEEvNT_6ParamsE,"",@"SHT_CUDA_INFO"
	.sectionflags	@""
	.align	4


	//----- nvinfo : EIATTR_CUDA_API_VERSION
	.align		4
        /*0000*/ 	.byte	0x04, 0x37
        /*0002*/ 	.short	(.L_656 - .L_655)
.L_655:
        /*0004*/ 	.word	0x00000082


	//----- nvinfo : EIATTR_KPARAM_INFO
	.align		4
.L_656:
        /*0008*/ 	.byte	0x04, 0x17
        /*000a*/ 	.short	(.L_658 - .L_657)
.L_657:
        /*000c*/ 	.word	0x00000000
        /*0010*/ 	.short	0x0000
        /*0012*/ 	.short	0x0000
        /*0014*/ 	.byte	0x00, 0xf0, 0xc1, 0x03


	//----- nvinfo : EIATTR_SPARSE_MMA_MASK
	.align		4
.L_658:
        /*0018*/ 	.byte	0x03, 0x50
        /*001a*/ 	.short	0x0000


	//----- nvinfo : EIATTR_MAXREG_COUNT
	.align		4
        /*001c*/ 	.byte	0x03, 0x1b
        /*001e*/ 	.short	0x0080


	//----- nvinfo : EIATTR_MERCURY_ISA_VERSION
	.align		4
        /*0020*/ 	.byte	0x03, 0x5f
        /*0022*/ 	.short	0x0101


	//----- nvinfo : EIATTR_COOP_GROUP_MASK_REGIDS
	.align		4
        /*0024*/ 	.byte	0x04, 0x29
        /*0026*/ 	.short	(.L_660 - .L_659)


	//   ....[0]....
.L_659:
        /*0028*/ 	.word	0xffffffff


	//   ....[1]....
        /*002c*/ 	.word	0xffffffff


	//   ....[2]....
        /*0030*/ 	.word	0xffffffff


	//   ....[3]....
        /*0034*/ 	.word	0xffffffff


	//   ....[4]....
        /*0038*/ 	.word	0xffffffff


	//   ....[5]....
        /*003c*/ 	.word	0xffffffff


	//----- nvinfo : EIATTR_COOP_GROUP_INSTR_OFFSETS
	.align		4
.L_660:
        /*0040*/ 	.byte	0x04, 0x28
        /*0042*/ 	.short	(.L_662 - .L_661)


	//   ....[0]....
.L_661:
        /*0044*/ 	.word	0x00000c60


	//   ....[1]....
        /*0048*/ 	.word	0x00000c70


	//   ....[2]....
        /*004c*/ 	.word	0x00000cb0


	//   ....[3]....
        /*0050*/ 	.word	0x00000cd0


	//   ....[4]....
        /*0054*/ 	.word	0x00000d20


	//   ....[5]....
        /*0058*/ 	.word	0x00000d40


	//----- nvinfo : EIATTR_EXIT_INSTR_OFFSETS
	.align		4
.L_662:
        /*005c*/ 	.byte	0x04, 0x1c
        /*005e*/ 	.short	(.L_664 - .L_663)


	//   ....[0]....
.L_663:
        /*0060*/ 	.word	0x000001c0


	//   ....[1]....
        /*0064*/ 	.word	0x000012a0


	//   ....[2]....
        /*0068*/ 	.word	0x00001320


	//----- nvinfo : EIATTR_MAX_THREADS
	.align		4
.L_664:
        /*006c*/ 	.byte	0x04, 0x05
        /*006e*/ 	.short	(.L_666 - .L_665)
.L_665:
        /*0070*/ 	.word	0x00000100
        /*0074*/ 	.word	0x00000001
        /*0078*/ 	.word	0x00000001


	//----- nvinfo : EIATTR_CRS_STACK_SIZE
	.align		4
.L_666:
        /*007c*/ 	.byte	0x04, 0x1e
        /*007e*/ 	.short	(.L_668 - .L_667)
.L_667:
        /*0080*/ 	.word	0x00000000


	//----- nvinfo : EIATTR_CBANK_PARAM_SIZE
	.align		4
.L_668:
        /*0084*/ 	.byte	0x03, 0x19
        /*0086*/ 	.short	0x00f0


	//----- nvinfo : EIATTR_PARAM_CBANK
	.align		4
        /*0088*/ 	.byte	0x04, 0x0a
        /*008a*/ 	.short	(.L_670 - .L_669)
	.align		4
.L_669:
        /*008c*/ 	.word	index@(.nv.constant0._ZN7cutlass13device_kernelIN5flash22FlashAttnBwdPreprocessIN4cute5tupleIJNS3_1CILi64EEES6_EEENS_10bfloat16_tEfNS_4arch4Sm80ELb1ELb1EEEEEvNT_6ParamsE)
        /*0090*/ 	.short	0x0210
        /*0092*/ 	.short	0x00f0


	//----- nvinfo : EIATTR_SW_WAR
	.align		4
.L_670:
        /*0094*/ 	.byte	0x04, 0x36
        /*0096*/ 	.short	(.L_672 - .L_671)
.L_671:
        /*0098*/ 	.word	0x00000008
.L_672:


//--------------------- .nv.info._ZN7cutlass13device_kernelIN5flash19enable_sm80_to_sm89INS1_16FlashAttnBwdSm80INS1_25CollectiveMainloopBwdSm80ILi2ELi2EN4cute5tupleIJNS5_1CILi128EEES8_NS7_ILi64EEEEEENS_10bfloat16_tEfNS_4arch4Sm80ELb0ELb0ELb1ELb0ELb0ELb0ELb0ELb0ELi2ELi4ELi4ELi4ELb0EEENS1_21CollectiveEpilogueBwdISA_SB_SD_Li256ELb0ELb0ELi2EEENS1_19SingleTileSchedulerILb0ELb0ELb0ELi128EEEEEEEEEvNT_6ParamsE --------------------------
	.section	.nv.info._ZN7cutlass13device_kernelIN5flash19enable_sm80_to_sm89INS1_16FlashAttnBwdSm80INS1_25CollectiveMainloopBwdSm80ILi2ELi2EN4cute5tupleIJNS5_1CILi128EEES8_NS7_ILi64EEEEEENS_10bfloat16_tEfNS_4arch4Sm80ELb0ELb0ELb1ELb0ELb0ELb0ELb0ELb0ELi2ELi4ELi4ELi4ELb0EEENS1_21CollectiveEpilogueBwdISA_SB_SD_Li256ELb0ELb0ELi2EEENS1_19SingleTileSchedulerILb0ELb0ELb0ELi128EEEEEEEEEvNT_6ParamsE,"",@"SHT_CUDA_INFO"
	.sectionflags	@""
	.align	4


	//----- nvinfo : EIATTR_CUDA_API_VERSION
	.align		4
        /*0000*/ 	.byte	0x04, 0x37
        /*0002*/ 	.short	(.L_674 - .L_673)
.L_673:
        /*0004*/ 	.word	0x00000082


	//----- nvinfo : EIATTR_KPARAM_INFO
	.align		4
.L_674:
        /*0008*/ 	.byte	0x04, 0x17
        /*000a*/ 	.short	(.L_676 - .L_675)
.L_675:
        /*000c*/ 	.word	0x00000000
        /*0010*/ 	.short	0x0000
        /*0012*/ 	.short	0x0000
        /*0014*/ 	.byte	0x00, 0xf0, 0xc1, 0x09


	//----- nvinfo : EIATTR_SPARSE_MMA_MASK
	.align		4
.L_676:
        /*0018*/ 	.byte	0x03, 0x50
        /*001a*/ 	.short	0x0000


	//----- nvinfo : EIATTR_MAXREG_COUNT
	.align		4
        /*001c*/ 	.byte	0x03, 0x1b
        /*001e*/ 	.short	0x00ff


	//----- nvinfo : EIATTR_MERCURY_ISA_VERSION
	.align		4
        /*0020*/ 	.byte	0x03, 0x5f
        /*0022*/ 	.short	0x0101


	//----- nvinfo : EIATTR_EXIT_INSTR_OFFSETS
	.align		4
        /*0024*/ 	.byte	0x04, 0x1c
        /*0026*/ 	.short	(.L_678 - .L_677)


	//   ....[0]....
.L_677:
        /*0028*/ 	.word	0x00000010


	//----- nvinfo : EIATTR_MAX_THREADS
	.align		4
.L_678:
        /*002c*/ 	.byte	0x04, 0x05
        /*002e*/ 	.short	(.L_680 - .L_679)
.L_679:
        /*0030*/ 	.word	0x00000100
        /*0034*/ 	.word	0x00000001
        /*0038*/ 	.word	0x00000001


	//----- nvinfo : EIATTR_CBANK_PARAM_SIZE
	.align		4
.L_680:
        /*003c*/ 	.byte	0x03, 0x19
        /*003e*/ 	.short	0x0270


	//----- nvinfo : EIATTR_PARAM_CBANK
	.align		4
        /*0040*/ 	.byte	0x04, 0x0a
        /*0042*/ 	.short	(.L_682 - .L_681)
	.align		4
.L_681:
        /*0044*/ 	.word	index@(.nv.constant0._ZN7cutlass13device_kernelIN5flash19enable_sm80_to_sm89INS1_16FlashAttnBwdSm80INS1_25CollectiveMainloopBwdSm80ILi2ELi2EN4cute5tupleIJNS5_1CILi128EEES8_NS7_ILi64EEEEEENS_10bfloat16_tEfNS_4arch4Sm80ELb0ELb0ELb1ELb0ELb0ELb0ELb0ELb0ELi2ELi4ELi4ELi4ELb0EEENS1_21CollectiveEpilogueBwdISA_SB_SD_Li256ELb0ELb0ELi2EEENS1_19SingleTileSchedulerILb0ELb0ELb0ELi128EEEEEEEEEvNT_6ParamsE)
        /*0048*/ 	.short	0x0210
        /*004a*/ 	.short	0x0270


	//----- nvinfo : EIATTR_SW_WAR
	.align		4
.L_682:
        /*004c*/ 	.byte	0x04, 0x36
        /*004e*/ 	.short	(.L_684 - .L_683)
.L_683:
        /*0050*/ 	.word	0x00000008
.L_684:


//--------------------- .nv.info._ZN7cutlass13device_kernelIN5flash19enable_sm80_to_sm89INS1_16FlashAttnBwdSm80INS1_25CollectiveMainloopBwdSm80ILi2ELi2EN4cute5tupleIJNS5_1CILi128EEES8_NS7_ILi64EEEEEENS_10bfloat16_tEfNS_4arch4Sm80ELb0ELb0ELb1ELb0ELb1ELb0ELb0ELb0ELi2ELi4ELi4ELi4ELb0EEENS1_21CollectiveEpilogueBwdISA_SB_SD_Li256ELb0ELb0ELi2EEENS1_19SingleTileSchedulerILb0ELb0ELb0ELi128EEEEEEEEEvNT_6ParamsE --------------------------
	.section	.nv.info._ZN7cutlass13device_kernelIN5flash19enable_sm80_to_sm89INS1_16FlashAttnBwdSm80INS1_25CollectiveMainloopBwdSm80ILi2ELi2EN4cute5tupleIJNS5_1CILi128EEES8_NS7_ILi64EEEEEENS_10bfloat16_tEfNS_4arch4Sm80ELb0ELb0ELb1ELb0ELb1ELb0ELb0ELb0ELi2ELi4ELi4ELi4ELb0EEENS1_21CollectiveEpilogueBwdISA_SB_SD_Li256ELb0ELb0ELi2EEENS1_19SingleTileSchedulerILb0ELb0ELb0ELi128EEEEEEEEEvNT_6ParamsE,"",@"SHT_CUDA_INFO"
	.sectionflags	@""
	.align	4


	//----- nvinfo : EIATTR_CUDA_API_VERSION
	.align		4
        /*0000*/ 	.byte	0x04, 0x37
        /*0002*/ 	.short	(.L_686 - .L_685)
.L_685:
        /*0004*/ 	.word	0x00000082


	//----- nvinfo : EIATTR_KPARAM_INFO
	.align		4
.L_686:
        /*0008*/ 	.byte	0x04, 0x17
        /*000a*/ 	.short	(.L_688 - .L_687)
.L_687:
        /*000c*/ 	.word	0x00000000
        /*0010*/ 	.short	0x0000
        /*0012*/ 	.short	0x0000
        /*0014*/ 	.byte	0x00, 0xf0, 0xc1, 0x09


	//----- nvinfo : EIATTR_SPARSE_MMA_MASK
	.align		4
.L_688:
        /*0018*/ 	.byte	0x03, 0x50
        /*001a*/ 	.short	0x0000


	//----- nvinfo : EIATTR_MAXREG_COUNT
	.align		4
        /*001c*/ 	.byte	0x03, 0x1b
        /*001e*/ 	.short	0x00ff


	//----- nvinfo : EIATTR_MERCURY_ISA_VERSION
	.align		4
        /*0020*/ 	.byte	0x03, 0x5f
        /*0022*/ 	.short	0x0101


	//----- nvinfo : EIATTR_EXIT_INSTR_OFFSETS
	.align		4
        /*0024*/ 	.byte	0x04, 0x1c
        /*0026*/ 	.short	(.L_690 - .L_689)


	//   ....[0]....
.L_689:
        /*0028*/ 	.word	0x00000010


	//----- nvinfo : EIATTR_MAX_THREADS
	.align		4
.L_690:
        /*002c*/ 	.byte	0x04, 0x05
        /*002e*/ 	.short	(.L_692 - .L_691)
.L_691:
        /*0030*/ 	.word	0x00000100
        /*0034*/ 	.word	0x00000001
        /*0038*/ 	.word	0x00000001


	//----- nvinfo : EIATTR_CBANK_PARAM_SIZE
	.align		4
.L_692:
        /*003c*/ 	.byte	0x03, 0x19
        /*003e*/ 	.short	0x0270


	//----- nvinfo : EIATTR_PARAM_CBANK
	.align		4
        /*0040*/ 	.byte	0x04, 0x0a
        /*0042*/ 	.short	(.L_694 - .L_693)
	.align		4
.L_693:
        /*0044*/ 	.word	index@(.nv.constant0._ZN7cutlass13device_kernelIN5flash19enable_sm80_to_sm89INS1_16FlashAttnBwdSm80INS1_25CollectiveMainloopBwdSm80ILi2ELi2EN4cute5tupleIJNS5_1CILi128EEES8_NS7_ILi64EEEEEENS_10bfloat16_tEfNS_4arch4Sm80ELb0ELb0ELb1ELb0ELb1ELb0ELb0ELb0ELi2ELi4ELi4ELi4ELb0EEENS1_21CollectiveEpilogueBwdISA_SB_SD_Li256ELb0ELb0ELi2EEENS1_19SingleTileSchedulerILb0ELb0ELb0ELi128EEEEEEEEEvNT_6ParamsE)
        /*0048*/ 	.short	0x0210
        /*004a*/ 	.short	0x0270


	//----- nvinfo : EIATTR_SW_WAR
	.align		4
.L_694:
        /*004c*/ 	.byte	0x04, 0x36
        /*004e*/ 	.short	(.L_696 - .L_695)
.L_695:
        /*0050*/ 	.word	0x00000008
.L_696:


//--------------------- .nv.info._ZN7cutlass13device_kernelIN5flash19enable_sm80_to_sm89INS1_16FlashAttnBwdSm80INS1_25CollectiveMainloopBwdSm80ILi2ELi2EN4cute5tupleIJNS5_1CILi128EEES8_NS7_ILi64EEEEEENS_10bfloat16_tEfNS_4arch4Sm80ELb0ELb0ELb1ELb0ELb0ELb0ELb0ELb0ELi2ELi4ELi4ELi4ELb0EEENS1_24CollectiveEpilogueBwdGQAISA_fSD_Li256ELb0ELb0EEENS1_19SingleTileSchedulerILb0ELb0ELb0ELi128EEEEEEEEEvNT_6ParamsE --------------------------
	.section	.nv.info._ZN7cutlass13device_kernelIN5flash19enable_sm80_to_sm89INS1_16FlashAttnBwdSm80INS1_25CollectiveMainloopBwdSm80ILi2ELi2EN4cute5tupleIJNS5_1CILi128EEES8_NS7_ILi64EEEEEENS_10bfloat16_tEfNS_4arch4Sm80ELb0ELb0ELb1ELb0ELb0ELb0ELb0ELb0ELi2ELi4ELi4ELi4ELb0EEENS1_24CollectiveEpilogueBwdGQAISA_fSD_Li256ELb0ELb0EEENS1_19SingleTileSchedulerILb0ELb0ELb0ELi128EEEEEEEEEvNT_6ParamsE,"",@"SHT_CUDA_INFO"
	.sectionflags	@""
	.align	4


	//----- nvinfo : EIATTR_CUDA_API_VERSION
	.align		4
        /*0000*/ 	.byte	0x04, 0x37
        /*0002*/ 	.short	(.L_698 - .L_697)
.L_697:
        /*0004*/ 	.word	0x00000082


	//----- nvinfo : EIATTR_KPARAM_INFO
	.align		4
.L_698:
        /*0008*/ 	.byte	0x04, 0x17
        /*000a*/ 	.short	(.L_700 - .L_699)
.L_699:
        /*000c*/ 	.word	0x00000000
        /*0010*/ 	.short	0x0000
        /*0012*/ 	.short	0x0000
        /*0014*/ 	.byte	0x00, 0xf0, 0xe1, 0x09


	//----- nvinfo : EIATTR_SPARSE_MMA_MASK
	.align		4
.L_700:
        /*0018*/ 	.byte	0x03, 0x50
        /*001a*/ 	.short	0x0000


	//----- nvinfo : EIATTR_MAXREG_COUNT
	.align		4
        /*001c*/ 	.byte	0x03, 0x1b
        /*001e*/ 	.short	0x00ff


	//----- nvinfo : EIATTR_MERCURY_ISA_VERSION
	.align		4
        /*0020*/ 	.byte	0x03, 0x5f
        /*0022*/ 	.short	0x0101


	//----- nvinfo : EIATTR_EXIT_INSTR_OFFSETS
	.align		4
        /*0024*/ 	.byte	0x04, 0x1c
        /*0026*/ 	.short	(.L_702 - .L_701)


	//   ....[0]....
.L_701:
        /*0028*/ 	.word	0x00000010


	//----- nvinfo : EIATTR_MAX_THREADS
	.align		4
.L_702:
        /*002c*/ 	.byte	0x04, 0x05
        /*002e*/ 	.short	(.L_704 - .L_703)
.L_703:
        /*0030*/ 	.word	0x00000100
        /*0034*/ 	.word	0x00000001
        /*0038*/ 	.word	0x00000001


	//----- nvinfo : EIATTR_CBANK_PARAM_SIZE
	.align		4
.L_704:
        /*003c*/ 	.byte	0x03, 0x19
        /*003e*/ 	.short	0x0278


	//----- nvinfo : EIATTR_PARAM_CBANK
	.align		4
        /*0040*/ 	.byte	0x04, 0x0a
        /*0042*/ 	.short	(.L_706 - .L_705)
	.align		4
.L_705:
        /*0044*/ 	.word	index@(.nv.constant0._ZN7cutlass13device_kernelIN5flash19enable_sm80_to_sm89INS1_16FlashAttnBwdSm80INS1_25CollectiveMainloopBwdSm80ILi2ELi2EN4cute5tupleIJNS5_1CILi128EEES8_NS7_ILi64EEEEEENS_10bfloat16_tEfNS_4arch4Sm80ELb0ELb0ELb1ELb0ELb0ELb0ELb0ELb0ELi2ELi4ELi4ELi4ELb0EEENS1_24CollectiveEpilogueBwdGQAISA_fSD_Li256ELb0ELb0EEENS1_19SingleTileSchedulerILb0ELb0ELb0ELi128EEEEEEEEEvNT_6ParamsE)
        /*0048*/ 	.short	0x0210
        /*004a*/ 	.short	0x0278


	//----- nvinfo : EIATTR_SW_WAR
	.align		4
.L_706:
        /*004c*/ 	.byte	0x04, 0x36
        /*004e*/ 	.short	(.L_708 - .L_707)
.L_707:
        /*0050*/ 	.word	0x00000008
.L_708:


//--------------------- .nv.info._ZN7cutlass13device_kernelIN5flash19enable_sm80_to_sm89INS1_16FlashAttnBwdSm80INS1_25CollectiveMainloopBwdSm80ILi2ELi2EN4cute5tupleIJNS5_1CILi128EEES8_NS7_ILi64EEEEEENS_10bfloat16_tEfNS_4arch4Sm80ELb0ELb0ELb1ELb0ELb1ELb0ELb0ELb0ELi2ELi4ELi4ELi4ELb0EEENS1_24CollectiveEpilogueBwdGQAISA_fSD_Li256ELb0ELb1EEENS1_19SingleTileSchedulerILb0ELb0ELb0ELi128EEEEEEEEEvNT_6ParamsE --------------------------
	.section	.nv.info._ZN7cutlass13device_kernelIN5flash19enable_sm80_to_sm89INS1_16FlashAttnBwdSm80INS1_25CollectiveMainloopBwdSm80ILi2ELi2EN4cute5tupleIJNS5_1CILi128EEES8_NS7_ILi64EEEEEENS_10bfloat16_tEfNS_4arch4Sm80ELb0ELb0ELb1ELb0ELb1ELb0ELb0ELb0ELi2ELi4ELi4ELi4ELb0EEENS1_24CollectiveEpilogueBwdGQAISA_fSD_Li256ELb0ELb1EEENS1_19SingleTileSchedulerILb0ELb0ELb0ELi128EEEEEEEEEvNT_6ParamsE,"",@"SHT_CUDA_INFO"
	.sectionflags	@""
	.align	4


	//----- nvinfo : EIATTR_CUDA_API_VERSION
	.align		4
        /*0000*/ 	.byte	0x04, 0x37
        /*0002*/ 	.short	(.L_710 - .L_709)
.L_709:
        /*0004*/ 	.word	0x00000082


	//----- nvinfo : EIATTR_KPARAM_INFO
	.align		4
.L_710:
        /*0008*/ 	.byte	0x04, 0x17
        /*000a*/ 	.short	(.L_712 - .L_711)
.L_711:
        /*000c*/ 	.word	0x00000000
        /*0010*/ 	.short	0x0000
        /*0012*/ 	.short	0x0000
        /*0014*/ 	.byte	0x00, 0xf0, 0xe1, 0x09


	//----- nvinfo : EIATTR_SPARSE_MMA_MASK
	.align		4
.L_712:
        /*0018*/ 	.byte	0x03, 0x50
        /*001a*/ 	.short	0x0000


	//----- nvinfo : EIATTR_MAXREG_COUNT
	.align		4
        /*001c*/ 	.byte	0x03, 0x1b
        /*001e*/ 	.short	0x00ff


	//----- nvinfo : EIATTR_MERCURY_ISA_VERSION
	.align		4
        /*0020*/ 	.byte	0x03, 0x5f
        /*0022*/ 	.short	0x0101


	//----- nvinfo : EIATTR_EXIT_INSTR_OFFSETS
	.align		4
        /*0024*/ 	.byte	0x04, 0x1c
        /*0026*/ 	.short	(.L_714 - .L_713)


	//   ....[0]....
.L_713:
        /*0028*/ 	.word	0x00000010


	//----- nvinfo : EIATTR_MAX_THREADS
	.align		4
.L_714:
        /*002c*/ 	.byte	0x04, 0x05
        /*002e*/ 	.short	(.L_716 - .L_715)
.L_715:
        /*0030*/ 	.word	0x00000100
        /*0034*/ 	.word	0x00000001
        /*0038*/ 	.word	0x00000001


	//----- nvinfo : EIATTR_CBANK_PARAM_SIZE
	.align		4
.L_716:
        /*003c*/ 	.byte	0x03, 0x19
        /*003e*/ 	.short	0x0278


	//----- nvinfo : EIATTR_PARAM_CBANK
	.align		4
        /*0040*/ 	.byte	0x04, 0x0a
        /*0042*/ 	.short	(.L_718 - .L_717)
	.align		4
.L_717:
        /*0044*/ 	.word	index@(.nv.constant0._ZN7cutlass13device_kernelIN5flash19enable_sm80_to_sm89INS1_16FlashAttnBwdSm80INS1_25CollectiveMainloopBwdSm80ILi2ELi2EN4cute5tupleIJNS5_1CILi128EEES8_NS7_ILi64EEEEEENS_10bfloat16_tEfNS_4arch4Sm80ELb0ELb0ELb1ELb0ELb1ELb0ELb0ELb0ELi2ELi4ELi4ELi4ELb0EEENS1_24CollectiveEpilogueBwdGQAISA_fSD_Li256ELb0ELb1EEENS1_19SingleTileSchedulerILb0ELb0ELb0ELi128EEEEEEEEEvNT_6ParamsE)
        /*0048*/ 	.short	0x0210
        /*004a*/ 	.short	0x0278


	//----- nvinfo : EIATTR_SW_WAR
	.align		4
.L_718:
        /*004c*/ 	.byte	0x04, 0x36
        /*004e*/ 	.short	(.L_720 - .L_719)
.L_719:
        /*0050*/ 	.word	0x00000008
.L_720:


//--------------------- .nv.info._ZN7cutlass13device_kernelIN5flash19enable_sm80_to_sm89INS1_16FlashAttnBwdSm80INS1_25CollectiveMainloopBwdSm80ILi2ELi2EN4cute5tupleIJNS5_1CILi128EEES8_NS7_ILi64EEEEEENS_10bfloat16_tEfNS_4arch4Sm80ELb0ELb0ELb1ELb1ELb0ELb0ELb0ELb0ELi2ELi4ELi4ELi4ELb0EEENS1_21CollectiveEpilogueBwdISA_SB_SD_Li256ELb1ELb0ELi2EEENS1_19SingleTileSchedulerILb1ELb0ELb0ELi128EEEEEEEEEvNT_6ParamsE --------------------------
	.section	.nv.info._ZN7cutlass13device_kernelIN5flash19enable_sm80_to_sm89INS1_16FlashAttnBwdSm80INS1_25CollectiveMainloopBwdSm80ILi2ELi2EN4cute5tupleIJNS5_1CILi128EEES8_NS7_ILi64EEEEEENS_10bfloat16_tEfNS_4arch4Sm80ELb0ELb0ELb1ELb1ELb0ELb0ELb0ELb0ELi2ELi4ELi4ELi4ELb0EEENS1_21CollectiveEpilogueBwdISA_SB_SD_Li256ELb1ELb0ELi2EEENS1_19SingleTileSchedulerILb1ELb0ELb0ELi128EEEEEEEEEvNT_6ParamsE,"",@"SHT_CUDA_INFO"
	.sectionflags	@""
	.align	4


	//----- nvinfo : EIATTR_CUDA_API_VERSION
	.align		4
        /*0000*/ 	.byte	0x04, 0x37
        /*0002*/ 	.short	(.L_722 - .L_721)
.L_721:
        /*0004*/ 	.word	0x00000082


	//----- nvinfo : EIATTR_KPARAM_INFO
	.align		4
.L_722:
        /*0008*/ 	.byte	0x04, 0x17
        /*000a*/ 	.short	(.L_724 - .L_723)
.L_723:
        /*000c*/ 	.word	0x00000000
        /*0010*/ 	.short	0x0000
        /*0012*/ 	.short	0x0000
        /*0014*/ 	.byte	0x00, 0xf0, 0xc1, 0x09


	//----- nvinfo : EIATTR_SPARSE_MMA_MASK
	.align		4
.L_724:
        /*0018*/ 	.byte	0x03, 0x50
        /*001a*/ 	.short	0x0000


	//----- nvinfo : EIATTR_MAXREG_COUNT
	.align		4
        /*001c*/ 	.byte	0x03, 0x1b
        /*001e*/ 	.short	0x00ff


	//----- nvinfo : EIATTR_MERCURY_ISA_VERSION
	.align		4
        /*0020*/ 	.byte	0x03, 0x5f
        /*0022*/ 	.short	0x0101


	//----- nvinfo : EIATTR_EXIT_INSTR_OFFSETS
	.align		4
        /*0024*/ 	.byte	0x04, 0x1c
        /*0026*/ 	.short	(.L_726 - .L_725)


	//   ....[0]....
.L_725:
        /*0028*/ 	.word	0x00000010


	//----- nvinfo : EIATTR_MAX_THREADS
	.align		4
.L_726:
        /*002c*/ 	.byte	0x04, 0x05
        /*002e*/ 	.short	(.L_728 - .L_727)
.L_727:
        /*0030*/ 	.word	0x00000100
        /*0034*/ 	.word	0x00000001
        /*0038*/ 	.word	0x00000001


	//----- nvinfo : EIATTR_CBANK_PARAM_SIZE
	.align		4
.L_728:
        /*003c*/ 	.byte	0x03, 0x19
        /*003e*/ 	.short	0x0270


	//----- nvinfo : EIATTR_PARAM_CBANK
	.align		4
        /*0040*/ 	.byte	0x04, 0x0a
        /*0042*/ 	.short	(.L_730 - .L_729)
	.align		4
.L_729:
        /*0044*/ 	.word	index@(.nv.constant0._ZN7cutlass13device_kernelIN5flash19enable_sm80_to_sm89INS1_16FlashAttnBwdSm80INS1_25CollectiveMainloopBwdSm80ILi2ELi2EN4cute5tupleIJNS5_1CILi128EEES8_NS7_ILi64EEEEEENS_10bfloat16_tEfNS_4arch4Sm80ELb0ELb0ELb1ELb1ELb0ELb0ELb0ELb0ELi2ELi4ELi4ELi4ELb0EEENS1_21CollectiveEpilogueBwdISA_SB_SD_Li256ELb1ELb0ELi2EEENS1_19SingleTileSchedulerILb1ELb0ELb0ELi128EEEEEEEEEvNT_6ParamsE)
        /*0048*/ 	.short	0x0210
        /*004a*/ 	.short	0x0270


	//----- nvinfo : EIATTR_SW_WAR
	.align		4
.L_730:
        /*004c*/ 	.byte	0x04, 0x36
        /*004e*/ 	.short	(.L_732 - .L_731)
.L_731:
        /*0050*/ 	.word	0x00000008
.L_732:


//--------------------- .nv.info._ZN7cutlass13device_kernelIN5flash19enable_sm80_to_sm89INS1_16FlashAttnBwdSm80INS1_25CollectiveMainloopBwdSm80ILi2ELi2EN4cute5tupleIJNS5_1CILi128EEES8_NS7_ILi64EEEEEENS_10bfloat16_tEfNS_4arch4Sm80ELb0ELb0ELb1ELb1ELb1ELb0ELb0ELb0ELi2ELi4ELi4ELi4ELb0EEENS1_21CollectiveEpilogueBwdISA_SB_SD_Li256ELb1ELb0ELi2EEENS1_19SingleTileSchedulerILb1ELb0ELb0ELi128EEEEEEEEEvNT_6ParamsE --------------------------
	.section	.nv.info._ZN7cutlass13device_kernelIN5flash19enable_sm80_to_sm89INS1_16FlashAttnBwdSm80INS1_25CollectiveMainloopBwdSm80ILi2ELi2EN4cute5tupleIJNS5_1CILi128EEES8_NS7_ILi64EEEEEENS_10bfloat16_tEfNS_4arch4Sm80ELb0ELb0ELb1ELb1ELb1ELb0ELb0ELb0ELi2ELi4ELi4ELi4ELb0EEENS1_21CollectiveEpilogueBwdISA_SB_SD_Li256ELb1ELb0ELi2EEENS1_19SingleTileSchedulerILb1ELb0ELb0ELi128EEEEEEEEEvNT_6ParamsE,"",@"SHT_CUDA_INFO"
	.sectionflags	@""
	.align	4


	//----- nvinfo : EIATTR_CUDA_API_VERSION
	.align		4
        /*0000*/ 	.byte	0x04, 0x37
        /*0002*/ 	.short	(.L_734 - .L_733)
.L_733:
        /*0004*/ 	.word	0x00000082


	//----- nvinfo : EIATTR_KPARAM_INFO
	.align		4
.L_734:
        /*0008*/ 	.byte	0x04, 0x17
        /*000a*/ 	.short	(.L_736 - .L_735)
.L_735:
        /*000c*/ 	.word	0x00000000
        /*0010*/ 	.short	0x0000
        /*0012*/ 	.short	0x0000
        /*0014*/ 	.byte	0x00, 0xf0, 0xc1, 0x09


	//----- nvinfo : EIATTR_SPARSE_MMA_MASK
	.align		4
.L_736:
        /*0018*/ 	.byte	0x03, 0x50
        /*001a*/ 	.short	0x0000


	//----- nvinfo : EIATTR_MAXREG_COUNT
	.align		4
        /*001c*/ 	.byte	0x03, 0x1b
        /*001e*/ 	.short	0x00ff


	//----- nvinfo : EIATTR_MERCURY_ISA_VERSION
	.align		4
        /*0020*/ 	.byte	0x03, 0x5f
        /*0022*/ 	.short	0x0101


	//----- nvinfo : EIATTR_EXIT_INSTR_OFFSETS
	.align		4
        /*0024*/ 	.byte	0x04, 0x1c
        /*0026*/ 	.short	(.L_738 - .L_737)


	//   ....[0]....
.L_737:
        /*0028*/ 	.word	0x00000010


	//----- nvinfo : EIATTR_MAX_THREADS
	.align		4
.L_738:
        /*002c*/ 	.byte	0x04, 0x05
        /*002e*/ 	.short	(.L_740 - .L_739)
.L_739:
        /*0030*/ 	.word	0x00000100
        /*0034*/ 	.word	0x00000001
        /*0038*/ 	.word	0x00000001


	//----- nvinfo : EIATTR_CBANK_PARAM_SIZE
	.align		4
.L_740:
        /*003c*/ 	.byte	0x03, 0x19
        /*003e*/ 	.short	0x0270


	//----- nvinfo : EIATTR_PARAM_CBANK
	.align		4
        /*0040*/ 	.byte	0x04, 0x0a
        /*0042*/ 	.short	(.L_742 - .L_741)
	.align		4
.L_741:
        /*0044*/ 	.word	index@(.nv.constant0._ZN7cutlass13device_kernelIN5flash19enable_sm80_to_sm89INS1_16FlashAttnBwdSm80INS1_25CollectiveMainloopBwdSm80ILi2ELi2EN4cute5tupleIJNS5_1CILi128EEES8_NS7_ILi64EEEEEENS_10bfloat16_tEfNS_4arch4Sm80ELb0ELb0ELb1ELb1ELb1ELb0ELb0ELb0ELi2ELi4ELi4ELi4ELb0EEENS1_21CollectiveEpilogueBwdISA_SB_SD_Li256ELb1ELb0ELi2EEENS1_19SingleTileSchedulerILb1ELb0ELb0ELi128EEEEEEEEEvNT_6ParamsE)
        /*0048*/ 	.short	0x0210
        /*004a*/ 	.short	0x0270


	//----- nvinfo : EIATTR_SW_WAR
	.align		4
.L_742:
        /*004c*/ 	.byte	0x04, 0x36
        /*004e*/ 	.short	(.L_744 - .L_743)
.L_743:
        /*0050*/ 	.word	0x00000008
.L_744:


//--------------------- .nv.info._ZN7cutlass13device_kernelIN5flash19enable_sm80_to_sm89INS1_16FlashAttnBwdSm80INS1_25CollectiveMainloopBwdSm80ILi2ELi2EN4cute5tupleIJNS5_1CILi128EEES8_NS7_ILi64EEEEEENS_10bfloat16_tEfNS_4arch4Sm80ELb0ELb0ELb1ELb1ELb0ELb0ELb0ELb0ELi2ELi4ELi4ELi4ELb0EEENS1_24CollectiveEpilogueBwdGQAISA_fSD_Li256ELb1ELb0EEENS1_19SingleTileSchedulerILb1ELb0ELb0ELi128EEEEEEEEEvNT_6ParamsE --------------------------
	.section	.nv.info._ZN7cutlass13device_kernelIN5flash19enable_sm80_to_sm89INS1_16FlashAttnBwdSm80INS1_25CollectiveMainloopBwdSm80ILi2ELi2EN4cute5tupleIJNS5_1CILi128EEES8_NS7_ILi64EEEEEENS_10bfloat16_tEfNS_4arch4Sm80ELb0ELb0ELb1ELb1ELb0ELb0ELb0ELb0ELi2ELi4ELi4ELi4ELb0EEENS1_24CollectiveEpilogueBwdGQAISA_fSD_Li256ELb1ELb0EEENS1_19SingleTileSchedulerILb1ELb0ELb0ELi128EEEEEEEEEvNT_6ParamsE,"",@"SHT_CUDA_INFO"
	.sectionflags	@""
	.align	4


	//----- nvinfo : EIATTR_CUDA_API_VERSION
	.align		4
        /*0000*/ 	.byte	0x04, 0x37
        /*0002*/ 	.short	(.L_746 - .L_745)
.L_745:
        /*0004*/ 	.word	0x00000082


	//----- nvinfo : EIATTR_KPARAM_INFO
	.align		4
.L_746:
        /*0008*/ 	.byte	0x04, 0x17
        /*000a*/ 	.short	(.L_748 - .L_747)
.L_747:
        /*000c*/ 	.word	0x00000000
        /*0010*/ 	.short	0x0000
        /*0012*/ 	.short	0x0000
        /*0014*/ 	.byte	0x00, 0xf0, 0xe1, 0x09


	//----- nvinfo : EIATTR_SPARSE_MMA_MASK
	.align		4
.L_748:
        /*0018*/ 	.byte	0x03, 0x50
        /*001a*/ 	.short	0x0000


	//----- nvinfo : EIATTR_MAXREG_COUNT
	.align		4
        /*001c*/ 	.byte	0x03, 0x1b
        /*001e*/ 	.short	0x00ff


	//----- nvinfo : EIATTR_MERCURY_ISA_VERSION
	.align		4
        /*0020*/ 	.byte	0x03, 0x5f
        /*0022*/ 	.short	0x0101


	//----- nvinfo : EIATTR_EXIT_INSTR_OFFSETS
	.align		4
        /*0024*/ 	.byte	0x04, 0x1c
        /*0026*/ 	.short	(.L_750 - .L_749)


	//   ....[0]....
.L_749:
        /*0028*/ 	.word	0x00000010


	//----- nvinfo : EIATTR_MAX_THREADS
	.align		4
.L_750:
        /*002c*/ 	.byte	0x04, 0x05
        /*002e*/ 	.short	(.L_752 - .L_751)
.L_751:
        /*0030*/ 	.word	0x00000100
        /*0034*/ 	.word	0x00000001
        /*0038*/ 	.word	0x00000001


	//----- nvinfo : EIATTR_CBANK_PARAM_SIZE
	.align		4
.L_752:
        /*003c*/ 	.byte	0x03, 0x19
        /*003e*/ 	.short	0x0278


	//----- nvinfo : EIATTR_PARAM_CBANK
	.align		4
        /*0040*/ 	.byte	0x04, 0x0a
        /*0042*/ 	.short	(.L_754 - .L_753)
	.align		4
.L_753:
        /*0044*/ 	.word	index@(.nv.constant0._ZN7cutlass13device_kernelIN5flash19enable_sm80_to_sm89INS1_16FlashAttnBwdSm80INS1_25CollectiveMainloopBwdSm80ILi2ELi2EN4cute5tupleIJNS5_1CILi128EEES8_NS7_ILi64EEEEEENS_10bfloat16_tEfNS_4arch4Sm80ELb0ELb0ELb1ELb1ELb0ELb0ELb0ELb0ELi2ELi4ELi4ELi4ELb0EEENS1_24CollectiveEpilogueBwdGQAISA_fSD_Li256ELb1ELb0EEENS1_19SingleTileSchedulerILb1ELb0ELb0ELi128EEEEEEEEEvNT_6ParamsE)
        /*0048*/ 	.short	0x0210
        /*004a*/ 	.short	0x0278


	//----- nvinfo : EIATTR_SW_WAR
	.align		4
.L_754:
        /*004c*/ 	.byte	0x04, 0x36
        /*004e*/ 	.short	(.L_756 - .L_755)
.L_755:
        /*0050*/ 	.word	0x00000008
.L_756:


//--------------------- .nv.info._ZN7cutlass13device_kernelIN5flash19enable_sm80_to_sm89INS1_16FlashAttnBwdSm80INS1_25CollectiveMainloopBwdSm80ILi2ELi2EN4cute5tupleIJNS5_1CILi128EEES8_NS7_ILi64EEEEEENS_10bfloat16_tEfNS_4arch4Sm80ELb0ELb0ELb1ELb1ELb1ELb0ELb0ELb0ELi2ELi4ELi4ELi4ELb0EEENS1_24CollectiveEpilogueBwdGQAISA_fSD_Li256ELb1ELb1EEENS1_19SingleTileSchedulerILb1ELb0ELb0ELi128EEEEEEEEEvNT_6ParamsE --------------------------
	.section	.nv.info._ZN7cutlass13device_kernelIN5flash19enable_sm80_to_sm89INS1_16FlashAttnBwdSm80INS1_25CollectiveMainloopBwdSm80ILi2ELi2EN4cute5tupleIJNS5_1CILi128EEES8_NS7_ILi64EEEEEENS_10bfloat16_tEfNS_4arch4Sm80ELb0ELb0ELb1ELb1ELb1ELb0ELb0ELb0ELi2ELi4ELi4ELi4ELb0EEENS1_24CollectiveEpilogueBwdGQAISA_fSD_Li256ELb1ELb1EEENS1_19SingleTileSchedulerILb1ELb0ELb0ELi128EEEEEEEEEvNT_6ParamsE,"",@"SHT_CUDA_INFO"
	.sectionflags	@""
	.align	4


	//----- nvinfo : EIATTR_CUDA_API_VERSION
	.align		4
        /*0000*/ 	.byte	0x04, 0x37
        /*0002*/ 	.short	(.L_758 - .L_757)
.L_757:
        /*0004*/ 	.word	0x00000082


	//----- nvinfo : EIATTR_KPARAM_INFO
	.align		4
.L_758:
        /*0008*/ 	.byte	0x04, 0x17
        /*000a*/ 	.short	(.L_760 - .L_759)
.L_759:
        /*000c*/ 	.word	0x00000000
        /*0010*/ 	.short	0x0000
        /*0012*/ 	.short	0x0000
        /*0014*/ 	.byte	0x00, 0xf0, 0xe1, 0x09


	//----- nvinfo : EIATTR_SPARSE_MMA_MASK
	.align		4
.L_760:
        /*0018*/ 	.byte	0x03, 0x50
        /*001a*/ 	.short	0x0000


	//----- nvinfo : EIATTR_MAXREG_COUNT
	.align		4
        /*001c*/ 	.byte	0x03, 0x1b
        /*001e*/ 	.short	0x00ff


	//----- nvinfo : EIATTR_MERCURY_ISA_VERSION
	.align		4
        /*0020*/ 	.byte	0x03, 0x5f
        /*0022*/ 	.short	0x0101


	//----- nvinfo : EIATTR_EXIT_INSTR_OFFSETS
	.align		4
        /*0024*/ 	.byte	0x04, 0x1c
        /*0026*/ 	.short	(.L_762 - .L_761)


	//   ....[0]....
.L_761:
        /*0028*/ 	.word	0x00000010


	//----- nvinfo : EIATTR_MAX_THREADS
	.align		4
.L_762:
        /*002c*/ 	.byte	0x04, 0x05
        /*002e*/ 	.short	(.L_764 - .L_763)
.L_763:
        /*0030*/ 	.word	0x00000100
        /*0034*/ 	.word	0x00000001
        /*0038*/ 	.word	0x00000001


	//----- nvinfo : EIATTR_CBANK_PARAM_SIZE
	.align		4
.L_764:
        /*003c*/ 	.byte	0x03, 0x19
        /*003e*/ 	.short	0x0278


	//----- nvinfo : EIATTR_PARAM_CBANK
	.align		4
        /*0040*/ 	.byte	0x04, 0x0a
        /*0042*/ 	.short	(.L_766 - .L_765)
	.align		4
.L_765:
        /*0044*/ 	.word	index@(.nv.constant0._ZN7cutlass13device_kernelIN5flash19enable_sm80_to_sm89INS1_16FlashAttnBwdSm80INS1_25CollectiveMainloopBwdSm80ILi2ELi2EN4cute5tupleIJNS5_1CILi128EEES8_NS7_ILi64EEEEEENS_10bfloat16_tEfNS_4arch4Sm80ELb0ELb0ELb1ELb1ELb1ELb0ELb0ELb0ELi2ELi4ELi4ELi4ELb0EEENS1_24CollectiveEpilogueBwdGQAISA_fSD_Li256ELb1ELb1EEENS1_19SingleTileSchedulerILb1ELb0ELb0ELi128EEEEEEEEEvNT_6ParamsE)
        /*0048*/ 	.short	0x0210
        /*004a*/ 	.short	0x0278


	//----- nvinfo : EIATTR_SW_WAR
	.align		4
.L_766:
        /*004c*/ 	.byte	0x04, 0x36
        /*004e*/ 	.short	(.L_768 - .L_767)
.L_767:
        /*0050*/ 	.word	0x00000008
.L_768:


//--------------------- .nv.info._ZN7cutlass13device_kernelIN5flash19enable_sm80_to_sm89INS1_16FlashAttnBwdSm80INS1_25CollectiveMainloopBwdSm80ILi2ELi2EN4cute5tupleIJNS5_1CILi128EEES8_NS7_ILi64EEEEEENS_10bfloat16_tEfNS_4arch4Sm80ELb0ELb1ELb1ELb0ELb0ELb0ELb0ELb0ELi2ELi4ELi4ELi4ELb0EEENS1_21CollectiveEpilogueBwdISA_SB_SD_Li256ELb0ELb0ELi2EEENS1_19SingleTileSchedulerILb0ELb0ELb0ELi128EEEEEEEEEvNT_6ParamsE --------------------------
	.section	.nv.info._ZN7cutlass13device_kernelIN5flash19enable_sm80_to_sm89INS1_16FlashAttnBwdSm80INS1_25CollectiveMainloopBwdSm80ILi2ELi2EN4cute5tupleIJNS5_1CILi128EEES8_NS7_ILi64EEEEEENS_10bfloat16_tEfNS_4arch4Sm80ELb0ELb1ELb1ELb0ELb0ELb0ELb0ELb0ELi2ELi4ELi4ELi4ELb0EEENS1_21CollectiveEpilogueBwdISA_SB_SD_Li256ELb0ELb0ELi2EEENS1_19SingleTileSchedulerILb0ELb0ELb0ELi128EEEEEEEEEvNT_6ParamsE,"",@"SHT_CUDA_INFO"
	.sectionflags	@""
	.align	4


	//----- nvinfo : EIATTR_CUDA_API_VERSION
	.align		4
        /*0000*/ 	.byte	0x04, 0x37
        /*0002*/ 	.short	(.L_770 - .L_769)
.L_769:
        /*0004*/ 	.word	0x00000082


	//----- nvinfo : EIATTR_KPARAM_INFO
	.align		4
.L_770:
        /*0008*/ 	.byte	0x04, 0x17
        /*000a*/ 	.short	(.L_772 - .L_771)
.L_771:
        /*000c*/ 	.word	0x00000000
        /*0010*/ 	.short	0x0000
        /*0012*/ 	.short	0x0000
        /*0014*/ 	.byte	0x00, 0xf0, 0xc1, 0x09


	//----- nvinfo : EIATTR_SPARSE_MMA_MASK
	.align		4
.L_772:
        /*0018*/ 	.byte	0x03, 0x50
        /*001a*/ 	.short	0x0000


	//----- nvinfo : EIATTR_MAXREG_COUNT
	.align		4
        /*001c*/ 	.byte	0x03, 0x1b
        /*001e*/ 	.short	0x00ff


	//----- nvinfo : EIATTR_MERCURY_ISA_VERSION
	.align		4
        /*0020*/ 	.byte	0x03, 0x5f
        /*0022*/ 	.short	0x0101


	//----- nvinfo : EIATTR_EXIT_INSTR_OFFSETS
	.align		4
        /*0024*/ 	.byte	0x04, 0x1c
        /*0026*/ 	.short	(.L_774 - .L_773)


	//   ....[0]....
.L_773:
        /*0028*/ 	.word	0x00000010


	//----- nvinfo : EIATTR_MAX_THREADS
	.align		4
.L_774:
        /*002c*/ 	.byte	0x04, 0x05
        /*002e*/ 	.short	(.L_776 - .L_775)
.L_775:
        /*0030*/ 	.word	0x00000100
        /*0034*/ 	.word	0x00000001
        /*0038*/ 	.word	0x00000001


	//----- nvinfo : EIATTR_CBANK_PARAM_SIZE
	.align		4
.L_776:
        /*003c*/ 	.byte	0x03, 0x19
        /*003e*/ 	.short	0x0270


	//----- nvinfo : EIATTR_PARAM_CBANK
	.align		4
        /*0040*/ 	.byte	0x04, 0x0a
        /*0042*/ 	.short	(.L_778 - .L_777)
	.align		4
.L_777:
        /*0044*/ 	.word	index@(.nv.constant0._ZN7cutlass13device_kernelIN5flash19enable_sm80_to_sm89INS1_16FlashAttnBwdSm80INS1_25CollectiveMainloopBwdSm80ILi2ELi2EN4cute5tupleIJNS5_1CILi128EEES8_NS7_ILi64EEEEEENS_10bfloat16_tEfNS_4arch4Sm80ELb0ELb1ELb1ELb0ELb0ELb0ELb0ELb0ELi2ELi4ELi4ELi4ELb0EEENS1_21CollectiveEpilogueBwdISA_SB_SD_Li256ELb0ELb0ELi2EEENS1_19SingleTileSchedulerILb0ELb0ELb0ELi128EEEEEEEEEvNT_6ParamsE)
        /*0048*/ 	.short	0x0210
        /*004a*/ 	.short	0x0270


	//----- nvinfo : EIATTR_SW_WAR
	.align		4
.L_778:
        /*004c*/ 	.byte	0x04, 0x36
        /*004e*/ 	.short	(.L_780 - .L_779)
.L_779:
        /*0050*/ 	.word	0x00000008
.L_780:


//--------------------- .nv.info._ZN7cutlass13device_kernelIN5flash19enable_sm80_to_sm89INS1_16FlashAttnBwdSm80INS1_25CollectiveMainloopBwdSm80ILi2ELi2EN4cute5tupleIJNS5_1CILi128EEES8_NS7_ILi64EEEEEENS_10bfloat16_tEfNS_4arch4Sm80ELb0ELb1ELb1ELb0ELb1ELb0ELb0ELb0ELi2ELi4ELi4ELi4ELb0EEENS1_21CollectiveEpilogueBwdISA_SB_SD_Li256ELb0ELb0ELi2EEENS1_19SingleTileSchedulerILb0ELb0ELb0ELi128EEEEEEEEEvNT_6ParamsE --------------------------
	.section	.nv.info._ZN7cutlass13device_kernelIN5flash19enable_sm80_to_sm89INS1_16FlashAttnBwdSm80INS1_25CollectiveMainloopBwdSm80ILi2ELi2EN4cute5tupleIJNS5_1CILi128EEES8_NS7_ILi64EEEEEENS_10bfloat16_tEfNS_4arch4Sm80ELb0ELb1ELb1ELb0ELb1ELb0ELb0ELb0ELi2ELi4ELi4ELi4ELb0EEENS1_21CollectiveEpilogueBwdISA_SB_SD_Li256ELb0ELb0ELi2EEENS1_19SingleTileSchedulerILb0ELb0ELb0ELi128EEEEEEEEEvNT_6ParamsE,"",@"SHT_CUDA_INFO"
	.sectionflags	@""
	.align	4


	//----- nvinfo : EIATTR_CUDA_API_VERSION
	.align		4
        /*0000*/ 	.byte	0x04, 0x37
        /*0002*/ 	.short	(.L_782 - .L_781)
.L_781:
        /*0004*/ 	.word	0x00000082


	//----- nvinfo : EIATTR_KPARAM_INFO
	.align		4
.L_782:
        /*0008*/ 	.byte	0x04, 0x17
        /*000a*/ 	.short	(.L_784 - .L_783)
.L_783:
        /*000c*/ 	.word	0x00000000
        /*0010*/ 	.short	0x0000
        /*0012*/ 	.short	0x0000
        /*0014*/ 	.byte	0x00, 0xf0, 0xc1, 0x09


	//----- nvinfo : EIATTR_SPARSE_MMA_MASK
	.align		4
.L_784:
        /*0018*/ 	.byte	0x03, 0x50
        /*001a*/ 	.short	0x0000


	//----- nvinfo : EIATTR_MAXREG_COUNT
	.align		4
        /*001c*/ 	.byte	0x03, 0x1b
        /*001e*/ 	.short	0x00ff


	//----- nvinfo : EIATTR_MERCURY_ISA_VERSION
	.align		4
        /*0020*/ 	.byte	0x03, 0x5f
        /*0022*/ 	.short	0x0101


	//----- nvinfo : EIATTR_EXIT_INSTR_OFFSETS
	.align		4
        /*0024*/ 	.byte	0x04, 0x1c
        /*0026*/ 	.short	(.L_786 - .L_785)


	//   ....[0]....
.L_785:
        /*0028*/ 	.word	0x00000010


	//----- nvinfo : EIATTR_MAX_THREADS
	.align		4
.L_786:
        /*002c*/ 	.byte	0x04, 0x05
        /*002e*/ 	.short	(.L_788 - .L_787)
.L_787:
        /*0030*/ 	.word	0x00000100
        /*0034*/ 	.word	0x00000001
        /*0038*/ 	.word	0x00000001


	//----- nvinfo : EIATTR_CBANK_PARAM_SIZE
	.align		4
.L_788:
        /*003c*/ 	.byte	0x03, 0x19
        /*003e*/ 	.short	0x0270


	//----- nvinfo : EIATTR_PARAM_CBANK
	.align		4
        /*0040*/ 	.byte	0x04, 0x0a
        /*0042*/ 	.short	(.L_790 - .L_789)
	.align		4
.L_789:
        /*0044*/ 	.word	index@(.nv.constant0._ZN7cutlass13device_kernelIN5flash19enable_sm80_to_sm89INS1_16FlashAttnBwdSm80INS1_25CollectiveMainloopBwdSm80ILi2ELi2EN4cute5tupleIJNS5_1CILi128EEES8_NS7_ILi64EEEEEENS_10bfloat16_tEfNS_4arch4Sm80ELb0ELb1ELb1ELb0ELb1ELb0ELb0ELb0ELi2ELi4ELi4ELi4ELb0EEENS1_21CollectiveEpilogueBwdISA_SB_SD_Li256ELb0ELb0ELi2EEENS1_19SingleTileSchedulerILb0ELb0ELb0ELi128EEEEEEEEEvNT_6ParamsE)
        /*0048*/ 	.short	0x0210
        /*004a*/ 	.short	0x0270


	//----- nvinfo : EIATTR_SW_WAR
	.align		4
.L_790:
        /*004c*/ 	.byte	0x04, 0x36
        /*004e*/ 	.short	(.L_792 - .L_791)
.L_791:
        /*0050*/ 	.word	0x00000008
.L_792:


//--------------------- .nv.info._ZN7cutlass13device_kernelIN5flash19enable_sm80_to_sm89INS1_16FlashAttnBwdSm80INS1_25CollectiveMainloopBwdSm80ILi2ELi2EN4cute5tupleIJNS5_1CILi128EEES8_NS7_ILi64EEEEEENS_10bfloat16_tEfNS_4arch4Sm80ELb0ELb1ELb1ELb0ELb0ELb0ELb0ELb0ELi2ELi4ELi4ELi4ELb0EEENS1_24CollectiveEpilogueBwdGQAISA_fSD_Li256ELb0ELb0EEENS1_19SingleTileSchedulerILb0ELb0ELb0ELi128EEEEEEEEEvNT_6ParamsE --------------------------
	.section	.nv.info._ZN7cutlass13device_kernelIN5flash19enable_sm80_to_sm89INS1_16FlashAttnBwdSm80INS1_25CollectiveMainloopBwdSm80ILi2ELi2EN4cute5tupleIJNS5_1CILi128EEES8_NS7_ILi64EEEEEENS_10bfloat16_tEfNS_4arch4Sm80ELb0ELb1ELb1ELb0ELb0ELb0ELb0ELb0ELi2ELi4ELi4ELi4ELb0EEENS1_24CollectiveEpilogueBwdGQAISA_fSD_Li256ELb0ELb0EEENS1_19SingleTileSchedulerILb0ELb0ELb0ELi128EEEEEEEEEvNT_6ParamsE,"",@"SHT_CUDA_INFO"
	.sectionflags	@""
	.align	4


	//----- nvinfo : EIATTR_CUDA_API_VERSION
	.align		4
        /*0000*/ 	.byte	0x04, 0x37
        /*0002*/ 	.short	(.L_794 - .L_793)
.L_793:
        /*0004*/ 	.word	0x00000082


	//----- nvinfo : EIATTR_KPARAM_INFO
	.align		4
.L_794:
        /*0008*/ 	.byte	0x04, 0x17
        /*000a*/ 	.short	(.L_796 - .L_795)
.L_795:
        /*000c*/ 	.word	0x00000000
        /*0010*/ 	.short	0x0000
        /*0012*/ 	.short	0x0000
        /*0014*/ 	.byte	0x00, 0xf0, 0xe1, 0x09


	//----- nvinfo : EIATTR_SPARSE_MMA_MASK
	.align		4
.L_796:
        /*0018*/ 	.byte	0x03, 0x50
        /*001a*/ 	.short	0x0000


	//----- nvinfo : EIATTR_MAXREG_COUNT
	.align		4
        /*001c*/ 	.byte	0x03, 0x1b
        /*001e*/ 	.short	0x00ff


	//----- nvinfo : EIATTR_MERCURY_ISA_VERSION
	.align		4
        /*0020*/ 	.byte	0x03, 0x5f
        /*0022*/ 	.short	0x0101


	//----- nvinfo : EIATTR_EXIT_INSTR_OFFSETS
	.align		4
        /*0024*/ 	.byte	0x04, 0x1c
        /*0026*/ 	.short	(.L_798 - .L_797)


	//   ....[0]....
.L_797:
        /*0028*/ 	.word	0x00000010


	//----- nvinfo : EIATTR_MAX_THREADS
	.align		4
.L_798:
        /*002c*/ 	.byte	0x04, 0x05
        /*002e*/ 	.short	(.L_800 - .L_799)
.L_799:
        /*0030*/ 	.word	0x00000100
        /*0034*/ 	.word	0x00000001
        /*0038*/ 	.word	0x00000001


	//----- nvinfo : EIATTR_CBANK_PARAM_SIZE
	.align		4
.L_800:
        /*003c*/ 	.byte	0x03, 0x19
        /*003e*/ 	.short	0x0278


	//----- nvinfo : EIATTR_PARAM_CBANK
	.align		4
        /*0040*/ 	.byte	0x04, 0x0a
        /*0042*/ 	.short	(.L_802 - .L_801)
	.align		4
.L_801:
        /*0044*/ 	.word	index@(.nv.constant0._ZN7cutlass13device_kernelIN5flash19enable_sm80_to_sm89INS1_16FlashAttnBwdSm80INS1_25CollectiveMainloopBwdSm80ILi2ELi2EN4cute5tupleIJNS5_1CILi128EEES8_NS7_ILi64EEEEEENS_10bfloat16_tEfNS_4arch4Sm80ELb0ELb1ELb1ELb0ELb0ELb0ELb0ELb0ELi2ELi4ELi4ELi4ELb0EEENS1_24CollectiveEpilogueBwdGQAISA_fSD_Li256ELb0ELb0EEENS1_19SingleTileSchedulerILb0ELb0ELb0ELi128EEEEEEEEEvNT_6ParamsE)
        /*0048*/ 	.short	0x0210
        /*004a*/ 	.short	0x0278


	//----- nvinfo : EIATTR_SW_WAR
	.align		4
.L_802:
        /*004c*/ 	.byte	0x04, 0x36
        /*004e*/ 	.short	(.L_804 - .L_803)
.L_803:
        /*0050*/ 	.word	0x00000008
.L_804:


//--------------------- .nv.info._ZN7cutlass13device_kernelIN5flash19enable_sm80_to_sm89INS1_16FlashAttnBwdSm80INS1_25CollectiveMainloopBwdSm80ILi2ELi2EN4cute5tupleIJNS5_1CILi128EEES8_NS7_ILi64EEEEEENS_10bfloat16_tEfNS_4arch4Sm80ELb0ELb1ELb1ELb0ELb1ELb0ELb0ELb0ELi2ELi4ELi4ELi4ELb0EEENS1_24CollectiveEpilogueBwdGQAISA_fSD_Li256ELb0ELb1EEENS1_19SingleTileSchedulerILb0ELb0ELb0ELi128EEEEEEEEEvNT_6ParamsE --------------------------
	.section	.nv.info._ZN7cutlass13device_kernelIN5flash19enable_sm80_to_sm89INS1_16FlashAttnBwdSm80INS1_25CollectiveMainloopBwdSm80ILi2ELi2EN4cute5tupleIJNS5_1CILi128EEES8_NS7_ILi64EEEEEENS_10bfloat16_tEfNS_4arch4Sm80ELb0ELb1ELb1ELb0ELb1ELb0ELb0ELb0ELi2ELi4ELi4ELi4ELb0EEENS1_24CollectiveEpilogueBwdGQAISA_fSD_Li256ELb0ELb1EEENS1_19SingleTileSchedulerILb0ELb0ELb0ELi128EEEEEEEEEvNT_6ParamsE,"",@"SHT_CUDA_INFO"
	.sectionflags	@""
	.align	4


	//----- nvinfo : EIATTR_CUDA_API_VERSION
	.align		4
        /*0000*/ 	.byte	0x04, 0x37
        /*0002*/ 	.short	(.L_806 - .L_805)
.L_805:
        /*0004*/ 	.word	0x00000082


	//----- nvinfo : EIATTR_KPARAM_INFO
	.align		4
.L_806:
        /*0008*/ 	.byte	0x04, 0x17
        /*000a*/ 	.short	(.L_808 - .L_807)
.L_807:
        /*000c*/ 	.word	0x00000000
        /*0010*/ 	.short	0x0000
        /*0012*/ 	.short	0x0000
        /*0014*/ 	.byte	0x00, 0xf0, 0xe1, 0x09


	//----- nvinfo : EIATTR_SPARSE_MMA_MASK
	.align		4
.L_808:
        /*0018*/ 	.byte	0x03, 0x50
        /*001a*/ 	.short	0x0000


	//----- nvinfo : EIATTR_MAXREG_COUNT
	.align		4
        /*001c*/ 	.byte	0x03, 0x1b
        /*001e*/ 	.short	0x00ff


	//----- nvinfo : EIATTR_MERCURY_ISA_VERSION
	.align		4
        /*0020*/ 	.byte	0x03, 0x5f
        /*0022*/ 	.short	0x0101


	//----- nvinfo : EIATTR_EXIT_INSTR_OFFSETS
	.align		4
        /*0024*/ 	.byte	0x04, 0x1c
        /*0026*/ 	.short	(.L_810 - .L_809)


	//   ....[0]....
.L_809:
        /*0028*/ 	.word	0x00000010


	//----- nvinfo : EIATTR_MAX_THREADS
	.align		4
.L_810:
        /*002c*/ 	.byte	0x04, 0x05
        /*002e*/ 	.short	(.L_812 - .L_811)
.L_811:
        /*0030*/ 	.word	0x00000100
        /*0034*/ 	.word	0x00000001
        /*0038*/ 	.word	0x00000001


	//----- nvinfo : EIATTR_CBANK_PARAM_SIZE
	.align		4
.L_812:
        /*003c*/ 	.byte	0x03, 0x19
        /*003e*/ 	.short	0x0278


	//----- nvinfo : EIATTR_PARAM_CBANK
	.align		4
        /*0040*/ 	.byte	0x04, 0x0a
        /*0042*/ 	.short	(.L_814 - .L_813)
	.align		4
.L_813:
        /*0044*/ 	.word	index@(.nv.constant0._ZN7cutlass13device_kernelIN5flash19enable_sm80_to_sm89INS1_16FlashAttnBwdSm80INS1_25CollectiveMainloopBwdSm80ILi2ELi2EN4cute5tupleIJNS5_1CILi128EEES8_NS7_ILi64EEEEEENS_10bfloat16_tEfNS_4arch4Sm80ELb0ELb1ELb1ELb0ELb1ELb0ELb0ELb0ELi2ELi4ELi4ELi4ELb0EEENS1_24CollectiveEpilogueBwdGQAISA_fSD_Li256ELb0ELb1EEENS1_19SingleTileSchedulerILb0ELb0ELb0ELi128EEEEEEEEEvNT_6ParamsE)
        /*0048*/ 	.short	0x0210
        /*004a*/ 	.short	0x0278


	//----- nvinfo : EIATTR_SW_WAR
	.align		4
.L_814:
        /*004c*/ 	.byte	0x04, 0x36
        /*004e*/ 	.short	(.L_816 - .L_815)
.L_815:
        /*0050*/ 	.word	0x00000008
.L_816:


//--------------------- .nv.info._ZN7cutlass13device_kernelIN5flash19enable_sm80_to_sm89INS1_16FlashAttnBwdSm80INS1_25CollectiveMainloopBwdSm80ILi2ELi2EN4cute5tupleIJNS5_1CILi128EEES8_NS7_ILi64EEEEEENS_10bfloat16_tEfNS_4arch4Sm80ELb0ELb1ELb1ELb1ELb0ELb0ELb0ELb0ELi2ELi4ELi4ELi4ELb0EEENS1_21CollectiveEpilogueBwdISA_SB_SD_Li256ELb1ELb0ELi2EEENS1_19SingleTileSchedulerILb1ELb0ELb0ELi128EEEEEEEEEvNT_6ParamsE --------------------------
	.section	.nv.info._ZN7cutlass13device_kernelIN5flash19enable_sm80_to_sm89INS1_16FlashAttnBwdSm80INS1_25CollectiveMainloopBwdSm80ILi2ELi2EN4cute5tupleIJNS5_1CILi128EEES8_NS7_ILi64EEEEEENS_10bfloat16_tEfNS_4arch4Sm80ELb0ELb1ELb1ELb1ELb0ELb0ELb0ELb0ELi2ELi4ELi4ELi4ELb0EEENS1_21CollectiveEpilogueBwdISA_SB_SD_Li256ELb1ELb0ELi2EEENS1_19SingleTileSchedulerILb1ELb0ELb0ELi128EEEEEEEEEvNT_6ParamsE,"",@"SHT_CUDA_INFO"
	.sectionflags	@""
	.align	4


	//----- nvinfo : EIATTR_CUDA_API_VERSION
	.align		4
        /*0000*/ 	.byte	0x04, 0x37
        /*0002*/ 	.short	(.L_818 - .L_817)
.L_817:
        /*0004*/ 	.word	0x00000082


	//----- nvinfo : EIATTR_KPARAM_INFO
	.align		4
.L_818:
        /*0008*/ 	.byte	0x04, 0x17
        /*000a*/ 	.short	(.L_820 - .L_819)
.L_819:
        /*000c*/ 	.word	0x00000000
        /*0010*/ 	.short	0x0000
        /*0012*/ 	.short	0x0000
        /*0014*/ 	.byte	0x00, 0xf0, 0xc1, 0x09


	//----- nvinfo : EIATTR_SPARSE_MMA_MASK
	.align		4
.L_820:
        /*0018*/ 	.byte	0x03, 0x50
        /*001a*/ 	.short	0x0000


	//----- nvinfo : EIATTR_MAXREG_COUNT
	.align		4
        /*001c*/ 	.byte	0x03, 0x1b
        /*001e*/ 	.short	0x00ff


	//----- nvinfo : EIATTR_MERCURY_ISA_VERSION
	.align		4
        /*0020*/ 	.byte	0x03, 0x5f
        /*0022*/ 	.short	0x0101


	//----- nvinfo : EIATTR_EXIT_INSTR_OFFSETS
	.align		4
        /*0024*/ 	.byte	0x04, 0x1c
        /*0026*/ 	.short	(.L_822 - .L_821)


	//   ....[0]....
.L_821:
        /*0028*/ 	.word	0x00000010


	//----- nvinfo : EIATTR_MAX_THREADS
	.align		4
.L_822:
        /*002c*/ 	.byte	0x04, 0x05
        /*002e*/ 	.short	(.L_824 - .L_823)
.L_823:
        /*0030*/ 	.word	0x00000100
        /*0034*/ 	.word	0x00000001
        /*0038*/ 	.word	0x00000001


	//----- nvinfo : EIATTR_CBANK_PARAM_SIZE
	.align		4
.L_824:
        /*003c*/ 	.byte	0x03, 0x19
        /*003e*/ 	.short	0x0270


	//----- nvinfo : EIATTR_PARAM_CBANK
	.align		4
        /*0040*/ 	.byte	0x04, 0x0a
        /*0042*/ 	.short	(.L_826 - .L_825)
	.align		4
.L_825:
        /*0044*/ 	.word	index@(.nv.constant0._ZN7cutlass13device_kernelIN5flash19enable_sm80_to_sm89INS1_16FlashAttnBwdSm80INS1_25CollectiveMainloopBwdSm80ILi2ELi2EN4cute5tupleIJNS5_1CILi128EEES8_NS7_ILi64EEEEEENS_10bfloat16_tEfNS_4arch4Sm80ELb0ELb1ELb1ELb1ELb0ELb0ELb0ELb0ELi2ELi4ELi4ELi4ELb0EEENS1_21CollectiveEpilogueBwdISA_SB_SD_Li256ELb1ELb0ELi2EEENS1_19SingleTileSchedulerILb1ELb0ELb0ELi128EEEEEEEEEvNT_6ParamsE)
        /*0048*/ 	.short	0x0210
        /*004a*/ 	.short	0x0270


	//----- nvinfo : EIATTR_SW_WAR
	.align		4
.L_826:
        /*004c*/ 	.byte	0x04, 0x36
        /*004e*/ 	.short	(.L_828 - .L_827)
.L_827:
        /*0050*/ 	.word	0x00000008
.L_828:


//--------------------- .nv.info._ZN7cutlass13device_kernelIN5flash19enable_sm80_to_sm89INS1_16FlashAttnBwdSm80INS1_25CollectiveMainloopBwdSm80ILi2ELi2EN4cute5tupleIJNS5_1CILi128EEES8_NS7_ILi64EEEEEENS_10bfloat16_tEfNS_4arch4Sm80ELb0ELb1ELb1ELb1ELb1ELb0ELb0ELb0ELi2ELi4ELi4ELi4ELb0EEENS1_21CollectiveEpilogueBwdISA_SB_SD_Li256ELb1ELb0ELi2EEENS1_19SingleTileSchedulerILb1ELb0ELb0ELi128EEEEEEEEEvNT_6ParamsE --------------------------
	.section	.nv.info._ZN7cutlass13device_kernelIN5flash19enable_sm80_to_sm89INS1_16FlashAttnBwdSm80INS1_25CollectiveMainloopBwdSm80ILi2ELi2EN4cute5tupleIJNS5_1CILi128EEES8_NS7_ILi64EEEEEENS_10bfloat16_tEfNS_4arch4Sm80ELb0ELb1ELb1ELb1ELb1ELb0ELb0ELb0ELi2ELi4ELi4ELi4ELb0EEENS1_21CollectiveEpilogueBwdISA_SB_SD_Li256ELb1ELb0ELi2EEENS1_19SingleTileSchedulerILb1ELb0ELb0ELi128EEEEEEEEEvNT_6ParamsE,"",@"SHT_CUDA_INFO"
	.sectionflags	@""
	.align	4


	//----- nvinfo : EIATTR_CUDA_API_VERSION
	.align		4
        /*0000*/ 	.byte	0x04, 0x37
        /*0002*/ 	.short	(.L_830 - .L_829)
.L_829:
        /*0004*/ 	.word	0x00000082


	//----- nvinfo : EIATTR_KPARAM_INFO
	.align		4
.L_830:
        /*0008*/ 	.byte	0x04, 0x17
        /*000a*/ 	.short	(.L_832 - .L_831)
.L_831:
        /*000c*/ 	.word	0x00000000
        /*0010*/ 	.short	0x0000
        /*0012*/ 	.short	0x0000
        /*0014*/ 	.byte	0x00, 0xf0, 0xc1, 0x09


	//----- nvinfo : EIATTR_SPARSE_MMA_MASK
	.align		4
.L_832:
        /*0018*/ 	.byte	0x03, 0x50
        /*001a*/ 	.short	0x0000


	//----- nvinfo : EIATTR_MAXREG_COUNT
	.align		4
        /*001c*/ 	.byte	0x03, 0x1b
        /*001e*/ 	.short	0x00ff


	//----- nvinfo : EIATTR_MERCURY_ISA_VERSION
	.align		4
        /*0020*/ 	.byte	0x03, 0x5f
        /*0022*/ 	.short	0x0101


	//----- nvinfo : EIATTR_EXIT_INSTR_OFFSETS
	.align		4
        /*0024*/ 	.byte	0x04, 0x1c
        /*0026*/ 	.short	(.L_834 - .L_833)


	//   ....[0]....
.L_833:
        /*0028*/ 	.word	0x00000010


	//----- nvinfo : EIATTR_MAX_THREADS
	.align		4
.L_834:
        /*002c*/ 	.byte	0x04, 0x05
        /*002e*/ 	.short	(.L_836 - .L_835)
.L_835:
        /*0030*/ 	.word	0x00000100
        /*0034*/ 	.word	0x00000001
        /*0038*/ 	.word	0x00000001


	//----- nvinfo : EIATTR_CBANK_PARAM_SIZE
	.align		4
.L_836:
        /*003c*/ 	.byte	0x03, 0x19
        /*003e*/ 	.short	0x0270


	//----- nvinfo : EIATTR_PARAM_CBANK
	.align		4
        /*0040*/ 	.byte	0x04, 0x0a
        /*0042*/ 	.short	(.L_838 - .L_837)
	.align		4
.L_837:
        /*0044*/ 	.word	index@(.nv.constant0._ZN7cutlass13device_kernelIN5flash19enable_sm80_to_sm89INS1_16FlashAttnBwdSm80INS1_25CollectiveMainloopBwdSm80ILi2ELi2EN4cute5tupleIJNS5_1CILi128EEES8_NS7_ILi64EEEEEENS_10bfloat16_tEfNS_4arch4Sm80ELb0ELb1ELb1ELb1ELb1ELb0ELb0ELb0ELi2ELi4ELi4ELi4ELb0EEENS1_21CollectiveEpilogueBwdISA_SB_SD_Li256ELb1ELb0ELi2EEENS1_19SingleTileSchedulerILb1ELb0ELb0ELi128EEEEEEEEEvNT_6ParamsE)
        /*0048*/ 	.short	0x0210
        /*004a*/ 	.short	0x0270


	//----- nvinfo : EIATTR_SW_WAR
	.align		4
.L_838:
        /*004c*/ 	.byte	0x04, 0x36
        /*004e*/ 	.short	(.L_840 - .L_839)
.L_839:
        /*0050*/ 	.word	0x00000008
.L_840:


//--------------------- .nv.info._ZN7cutlass13device_kernelIN5flash19enable_sm80_to_sm89INS1_16FlashAttnBwdSm80INS1_25CollectiveMainloopBwdSm80ILi2ELi2EN4cute5tupleIJNS5_1CILi128EEES8_NS7_ILi64EEEEEENS_10bfloat16_tEfNS_4arch4Sm80ELb0ELb1ELb1ELb1ELb0ELb0ELb0ELb0ELi2ELi4ELi4ELi4ELb0EEENS1_24CollectiveEpilogueBwdGQAISA_fSD_Li256ELb1ELb0EEENS1_19SingleTileSchedulerILb1ELb0ELb0ELi128EEEEEEEEEvNT_6ParamsE --------------------------
	.section	.nv.info._ZN7cutlass13device_kernelIN5flash19enable_sm80_to_sm89INS1_16FlashAttnBwdSm80INS1_25CollectiveMainloopBwdSm80ILi2ELi2EN4cute5tupleIJNS5_1CILi128EEES8_NS7_ILi64EEEEEENS_10bfloat16_tEfNS_4arch4Sm80ELb0ELb1ELb1ELb1ELb0ELb0ELb0ELb0ELi2ELi4ELi4ELi4ELb0EEENS1_24CollectiveEpilogueBwdGQAISA_fSD_Li256ELb1ELb0EEENS1_19SingleTileSchedulerILb1ELb0ELb0ELi128EEEEEEEEEvNT_6ParamsE,"",@"SHT_CUDA_INFO"
	.sectionflags	@""
	.align	4


	//----- nvinfo : EIATTR_CUDA_API_VERSION
	.align		4
        /*0000*/ 	.byte	0x04, 0x37
        /*0002*/ 	.short	(.L_842 - .L_841)
.L_841:
        /*0004*/ 	.word	0x00000082


	//----- nvinfo : EIATTR_KPARAM_INFO
	.align		4
.L_842:
        /*0008*/ 	.byte	0x04, 0x17
        /*000a*/ 	.short	(.L_844 - .L_843)
.L_843:
        /*000c*/ 	.word	0x00000000
        /*0010*/ 	.short	0x0000
        /*0012*/ 	.short	0x0000
        /*0014*/ 	.byte	0x00, 0xf0, 0xe1, 0x09


	//----- nvinfo : EIATTR_SPARSE_MMA_MASK
	.align		4
.L_844:
        /*0018*/ 	.byte	0x03, 0x50
        /*001a*/ 	.short	0x0000


	//----- nvinfo : EIATTR_MAXREG_COUNT
	.align		4
        /*001c*/ 	.byte	0x03, 0x1b
        /*001e*/ 	.short	0x00ff


	//----- nvinfo : EIATTR_MERCURY_ISA_VERSION
	.align		4
        /*0020*/ 	.byte	0x03, 0x5f
        /*0022*/ 	.short	0x0101


	//----- nvinfo : EIATTR_EXIT_INSTR_OFFSETS
	.align		4
        /*0024*/ 	.byte	0x04, 0x1c
        /*0026*/ 	.short	(.L_846 - .L_845)


	//   ....[0]....
.L_845:
        /*0028*/ 	.word	0x00000010


	//----- nvinfo : EIATTR_MAX_THREADS
	.align		4
.L_846:
        /*002c*/ 	.byte	0x04, 0x05
        /*002e*/ 	.short	(.L_848 - .L_847)
.L_847:
        /*0030*/ 	.word	0x00000100
        /*0034*/ 	.word	0x00000001
        /*0038*/ 	.word	0x00000001


	//----- nvinfo : EIATTR_CBANK_PARAM_SIZE
	.align		4
.L_848:
        /*003c*/ 	.byte	0x03, 0x19
        /*003e*/ 	.short	0x0278


	//----- nvinfo : EIATTR_PARAM_CBANK
	.align		4
        /*0040*/ 	.byte	0x04, 0x0a
        /*0042*/ 	.short	(.L_850 - .L_849)
	.align		4
.L_849:
        /*0044*/ 	.word	index@(.nv.constant0._ZN7cutlass13device_kernelIN5flash19enable_sm80_to_sm89INS1_16FlashAttnBwdSm80INS1_25CollectiveMainloopBwdSm80ILi2ELi2EN4cute5tupleIJNS5_1CILi128EEES8_NS7_ILi64EEEEEENS_10bfloat16_tEfNS_4arch4Sm80ELb0ELb1ELb1ELb1ELb0ELb0ELb0ELb0ELi2ELi4ELi4ELi4ELb0EEENS1_24CollectiveEpilogueBwdGQAISA_fSD_Li256ELb1ELb0EEENS1_19SingleTileSchedulerILb1ELb0ELb0ELi128EEEEEEEEEvNT_6ParamsE)
        /*0048*/ 	.short	0x0210
        /*004a*/ 	.short	0x0278


	//----- nvinfo : EIATTR_SW_WAR
	.align		4
.L_850:
        /*004c*/ 	.byte	0x04, 0x36
        /*004e*/ 	.short	(.L_852 - .L_851)
.L_851:
        /*0050*/ 	.word	0x00000008
.L_852:


//--------------------- .nv.info._ZN7cutlass13device_kernelIN5flash19enable_sm80_to_sm89INS1_16FlashAttnBwdSm80INS1_25CollectiveMainloopBwdSm80ILi2ELi2EN4cute5tupleIJNS5_1CILi128EEES8_NS7_ILi64EEEEEENS_10bfloat16_tEfNS_4arch4Sm80ELb0ELb1ELb1ELb1ELb1ELb0ELb0ELb0ELi2ELi4ELi4ELi4ELb0EEENS1_24CollectiveEpilogueBwdGQAISA_fSD_Li256ELb1ELb1EEENS1_19SingleTileSchedulerILb1ELb0ELb0ELi128EEEEEEEEEvNT_6ParamsE --------------------------
	.section	.nv.info._ZN7cutlass13device_kernelIN5flash19enable_sm80_to_sm89INS1_16FlashAttnBwdSm80INS1_25CollectiveMainloopBwdSm80ILi2ELi2EN4cute5tupleIJNS5_1CILi128EEES8_NS7_ILi64EEEEEENS_10bfloat16_tEfNS_4arch4Sm80ELb0ELb1ELb1ELb1ELb1ELb0ELb0ELb0ELi2ELi4ELi4ELi4ELb0EEENS1_24CollectiveEpilogueBwdGQAISA_fSD_Li256ELb1ELb1EEENS1_19SingleTileSchedulerILb1ELb0ELb0ELi128EEEEEEEEEvNT_6ParamsE,"",@"SHT_CUDA_INFO"
	.sectionflags	@""
	.align	4


	//----- nvinfo : EIATTR_CUDA_API_VERSION
	.align		4
        /*0000*/ 	.byte	0x04, 0x37
        /*0002*/ 	.short	(.L_854 - .L_853)
.L_853:
        /*0004*/ 	.word	0x00000082


	//----- nvinfo : EIATTR_KPARAM_INFO
	.align		4
.L_854:
        /*0008*/ 	.byte	0x04, 0x17
        /*000a*/ 	.short	(.L_856 - .L_855)
.L_855:
        /*000c*/ 	.word	0x00000000
        /*0010*/ 	.short	0x0000
        /*0012*/ 	.short	0x0000
        /*0014*/ 	.byte	0x00, 0xf0, 0xe1, 0x09


	//----- nvinfo : EIATTR_SPARSE_MMA_MASK
	.align		4
.L_856:
        /*0018*/ 	.byte	0x03, 0x50
        /*001a*/ 	.short	0x0000


	//----- nvinfo : EIATTR_MAXREG_COUNT
	.align		4
        /*001c*/ 	.byte	0x03, 0x1b
        /*001e*/ 	.short	0x00ff


	//----- nvinfo : EIATTR_MERCURY_ISA_VERSION
	.align		4
        /*0020*/ 	.byte	0x03, 0x5f
        /*0022*/ 	.short	0x0101


	//----- nvinfo : EIATTR_EXIT_INSTR_OFFSETS
	.align		4
        /*0024*/ 	.byte	0x04, 0x1c
        /*0026*/ 	.short	(.L_858 - .L_857)


	//   ....[0]....
.L_857:
        /*0028*/ 	.word	0x00000010


	//----- nvinfo : EIATTR_MAX_THREADS
	.align		4
.L_858:
        /*002c*/ 	.byte	0x04, 0x05
        /*002e*/ 	.short	(.L_860 - .L_859)
.L_859:
        /*0030*/ 	.word	0x00000100
        /*0034*/ 	.word	0x00000001
        /*0038*/ 	.word	0x00000001


	//----- nvinfo : EIATTR_CBANK_PARAM_SIZE
	.align		4
.L_860:
        /*003c*/ 	.byte	0x03, 0x19
        /*003e*/ 	.short	0x0278


	//----- nvinfo : EIATTR_PARAM_CBANK
	.align		4
        /*0040*/ 	.byte	0x04, 0x0a
        /*0042*/ 	.short	(.L_862 - .L_861)
	.align		4
.L_861:
        /*0044*/ 	.word	index@(.nv.constant0._ZN7cutlass13device_kernelIN5flash19enable_sm80_to_sm89INS1_16FlashAttnBwdSm80INS1_25CollectiveMainloopBwdSm80ILi2ELi2EN4cute5tupleIJNS5_1CILi128EEES8_NS7_ILi64EEEEEENS_10bfloat16_tEfNS_4arch4Sm80ELb0ELb1ELb1ELb1ELb1ELb0ELb0ELb0ELi2ELi4ELi4ELi4ELb0EEENS1_24CollectiveEpilogueBwdGQAISA_fSD_Li256ELb1ELb1EEENS1_19SingleTileSchedulerILb1ELb0ELb0ELi128EEEEEEEEEvNT_6ParamsE)
        /*0048*/ 	.short	0x0210
        /*004a*/ 	.short	0x0278


	//----- nvinfo : EIATTR_SW_WAR
	.align		4
.L_862:
        /*004c*/ 	.byte	0x04, 0x36
        /*004e*/ 	.short	(.L_864 - .L_863)
.L_863:
        /*0050*/ 	.word	0x00000008
.L_864:


//--------------------- .nv.info._ZN7cutlass13device_kernelIN5flash19enable_sm80_to_sm89INS1_16FlashAttnBwdSm80INS1_25CollectiveMainloopBwdSm80ILi2ELi2EN4cute5tupleIJNS5_1CILi128EEES8_NS7_ILi64EEEEEENS_10bfloat16_tEfNS_4arch4Sm80ELb1ELb0ELb1ELb0ELb0ELb0ELb0ELb0ELi2ELi4ELi4ELi4ELb0EEENS1_21CollectiveEpilogueBwdISA_SB_SD_Li256ELb0ELb0ELi2EEENS1_25SingleTileBwdLPTSchedulerILb0ELi128ELb0EEEEEEEEEvNT_6ParamsE --------------------------
	.section	.nv.info._ZN7cutlass13device_kernelIN5flash19enable_sm80_to_sm89INS1_16FlashAttnBwdSm80INS1_25CollectiveMainloopBwdSm80ILi2ELi2EN4cute5tupleIJNS5_1CILi128EEES8_NS7_ILi64EEEEEENS_10bfloat16_tEfNS_4arch4Sm80ELb1ELb0ELb1ELb0ELb0ELb0ELb0ELb0ELi2ELi4ELi4ELi4ELb0EEENS1_21CollectiveEpilogueBwdISA_SB_SD_Li256ELb0ELb0ELi2EEENS1_25SingleTileBwdLPTSchedulerILb0ELi128ELb0EEEEEEEEEvNT_6ParamsE,"",@"SHT_CUDA_INFO"
	.sectionflags	@""
	.align	4


	//----- nvinfo : EIATTR_CUDA_API_VERSION
	.align		4
        /*0000*/ 	.byte	0x04, 0x37
        /*0002*/ 	.short	(.L_866 - .L_865)
.L_865:
        /*0004*/ 	.word	0x00000082


	//----- nvinfo : EIATTR_KPARAM_INFO
	.align		4
.L_866:
        /*0008*/ 	.byte	0x04, 0x17
        /*000a*/ 	.short	(.L_868 - .L_867)
.L_867:
        /*000c*/ 	.word	0x00000000
        /*0010*/ 	.short	0x0000
        /*0012*/ 	.short	0x0000
        /*0014*/ 	.byte	0x00, 0xf0, 0x21, 0x0a


	//----- nvinfo : EIATTR_SPARSE_MMA_MASK
	.align		4
.L_868:
        /*0018*/ 	.byte	0x03, 0x50
        /*001a*/ 	.short	0x0000


	//----- nvinfo : EIATTR_MAXREG_COUNT
	.align		4
        /*001c*/ 	.byte	0x03, 0x1b
        /*001e*/ 	.short	0x00ff


	//----- nvinfo : EIATTR_MERCURY_ISA_VERSION
	.align		4
        /*0020*/ 	.byte	0x03, 0x5f
        /*0022*/ 	.short	0x0101


	//----- nvinfo : EIATTR_EXIT_INSTR_OFFSETS
	.align		4
        /*0024*/ 	.byte	0x04, 0x1c
        /*0026*/ 	.short	(.L_870 - .L_869)


	//   ....[0]....
.L_869:
        /*0028*/ 	.word	0x00000010


	//----- nvinfo : EIATTR_MAX_THREADS
	.align		4
.L_870:
        /*002c*/ 	.byte	0x04, 0x05
        /*002e*/ 	.short	(.L_872 - .L_871)
.L_871:
        /*0030*/ 	.word	0x00000100
        /*0034*/ 	.word	0x00000001
        /*0038*/ 	.word	0x00000001


	//----- nvinfo : EIATTR_CBANK_PARAM_SIZE
	.align		4
.L_872:
        /*003c*/ 	.byte	0x03, 0x19
        /*003e*/ 	.short	0x0288


	//----- nvinfo : EIATTR_PARAM_CBANK
	.align		4
        /*0040*/ 	.byte	0x04, 0x0a
        /*0042*/ 	.short	(.L_874 - .L_873)
	.align		4
.L_873:
        /*0044*/ 	.word	index@(.nv.constant0._ZN7cutlass13device_kernelIN5flash19enable_sm80_to_sm89INS1_16FlashAttnBwdSm80INS1_25CollectiveMainloopBwdSm80ILi2ELi2EN4cute5tupleIJNS5_1CILi128EEES8_NS7_ILi64EEEEEENS_10bfloat16_tEfNS_4arch4Sm80ELb1ELb0ELb1ELb0ELb0ELb0ELb0ELb0ELi2ELi4ELi4ELi4ELb0EEENS1_21CollectiveEpilogueBwdISA_SB_SD_Li256ELb0ELb0ELi2EEENS1_25SingleTileBwdLPTSchedulerILb0ELi128ELb0EEEEEEEEEvNT_6ParamsE)
        /*0048*/ 	.short	0x0210
        /*004a*/ 	.short	0x0288


	//----- nvinfo : EIATTR_SW_WAR
	.align		4
.L_874:
        /*004c*/ 	.byte	0x04, 0x36
        /*004e*/ 	.short	(.L_876 - .L_875)
.L_875:
        /*0050*/ 	.word	0x00000008
.L_876:


//--------------------- .nv.info._ZN7cutlass13device_kernelIN5flash19enable_sm80_to_sm89INS1_16FlashAttnBwdSm80INS1_25CollectiveMainloopBwdSm80ILi2ELi2EN4cute5tupleIJNS5_1CILi128EEES8_NS7_ILi64EEEEEENS_10bfloat16_tEfNS_4arch4Sm80ELb1ELb0ELb1ELb0ELb1ELb0ELb0ELb0ELi2ELi4ELi4ELi4ELb0EEENS1_21CollectiveEpilogueBwdISA_SB_SD_Li256ELb0ELb0ELi2EEENS1_25SingleTileBwdLPTSchedulerILb0ELi128ELb1EEEEEEEEEvNT_6ParamsE --------------------------
	.section	.nv.info._ZN7cutlass13device_kernelIN5flash19enable_sm80_to_sm89INS1_16FlashAttnBwdSm80INS1_25CollectiveMainloopBwdSm80ILi2ELi2EN4cute5tupleIJNS5_1CILi128EEES8_NS7_ILi64EEEEEENS_10bfloat16_tEfNS_4arch4Sm80ELb1ELb0ELb1ELb0ELb1ELb0ELb0ELb0ELi2ELi4ELi4ELi4ELb0EEENS1_21CollectiveEpilogueBwdISA_SB_SD_Li256ELb0ELb0ELi2EEENS1_25SingleTileBwdLPTSchedulerILb0ELi128ELb1EEEEEEEEEvNT_6ParamsE,"",@"SHT_CUDA_INFO"
	.sectionflags	@""
	.align	4


	//----- nvinfo : EIATTR_CUDA_API_VERSION
	.align		4
        /*0000*/ 	.byte	0x04, 0x37
        /*0002*/ 	.short	(.L_878 - .L_877)
.L_877:
        /*0004*/ 	.word	0x00000082


	//----- nvinfo : EIATTR_KPARAM_INFO
	.align		4
.L_878:
        /*0008*/ 	.byte	0x04, 0x17
        /*000a*/ 	.short	(.L_880 - .L_879)
.L_879:
        /*000c*/ 	.word	0x00000000
        /*0010*/ 	.short	0x0000
        /*0012*/ 	.short	0x0000
        /*0014*/ 	.byte	0x00, 0xf0, 0x21, 0x0a


	//----- nvinfo : EIATTR_SPARSE_MMA_MASK
	.align		4
.L_880:
        /*0018*/ 	.byte	0x03, 0x50
        /*001a*/ 	.short	0x0000


	//----- nvinfo : EIATTR_MAXREG_COUNT
	.align		4
        /*001c*/ 	.byte	0x03, 0x1b
        /*001e*/ 	.short	0x00ff


	//----- nvinfo : EIATTR_MERCURY_ISA_VERSION
	.align		4
        /*0020*/ 	.byte	0x03, 0x5f
        /*0022*/ 	.short	0x0101


	//----- nvinfo : EIATTR_EXIT_INSTR_OFFSETS
	.align		4
        /*0024*/ 	.byte	0x04, 0x1c
        /*0026*/ 	.short	(.L_882 - .L_881)


	//   ....[0]....
.L_881:
        /*0028*/ 	.word	0x00000010


	//----- nvinfo : EIATTR_MAX_THREADS
	.align		4
.L_882:
        /*002c*/ 	.byte	0x04, 0x05
        /*002e*/ 	.short	(.L_884 - .L_883)
.L_883:
        /*0030*/ 	.word	0x00000100
        /*0034*/ 	.word	0x00000001
        /*0038*/ 	.word	0x00000001


	//----- nvinfo : EIATTR_CBANK_PARAM_SIZE
	.align		4
.L_884:
        /*003c*/ 	.byte	0x03, 0x19
        /*003e*/ 	.short	0x0288


	//----- nvinfo : EIATTR_PARAM_CBANK
	.align		4
        /*0040*/ 	.byte	0x04, 0x0a
        /*0042*/ 	.short	(.L_886 - .L_885)
	.align		4
.L_885:
        /*0044*/ 	.word	index@(.nv.constant0._ZN7cutlass13device_kernelIN5flash19enable_sm80_to_sm89INS1_16FlashAttnBwdSm80INS1_25CollectiveMainloopBwdSm80ILi2ELi2EN4cute5tupleIJNS5_1CILi128EEES8_NS7_ILi64EEEEEENS_10bfloat16_tEfNS_4arch4Sm80ELb1ELb0ELb1ELb0ELb1ELb0ELb0ELb0ELi2ELi4ELi4ELi4ELb0EEENS1_21CollectiveEpilogueBwdISA_SB_SD_Li256ELb0ELb0ELi2EEENS1_25SingleTileBwdLPTSchedulerILb0ELi128ELb1EEEEEEEEEvNT_6ParamsE)
        /*0048*/ 	.short	0x0210
        /*004a*/ 	.short	0x0288


	//----- nvinfo : EIATTR_SW_WAR
	.align		4
.L_886:
        /*004c*/ 	.byte	0x04, 0x36
        /*004e*/ 	.short	(.L_888 - .L_887)
.L_887:
        /*0050*/ 	.word	0x00000008
.L_888:


//--------------------- .nv.info._ZN7cutlass13device_kernelIN5flash19enable_sm80_to_sm89INS1_16FlashAttnBwdSm80INS1_25CollectiveMainloopBwdSm80ILi2ELi2EN4cute5tupleIJNS5_1CILi128EEES8_NS7_ILi64EEEEEENS_10bfloat16_tEfNS_4arch4Sm80ELb1ELb0ELb1ELb0ELb0ELb0ELb0ELb0ELi2ELi4ELi4ELi4ELb0EEENS1_24CollectiveEpilogueBwdGQAISA_fSD_Li256ELb0ELb0EEENS1_25SingleTileBwdLPTSchedulerILb0ELi128ELb0EEEEEEEEEvNT_6ParamsE --------------------------
	.section	.nv.info._ZN7cutlass13device_kernelIN5flash19enable_sm80_to_sm89INS1_16FlashAttnBwdSm80INS1_25CollectiveMainloopBwdSm80ILi2ELi2EN4cute5tupleIJNS5_1CILi128EEES8_NS7_ILi64EEEEEENS_10bfloat16_tEfNS_4arch4Sm80ELb1ELb0ELb1ELb0ELb0ELb0ELb0ELb0ELi2ELi4ELi4ELi4ELb0EEENS1_24CollectiveEpilogueBwdGQAISA_fSD_Li256ELb0ELb0EEENS1_25SingleTileBwdLPTSchedulerILb0ELi128ELb0EEEEEEEEEvNT_6ParamsE,"",@"SHT_CUDA_INFO"
	.sectionflags	@""
	.align	4


	//----- nvinfo : EIATTR_CUDA_API_VERSION
	.align		4
        /*0000*/ 	.byte	0x04, 0x37
        /*0002*/ 	.short	(.L_890 - .L_889)
.L_889:
        /*0004*/ 	.word	0x00000082


	//----- nvinfo : EIATTR_KPARAM_INFO
	.align		4
.L_890:
        /*0008*/ 	.byte	0x04, 0x17
        /*000a*/ 	.short	(.L_892 - .L_891)
.L_891:
        /*000c*/ 	.word	0x00000000
        /*0010*/ 	.short	0x0000
        /*0012*/ 	.short	0x0000
        /*0014*/ 	.byte	0x00, 0xf0, 0x41, 0x0a


	//----- nvinfo : EIATTR_SPARSE_MMA_MASK
	.align		4
.L_892:
        /*0018*/ 	.byte	0x03, 0x50
        /*001a*/ 	.short	0x0000


	//----- nvinfo : EIATTR_MAXREG_COUNT
	.align		4
        /*001c*/ 	.byte	0x03, 0x1b
        /*001e*/ 	.short	0x00ff


	//----- nvinfo : EIATTR_MERCURY_ISA_VERSION
	.align		4
        /*0020*/ 	.byte	0x03, 0x5f
        /*0022*/ 	.short	0x0101


	//----- nvinfo : EIATTR_EXIT_INSTR_OFFSETS
	.align		4
        /*0024*/ 	.byte	0x04, 0x1c
        /*0026*/ 	.short	(.L_894 - .L_893)


	//   ....[0]....
.L_893:
        /*0028*/ 	.word	0x00000010


	//----- nvinfo : EIATTR_MAX_THREADS
	.align		4
.L_894:
        /*002c*/ 	.byte	0x04, 0x05
        /*002e*/ 	.short	(.L_896 - .L_895)
.L_895:
        /*0030*/ 	.word	0x00000100
        /*0034*/ 	.word	0x00000001
        /*0038*/ 	.word	0x00000001


	//----- nvinfo : EIATTR_CBANK_PARAM_SIZE
	.align		4
.L_896:
        /*003c*/ 	.byte	0x03, 0x19
        /*003e*/ 	.short	0x0290


	//----- nvinfo : EIATTR_PARAM_CBANK
	.align		4
        /*0040*/ 	.byte	0x04, 0x0a
        /*0042*/ 	.short	(.L_898 - .L_897)
	.align		4
.L_897:
        /*0044*/ 	.word	index@(.nv.constant0._ZN7cutlass13device_kernelIN5flash19enable_sm80_to_sm89INS1_16FlashAttnBwdSm80INS1_25CollectiveMainloopBwdSm80ILi2ELi2EN4cute5tupleIJNS5_1CILi128EEES8_NS7_ILi64EEEEEENS_10bfloat16_tEfNS_4arch4Sm80ELb1ELb0ELb1ELb0ELb0ELb0ELb0ELb0ELi2ELi4ELi4ELi4ELb0EEENS1_24CollectiveEpilogueBwdGQAISA_fSD_Li256ELb0ELb0EEENS1_25SingleTileBwdLPTSchedulerILb0ELi128ELb0EEEEEEEEEvNT_6ParamsE)
        /*0048*/ 	.short	0x0210
        /*004a*/ 	.short	0x0290


	//----- nvinfo : EIATTR_SW_WAR
	.align		4
.L_898:
        /*004c*/ 	.byte	0x04, 0x36
        /*004e*/ 	.short	(.L_900 - .L_899)
.L_899:
        /*0050*/ 	.word	0x00000008
.L_900:


//--------------------- .nv.info._ZN7cutlass13device_kernelIN5flash19enable_sm80_to_sm89INS1_16FlashAttnBwdSm80INS1_25CollectiveMainloopBwdSm80ILi2ELi2EN4cute5tupleIJNS5_1CILi128EEES8_NS7_ILi64EEEEEENS_10bfloat16_tEfNS_4arch4Sm80ELb1ELb0ELb1ELb0ELb1ELb0ELb0ELb0ELi2ELi4ELi4ELi4ELb0EEENS1_24CollectiveEpilogueBwdGQAISA_fSD_Li256ELb0ELb1EEENS1_25SingleTileBwdLPTSchedulerILb0ELi128ELb1EEEEEEEEEvNT_6ParamsE --------------------------
	.section	.nv.info._ZN7cutlass13device_kernelIN5flash19enable_sm80_to_sm89INS1_16FlashAttnBwdSm80INS1_25CollectiveMainloopBwdSm80ILi2ELi2EN4cute5tupleIJNS5_1CILi128EEES8_NS7_ILi64EEEEEENS_10bfloat16_tEfNS_4arch4Sm80ELb1ELb0ELb1ELb0ELb1ELb0ELb0ELb0ELi2ELi4ELi4ELi4ELb0EEENS1_24CollectiveEpilogueBwdGQAISA_fSD_Li256ELb0ELb1EEENS1_25SingleTileBwdLPTSchedulerILb0ELi128ELb1EEEEEEEEEvNT_6ParamsE,"",@"SHT_CUDA_INFO"
	.sectionflags	@""
	.align	4


	//----- nvinfo : EIATTR_CUDA_API_VERSION
	.align		4
        /*0000*/ 	.byte	0x04, 0x37
        /*0002*/ 	.short	(.L_902 - .L_901)
.L_901:
        /*0004*/ 	.word	0x00000082


	//----- nvinfo : EIATTR_KPARAM_INFO
	.align		4
.L_902:
        /*0008*/ 	.byte	0x04, 0x17
        /*000a*/ 	.short	(.L_904 - .L_903)
.L_903:
        /*000c*/ 	.word	0x00000000
        /*0010*/ 	.short	0x0000
        /*0012*/ 	.short	0x0000
        /*0014*/ 	.byte	0x00, 0xf0, 0x41, 0x0a


	//----- nvinfo : EIATTR_SPARSE_MMA_MASK
	.align		4
.L_904:
        /*0018*/ 	.byte	0x03, 0x50
        /*001a*/ 	.short	0x0000


	//----- nvinfo : EIATTR_MAXREG_COUNT
	.align		4
        /*001c*/ 	.byte	0x03, 0x1b
        /*001e*/ 	.short	0x00ff


	//----- nvinfo : EIATTR_MERCURY_ISA_VERSION
	.align		4
        /*0020*/ 	.byte	0x03, 0x5f
        /*0022*/ 	.short	0x0101


	//----- nvinfo : EIATTR_EXIT_INSTR_OFFSETS
	.align		4
        /*0024*/ 	.byte	0x04, 0x1c
        /*0026*/ 	.short	(.L_906 - .L_905)


	//   ....[0]....
.L_905:
        /*0028*/ 	.word	0x00000010


	//----- nvinfo : EIATTR_MAX_THREADS
	.align		4
.L_906:
        /*002c*/ 	.byte	0x04, 0x05
        /*002e*/ 	.short	(.L_908 - .L_907)
.L_907:
        /*0030*/ 	.word	0x00000100
        /*0034*/ 	.word	0x00000001
        /*0038*/ 	.word	0x00000001


	//----- nvinfo : EIATTR_CBANK_PARAM_SIZE
	.align		4
.L_908:
        /*003c*/ 	.byte	0x03, 0x19
        /*003e*/ 	.short	0x0290


	//----- nvinfo : EIATTR_PARAM_CBANK
	.align		4
        /*0040*/ 	.byte	0x04, 0x0a
        /*0042*/ 	.short	(.L_910 - .L_909)
	.align		4
.L_909:
        /*0044*/ 	.word	index@(.nv.constant0._ZN7cutlass13device_kernelIN5flash19enable_sm80_to_sm89INS1_16FlashAttnBwdSm80INS1_25CollectiveMainloopBwdSm80ILi2ELi2EN4cute5tupleIJNS5_1CILi128EEES8_NS7_ILi64EEEEEENS_10bfloat16_tEfNS_4arch4Sm80ELb1ELb0ELb1ELb0ELb1ELb0ELb0ELb0ELi2ELi4ELi4ELi4ELb0EEENS1_24CollectiveEpilogueBwdGQAISA_fSD_Li256ELb0ELb1EEENS1_25SingleTileBwdLPTSchedulerILb0ELi128ELb1EEEEEEEEEvNT_6ParamsE)
        /*0048*/ 	.short	0x0210
        /*004a*/ 	.short	0x0290


	//----- nvinfo : EIATTR_SW_WAR
	.align		4
.L_910:
        /*004c*/ 	.byte	0x04, 0x36
        /*004e*/ 	.short	(.L_912 - .L_911)
.L_911:
        /*0050*/ 	.word	0x00000008
.L_912:


//--------------------- .nv.info._ZN7cutlass13device_kernelIN5flash22FlashAttnBwdPreprocessIN4cute5tupleIJNS3_1CILi128EEENS5_ILi64EEEEEENS_10bfloat16_tEfNS_4arch4Sm80ELb1ELb0EEEEEvNT_6ParamsE --------------------------
	.section	.nv.info._ZN7cutlass13device_kernelIN5flash22FlashAttnBwdPreprocessIN4cute5tupleIJNS3_1CILi128EEENS5_ILi64EEEEEENS_10bfloat16_tEfNS_4arch4Sm80ELb1ELb0EEEEEvNT_6ParamsE,"",@"SHT_CUDA_INFO"
	.sectionflags	@""
	.align	4


	//----- nvinfo : EIATTR_CUDA_API_VERSION
	.align		4
        /*0000*/ 	.byte	0x04, 0x37
        /*0002*/ 	.short	(.L_914 - .L_913)
.L_913:
        /*0004*/ 	.word	0x00000082


	//----- nvinfo : EIATTR_KPARAM_INFO
	.align		4
.L_914:
        /*0008*/ 	.byte	0x04, 0x17
        /*000a*/ 	.short	(.L_916 - .L_915)
.L_915:
        /*000c*/ 	.word	0x00000000
        /*0010*/ 	.short	0x0000
        /*0012*/ 	.short	0x0000
        /*0014*/ 	.byte	0x00, 0xf0, 0xc1, 0x03


	//----- nvinfo : EIATTR_SPARSE_MMA_MASK
	.align		4
.L_916:
        /*0018*/ 	.byte	0x03, 0x50
        /*001a*/ 	.short	0x0000


	//----- nvinfo : EIATTR_MAXREG_COUNT
	.align		4
        /*001c*/ 	.byte	0x03, 0x1b
        /*001e*/ 	.short	0x0080


	//----- nvinfo : EIATTR_MERCURY_ISA_VERSION
	.align		4
        /*0020*/ 	.byte	0x03, 0x5f
        /*0022*/ 	.short	0x0101


	//----- nvinfo : EIATTR_COOP_GROUP_MASK_REGIDS
	.align		4
        /*0024*/ 	.byte	0x04, 0x29
        /*0026*/ 	.short	(.L_918 - .L_917)


	//   ....[0]....
.L_917:
        /*0028*/ 	.word	0xffffffff


	//   ....[1]....
        /*002c*/ 	.word	0xffffffff


	//   ....[2]....
        /*0030*/ 	.word	0xffffffff


	//   ....[3]....
        /*0034*/ 	.word	0xffffffff


	//   ....[4]....
        /*0038*/ 	.word	0xffffffff


	//   ....[5]....
        /*003c*/ 	.word	0xffffffff


	//   ....[6]....
        /*0040*/ 	.word	0xffffffff


	//   ....[7]....
        /*0044*/ 	.word	0xffffffff


	//   ....[8]....
        /*0048*/ 	.word	0xffffffff


	//   ....[9]....
        /*004c*/ 	.word	0xffffffff


	//   ....[10]....
        /*0050*/ 	.word	0xffffffff


	//   ....[11]....
        /*0054*/ 	.word	0xffffffff


	//----- nvinfo : EIATTR_COOP_GROUP_INSTR_OFFSETS
	.align		4
.L_918:
        /*0058*/ 	.byte	0x04, 0x28
        /*005a*/ 	.short	(.L_920 - .L_919)


	//   ....[0]....
.L_919:
        /*005c*/ 	.word	0x00001110


	//   ....[1]....
        /*0060*/ 	.word	0x00001120


	//   ....[2]....
        /*0064*/ 	.word	0x00001130


	//   ....[3]....
        /*0068*/ 	.word	0x00001140


	//   ....[4]....
        /*006c*/ 	.word	0x00001190


	//   ....[5]....
        /*0070*/ 	.word	0x000011a0


	//   ....[6]....
        /*0074*/ 	.word	0x000011b0


	//   ....[7]....
        /*0078*/ 	.word	0x000011c0


	//   ....[8]....
        /*007c*/ 	.word	0x00001230


	//   ....[9]....
        /*0080*/ 	.word	0x00001250


	//   ....[10]....
        /*0084*/ 	.word	0x00001260


	//   ....[11]....
        /*0088*/ 	.word	0x00001280


	//----- nvinfo : EIATTR_EXIT_INSTR_OFFSETS
	.align		4
.L_920:
        /*008c*/ 	.byte	0x04, 0x1c
        /*008e*/ 	.short	(.L_922 - .L_921)


	//   ....[0]....
.L_921:
        /*0090*/ 	.word	0x00001840


	//   ....[1]....
        /*0094*/ 	.word	0x000018c0


	//----- nvinfo : EIATTR_MAX_THREADS
	.align		4
.L_922:
        /*0098*/ 	.byte	0x04, 0x05
        /*009a*/ 	.short	(.L_924 - .L_923)
.L_923:
        /*009c*/ 	.word	0x00000100
        /*00a0*/ 	.word	0x00000001
        /*00a4*/ 	.word	0x00000001


	//----- nvinfo : EIATTR_CRS_STACK_SIZE
	.align		4
.L_924:
        /*00a8*/ 	.byte	0x04, 0x1e
        /*00aa*/ 	.short	(.L_926 - .L_925)
.L_925:
        /*00ac*/ 	.word	0x00000000


	//----- nvinfo : EIATTR_CBANK_PARAM_SIZE
	.align		4
.L_926:
        /*00b0*/ 	.byte	0x03, 0x19
        /*00b2*/ 	.short	0x00f0


	//----- nvinfo : EIATTR_PARAM_CBANK
	.align		4
        /*00b4*/ 	.byte	0x04, 0x0a
        /*00b6*/ 	.short	(.L_928 - .L_927)
	.align		4
.L_927:
        /*00b8*/ 	.word	index@(.nv.constant0._ZN7cutlass13device_kernelIN5flash22FlashAttnBwdPreprocessIN4cute5tupleIJNS3_1CILi128EEENS5_ILi64EEEEEENS_10bfloat16_tEfNS_4arch4Sm80ELb1ELb0EEEEEvNT_6ParamsE)
        /*00bc*/ 	.short	0x0210
        /*00be*/ 	.short	0x00f0


	//----- nvinfo : EIATTR_SW_WAR
	.align		4
.L_928:
        /*00c0*/ 	.byte	0x04, 0x36
        /*00c2*/ 	.short	(.L_930 - .L_929)
.L_929:
        /*00c4*/ 	.word	0x00000008
.L_930:


//--------------------- .nv.info._ZN7cutlass13device_kernelIN5flash19enable_sm80_to_sm89INS1_16FlashAttnBwdSm80INS1_25CollectiveMainloopBwdSm80ILi2ELi2EN4cute5tupleIJNS5_1CILi128EEES8_NS7_ILi64EEEEEENS_10bfloat16_tEfNS_4arch4Sm80ELb1ELb0ELb1ELb1ELb0ELb0ELb0ELb0ELi2ELi4ELi4ELi4ELb0EEENS1_21CollectiveEpilogueBwdISA_SB_SD_Li256ELb1ELb0ELi2EEENS1_25SingleTileBwdLPTSchedulerILb1ELi128ELb0EEEEEEEEEvNT_6ParamsE --------------------------
	.section	.nv.info._ZN7cutlass13device_kernelIN5flash19enable_sm80_to_sm89INS1_16FlashAttnBwdSm80INS1_25CollectiveMainloopBwdSm80ILi2ELi2EN4cute5tupleIJNS5_1CILi128EEES8_NS7_ILi64EEEEEENS_10bfloat16_tEfNS_4arch4Sm80ELb1ELb0ELb1ELb1ELb0ELb0ELb0ELb0ELi2ELi4ELi4ELi4ELb0EEENS1_21CollectiveEpilogueBwdISA_SB_SD_Li256ELb1ELb0ELi2EEENS1_25SingleTileBwdLPTSchedulerILb1ELi128ELb0EEEEEEEEEvNT_6ParamsE,"",@"SHT_CUDA_INFO"
	.sectionflags	@""
	.align	4


	//----- nvinfo : EIATTR_CUDA_API_VERSION
	.align		4
        /*0000*/ 	.byte	0x04, 0x37
        /*0002*/ 	.short	(.L_932 - .L_931)
.L_931:
        /*0004*/ 	.word	0x00000082


	//----- nvinfo : EIATTR_KPARAM_INFO
	.align		4
.L_932:
        /*0008*/ 	.byte	0x04, 0x17
        /*000a*/ 	.short	(.L_934 - .L_933)
.L_933:
        /*000c*/ 	.word	0x00000000
        /*0010*/ 	.short	0x0000
        /*0012*/ 	.short	0x0000
        /*0014*/ 	.byte	0x00, 0xf0, 0x21, 0x0a


	//----- nvinfo : EIATTR_SPARSE_MMA_MASK
	.align		4
.L_934:
        /*0018*/ 	.byte	0x03, 0x50
        /*001a*/ 	.short	0x0000


	//----- nvinfo : EIATTR_MAXREG_COUNT
	.align		4
        /*001c*/ 	.byte	0x03, 0x1b
        /*001e*/ 	.short	0x00ff


	//----- nvinfo : EIATTR_MERCURY_ISA_VERSION
	.align		4
        /*0020*/ 	.byte	0x03, 0x5f
        /*0022*/ 	.short	0x0101


	//----- nvinfo : EIATTR_EXIT_INSTR_OFFSETS
	.align		4
        /*0024*/ 	.byte	0x04, 0x1c
        /*0026*/ 	.short	(.L_936 - .L_935)


	//   ....[0]....
.L_935:
        /*0028*/ 	.word	0x00000010


	//----- nvinfo : EIATTR_MAX_THREADS
	.align		4
.L_936:
        /*002c*/ 	.byte	0x04, 0x05
        /*002e*/ 	.short	(.L_938 - .L_937)
.L_937:
        /*0030*/ 	.word	0x00000100
        /*0034*/ 	.word	0x00000001
        /*0038*/ 	.word	0x00000001


	//----- nvinfo : EIATTR_CBANK_PARAM_SIZE
	.align		4
.L_938:
        /*003c*/ 	.byte	0x03, 0x19
        /*003e*/ 	.short	0x0288


	//----- nvinfo : EIATTR_PARAM_CBANK
	.align		4
        /*0040*/ 	.byte	0x04, 0x0a
        /*0042*/ 	.short	(.L_940 - .L_939)
	.align		4
.L_939:
        /*0044*/ 	.word	index@(.nv.constant0._ZN7cutlass13device_kernelIN5flash19enable_sm80_to_sm89INS1_16FlashAttnBwdSm80INS1_25CollectiveMainloopBwdSm80ILi2ELi2EN4cute5tupleIJNS5_1CILi128EEES8_NS7_ILi64EEEEEENS_10bfloat16_tEfNS_4arch4Sm80ELb1ELb0ELb1ELb1ELb0ELb0ELb0ELb0ELi2ELi4ELi4ELi4ELb0EEENS1_21CollectiveEpilogueBwdISA_SB_SD_Li256ELb1ELb0ELi2EEENS1_25SingleTileBwdLPTSchedulerILb1ELi128ELb0EEEEEEEEEvNT_6ParamsE)
        /*0048*/ 	.short	0x0210
        /*004a*/ 	.short	0x0288


	//----- nvinfo : EIATTR_SW_WAR
	.align		4
.L_940:
        /*004c*/ 	.byte	0x04, 0x36
        /*004e*/ 	.short	(.L_942 - .L_941)
.L_941:
        /*0050*/ 	.word	0x00000008
.L_942:


//--------------------- .nv.info._ZN7cutlass13device_kernelIN5flash19enable_sm80_to_sm89INS1_16FlashAttnBwdSm80INS1_25CollectiveMainloopBwdSm80ILi2ELi2EN4cute5tupleIJNS5_1CILi128EEES8_NS7_ILi64EEEEEENS_10bfloat16_tEfNS_4arch4Sm80ELb1ELb0ELb1ELb1ELb1ELb0ELb0ELb0ELi2ELi4ELi4ELi4ELb0EEENS1_21CollectiveEpilogueBwdISA_SB_SD_Li256ELb1ELb0ELi2EEENS1_25SingleTileBwdLPTSchedulerILb1ELi128ELb1EEEEEEEEEvNT_6ParamsE --------------------------
	.section	.nv.info._ZN7cutlass13device_kernelIN5flash19enable_sm80_to_sm89INS1_16FlashAttnBwdSm80INS1_25CollectiveMainloopBwdSm80ILi2ELi2EN4cute5tupleIJNS5_1CILi128EEES8_NS7_ILi64EEEEEENS_10bfloat16_tEfNS_4arch4Sm80ELb1ELb0ELb1ELb1ELb1ELb0ELb0ELb0ELi2ELi4ELi4ELi4ELb0EEENS1_21CollectiveEpilogueBwdISA_SB_SD_Li256ELb1ELb0ELi2EEENS1_25SingleTileBwdLPTSchedulerILb1ELi128ELb1EEEEEEEEEvNT_6ParamsE,"",@"SHT_CUDA_INFO"
	.sectionflags	@""
	.align	4


	//----- nvinfo : EIATTR_CUDA_API_VERSION
	.align		4
        /*0000*/ 	.byte	0x04, 0x37
        /*0002*/ 	.short	(.L_944 - .L_943)
.L_943:
        /*0004*/ 	.word	0x00000082


	//----- nvinfo : EIATTR_KPARAM_INFO
	.align		4
.L_944:
        /*0008*/ 	.byte	0x04, 0x17
        /*000a*/ 	.short	(.L_946 - .L_945)
.L_945:
        /*000c*/ 	.word	0x00000000
        /*0010*/ 	.short	0x0000
        /*0012*/ 	.short	0x0000
        /*0014*/ 	.byte	0x00, 0xf0, 0x21, 0x0a


	//----- nvinfo : EIATTR_SPARSE_MMA_MASK
	.align		4
.L_946:
        /*0018*/ 	.byte	0x03, 0x50
        /*001a*/ 	.short	0x0000


	//----- nvinfo : EIATTR_MAXREG_COUNT
	.align		4
        /*001c*/ 	.byte	0x03, 0x1b
        /*001e*/ 	.short	0x00ff


	//----- nvinfo : EIATTR_MERCURY_ISA_VERSION
	.align		4
        /*0020*/ 	.byte	0x03, 0x5f
        /*0022*/ 	.short	0x0101


	//----- nvinfo : EIATTR_EXIT_INSTR_OFFSETS
	.align		4
        /*0024*/ 	.byte	0x04, 0x1c
        /*0026*/ 	.short	(.L_948 - .L_947)


	//   ....[0]....
.L_947:
        /*0028*/ 	.word	0x00000010


	//----- nvinfo : EIATTR_MAX_THREADS
	.align		4
.L_948:
        /*002c*/ 	.byte	0x04, 0x05
        /*002e*/ 	.short	(.L_950 - .L_949)
.L_949:
        /*0030*/ 	.word	0x00000100
        /*0034*/ 	.word	0x00000001
        /*0038*/ 	.word	0x00000001


	//----- nvinfo : EIATTR_CBANK_PARAM_SIZE
	.align		4
.L_950:
        /*003c*/ 	.byte	0x03, 0x19
        /*003e*/ 	.short	0x0288


	//----- nvinfo : EIATTR_PARAM_CBANK
	.align		4
        /*0040*/ 	.byte	0x04, 0x0a
        /*0042*/ 	.short	(.L_952 - .L_951)
	.align		4
.L_951:
        /*0044*/ 	.word	index@(.nv.constant0._ZN7cutlass13device_kernelIN5flash19enable_sm80_to_sm89INS1_16FlashAttnBwdSm80INS1_25CollectiveMainloopBwdSm80ILi2ELi2EN4cute5tupleIJNS5_1CILi128EEES8_NS7_ILi64EEEEEENS_10bfloat16_tEfNS_4arch4Sm80ELb1ELb0ELb1ELb1ELb1ELb0ELb0ELb0ELi2ELi4ELi4ELi4ELb0EEENS1_21CollectiveEpilogueBwdISA_SB_SD_Li256ELb1ELb0ELi2EEENS1_25SingleTileBwdLPTSchedulerILb1ELi128ELb1EEEEEEEEEvNT_6ParamsE)
        /*0048*/ 	.short	0x0210
        /*004a*/ 	.short	0x0288


	//----- nvinfo : EIATTR_SW_WAR
	.align		4
.L_952:
        /*004c*/ 	.byte	0x04, 0x36
        /*004e*/ 	.short	(.L_954 - .L_953)
.L_953:
        /*0050*/ 	.word	0x00000008
.L_954:


//--------------------- .nv.info._ZN7cutlass13device_kernelIN5flash19enable_sm80_to_sm89INS1_16FlashAttnBwdSm80INS1_25CollectiveMainloopBwdSm80ILi2ELi2EN4cute5tupleIJNS5_1CILi128EEES8_NS7_ILi64EEEEEENS_10bfloat16_tEfNS_4arch4Sm80ELb1ELb0ELb1ELb1ELb0ELb0ELb0ELb0ELi2ELi4ELi4ELi4ELb0EEENS1_24CollectiveEpilogueBwdGQAISA_fSD_Li256ELb1ELb0EEENS1_25SingleTileBwdLPTSchedulerILb1ELi128ELb0EEEEEEEEEvNT_6ParamsE --------------------------
	.section	.nv.info._ZN7cutlass13device_kernelIN5flash19enable_sm80_to_sm89INS1_16FlashAttnBwdSm80INS1_25CollectiveMainloopBwdSm80ILi2ELi2EN4cute5tupleIJNS5_1CILi128EEES8_NS7_ILi64EEEEEENS_10bfloat16_tEfNS_4arch4Sm80ELb1ELb0ELb1ELb1ELb0ELb0ELb0ELb0ELi2ELi4ELi4ELi4ELb0EEENS1_24CollectiveEpilogueBwdGQAISA_fSD_Li256ELb1ELb0EEENS1_25SingleTileBwdLPTSchedulerILb1ELi128ELb0EEEEEEEEEvNT_6ParamsE,"",@"SHT_CUDA_INFO"
	.sectionflags	@""
	.align	4


	//----- nvinfo : EIATTR_CUDA_API_VERSION
	.align		4
        /*0000*/ 	.byte	0x04, 0x37
        /*0002*/ 	.short	(.L_956 - .L_955)
.L_955:
        /*0004*/ 	.word	0x00000082


	//----- nvinfo : EIATTR_KPARAM_INFO
	.align		4
.L_956:
        /*0008*/ 	.byte	0x04, 0x17
        /*000a*/ 	.short	(.L_958 - .L_957)
.L_957:
        /*000c*/ 	.word	0x00000000
        /*0010*/ 	.short	0x0000
        /*0012*/ 	.short	0x0000
        /*0014*/ 	.byte	0x00, 0xf0, 0x41, 0x0a


	//----- nvinfo : EIATTR_SPARSE_MMA_MASK
	.align		4
.L_958:
        /*0018*/ 	.byte	0x03, 0x50
        /*001a*/ 	.short	0x0000


	//----- nvinfo : EIATTR_MAXREG_COUNT
	.align		4
        /*001c*/ 	.byte	0x03, 0x1b
        /*001e*/ 	.short	0x00ff


	//----- nvinfo : EIATTR_MERCURY_ISA_VERSION
	.align		4
        /*0020*/ 	.byte	0x03, 0x5f
        /*0022*/ 	.short	0x0101


	//----- nvinfo : EIATTR_EXIT_INSTR_OFFSETS
	.align		4
        /*0024*/ 	.byte	0x04, 0x1c
        /*0026*/ 	.short	(.L_960 - .L_959)


	//   ....[0]....
.L_959:
        /*0028*/ 	.word	0x00000010


	//----- nvinfo : EIATTR_MAX_THREADS
	.align		4
.L_960:
        /*002c*/ 	.byte	0x04, 0x05
        /*002e*/ 	.short	(.L_962 - .L_961)
.L_961:
        /*0030*/ 	.word	0x00000100
        /*0034*/ 	.word	0x00000001
        /*0038*/ 	.word	0x00000001


	//----- nvinfo : EIATTR_CBANK_PARAM_SIZE
	.align		4
.L_962:
        /*003c*/ 	.byte	0x03, 0x19
        /*003e*/ 	.short	0x0290


	//----- nvinfo : EIATTR_PARAM_CBANK
	.align		4
        /*0040*/ 	.byte	0x04, 0x0a
        /*0042*/ 	.short	(.L_964 - .L_963)
	.align		4
.L_963:
        /*0044*/ 	.word	index@(.nv.constant0._ZN7cutlass13device_kernelIN5flash19enable_sm80_to_sm89INS1_16FlashAttnBwdSm80INS1_25CollectiveMainloopBwdSm80ILi2ELi2EN4cute5tupleIJNS5_1CILi128EEES8_NS7_ILi64EEEEEENS_10bfloat16_tEfNS_4arch4Sm80ELb1ELb0ELb1ELb1ELb0ELb0ELb0ELb0ELi2ELi4ELi4ELi4ELb0EEENS1_24CollectiveEpilogueBwdGQAISA_fSD_Li256ELb1ELb0EEENS1_25SingleTileBwdLPTSchedulerILb1ELi128ELb0EEEEEEEEEvNT_6ParamsE)
        /*0048*/ 	.short	0x0210
        /*004a*/ 	.short	0x0290


	//----- nvinfo : EIATTR_SW_WAR
	.align		4
.L_964:
        /*004c*/ 	.byte	0x04, 0x36
        /*004e*/ 	.short	(.L_966 - .L_965)
.L_965:
        /*0050*/ 	.word	0x00000008
.L_966:


//--------------------- .nv.info._ZN7cutlass13device_kernelIN5flash32FlashAttnBwdPostprocessConvertdQIN4cute5tupleIJNS3_1CILi128EEENS5_ILi64EEEEEENS_10bfloat16_tEfNS_4arch4Sm80ELi256ENS3_8TiledMMAINS3_8MMA_AtomIJNS3_30SM80_16x8x16_F32BF16BF16F32_TNEEEENS3_6LayoutINS4_IJNS5_ILi4EEENS5_ILi2EEENS5_ILi1EEEEEENS4_IJSJ_SH_NS5_ILi0EEEEEEEENS4_IJS7_NS5_ILi32EEENS5_ILi16EEEEEEEELb0EEEEEvNT_6ParamsE --------------------------
	.section	.nv.info._ZN7cutlass13device_kernelIN5flash32FlashAttnBwdPostprocessConvertdQIN4cute5tupleIJNS3_1CILi128EEENS5_ILi64EEEEEENS_10bfloat16_tEfNS_4arch4Sm80ELi256ENS3_8TiledMMAINS3_8MMA_AtomIJNS3_30SM80_16x8x16_F32BF16BF16F32_TNEEEENS3_6LayoutINS4_IJNS5_ILi4EEENS5_ILi2EEENS5_ILi1EEEEEENS4_IJSJ_SH_NS5_ILi0EEEEEEEENS4_IJS7_NS5_ILi32EEENS5_ILi16EEEEEEEELb0EEEEEvNT_6ParamsE,"",@"SHT_CUDA_INFO"
	.sectionflags	@""
	.align	4


	//----- nvinfo : EIATTR_CUDA_API_VERSION
	.align		4
        /*0000*/ 	.byte	0x04, 0x37
        /*0002*/ 	.short	(.L_968 - .L_967)
.L_967:
        /*0004*/ 	.word	0x00000082


	//----- nvinfo : EIATTR_KPARAM_INFO
	.align		4
.L_968:
        /*0008*/ 	.byte	0x04, 0x17
        /*000a*/ 	.short	(.L_970 - .L_969)
.L_969:
        /*000c*/ 	.word	0x00000000
        /*0010*/ 	.short	0x0000
        /*0012*/ 	.short	0x0000
        /*0014*/ 	.byte	0x00, 0xf0, 0xc1, 0x01


	//----- nvinfo : EIATTR_SPARSE_MMA_MASK
	.align		4
.L_970:
        /*0018*/ 	.byte	0x03, 0x50
        /*001a*/ 	.short	0x0000


	//----- nvinfo : EIATTR_MAXREG_COUNT
	.align		4
        /*001c*/ 	.byte	0x03, 0x1b
        /*001e*/ 	.short	0x0080


	//----- nvinfo : EIATTR_NUM_BARRIERS
	.align		4
        /*0020*/ 	.byte	0x02, 0x4c
        /*0022*/ 	.byte	0x01
	.zero		1


	//----- nvinfo : EIATTR_MERCURY_ISA_VERSION
	.align		4
        /*0024*/ 	.byte	0x03, 0x5f
        /*0026*/ 	.short	0x0101


	//----- nvinfo : EIATTR_EXIT_INSTR_OFFSETS
	.align		4
        /*0028*/ 	.byte	0x04, 0x1c
        /*002a*/ 	.short	(.L_972 - .L_971)


	//   ....[0]....
.L_971:
        /*002c*/ 	.word	0x000001b0


	//   ....[1]....
        /*0030*/ 	.word	0x00001370


	//   ....[2]....
        /*0034*/ 	.word	0x00001440


	//----- nvinfo : EIATTR_MAX_THREADS
	.align		4
.L_972:
        /*0038*/ 	.byte	0x04, 0x05
        /*003a*/ 	.short	(.L_974 - .L_973)
.L_973:
        /*003c*/ 	.word	0x00000100
        /*0040*/ 	.word	0x00000001
        /*0044*/ 	.word	0x00000001


	//----- nvinfo : EIATTR_CRS_STACK_SIZE
	.align		4
.L_974:
        /*0048*/ 	.byte	0x04, 0x1e
        /*004a*/ 	.short	(.L_976 - .L_975)
.L_975:
        /*004c*/ 	.word	0x00000000


	//----- nvinfo : EIATTR_CBANK_PARAM_SIZE
	.align		4
.L_976:
        /*0050*/ 	.byte	0x03, 0x19
        /*0052*/ 	.short	0x0070


	//----- nvinfo : EIATTR_PARAM_CBANK
	.align		4
        /*0054*/ 	.byte	0x04, 0x0a
        /*0056*/ 	.short	(.L_978 - .L_977)
	.align		4
.L_977:
        /*0058*/ 	.word	index@(.nv.constant0._ZN7cutlass13device_kernelIN5flash32FlashAttnBwdPostprocessConvertdQIN4cute5tupleIJNS3_1CILi128EEENS5_ILi64EEEEEENS_10bfloat16_tEfNS_4arch4Sm80ELi256ENS3_8TiledMMAINS3_8MMA_AtomIJNS3_30SM80_16x8x16_F32BF16BF16F32_TNEEEENS3_6LayoutINS4_IJNS5_ILi4EEENS5_ILi2EEENS5_ILi1EEEEEENS4_IJSJ_SH_NS5_ILi0EEEEEEEENS4_IJS7_NS5_ILi32EEENS5_ILi16EEEEEEEELb0EEEEEvNT_6ParamsE)
        /*005c*/ 	.short	0x0210
        /*005e*/ 	.short	0x0070


	//----- nvinfo : EIATTR_SW_WAR
	.align		4
.L_978:
        /*0060*/ 	.byte	0x04, 0x36
        /*0062*/ 	.short	(.L_980 - .L_979)
.L_979:
        /*0064*/ 	.word	0x00000008
.L_980:


//--------------------- .nv.info._ZN7cutlass13device_kernelIN5flash19enable_sm80_to_sm89INS1_16FlashAttnBwdSm80INS1_25CollectiveMainloopBwdSm80ILi2ELi2EN4cute5tupleIJNS5_1CILi128EEES8_NS7_ILi64EEEEEENS_10bfloat16_tEfNS_4arch4Sm80ELb1ELb0ELb1ELb1ELb1ELb0ELb0ELb0ELi2ELi4ELi4ELi4ELb0EEENS1_24CollectiveEpilogueBwdGQAISA_fSD_Li256ELb1ELb1EEENS1_25SingleTileBwdLPTSchedulerILb1ELi128ELb1EEEEEEEEEvNT_6ParamsE --------------------------
	.section	.nv.info._ZN7cutlass13device_kernelIN5flash19enable_sm80_to_sm89INS1_16FlashAttnBwdSm80INS1_25CollectiveMainloopBwdSm80ILi2ELi2EN4cute5tupleIJNS5_1CILi128EEES8_NS7_ILi64EEEEEENS_10bfloat16_tEfNS_4arch4Sm80ELb1ELb0ELb1ELb1ELb1ELb0ELb0ELb0ELi2ELi4ELi4ELi4ELb0EEENS1_24CollectiveEpilogueBwdGQAISA_fSD_Li256ELb1ELb1EEENS1_25SingleTileBwdLPTSchedulerILb1ELi128ELb1EEEEEEEEEvNT_6ParamsE,"",@"SHT_CUDA_INFO"
	.sectionflags	@""
	.align	4


	//----- nvinfo : EIATTR_CUDA_API_VERSION
	.align		4
        /*0000*/ 	.byte	0x04, 0x37
        /*0002*/ 	.short	(.L_982 - .L_981)
.L_981:
        /*0004*/ 	.word	0x00000082


	//----- nvinfo : EIATTR_KPARAM_INFO
	.align		4
.L_982:
        /*0008*/ 	.byte	0x04, 0x17
        /*000a*/ 	.short	(.L_984 - .L_983)
.L_983:
        /*000c*/ 	.word	0x00000000
        /*0010*/ 	.short	0x0000
        /*0012*/ 	.short	0x0000
        /*0014*/ 	.byte	0x00, 0xf0, 0x41, 0x0a


	//----- nvinfo : EIATTR_SPARSE_MMA_MASK
	.align		4
.L_984:
        /*0018*/ 	.byte	0x03, 0x50
        /*001a*/ 	.short	0x0000


	//----- nvinfo : EIATTR_MAXREG_COUNT
	.align		4
        /*001c*/ 	.byte	0x03, 0x1b
        /*001e*/ 	.short	0x00ff


	//----- nvinfo : EIATTR_MERCURY_ISA_VERSION
	.align		4
        /*0020*/ 	.byte	0x03, 0x5f
        /*0022*/ 	.short	0x0101


	//----- nvinfo : EIATTR_EXIT_INSTR_OFFSETS
	.align		4
        /*0024*/ 	.byte	0x04, 0x1c
        /*0026*/ 	.short	(.L_986 - .L_985)


	//   ....[0]....
.L_985:
        /*0028*/ 	.word	0x00000010


	//----- nvinfo : EIATTR_MAX_THREADS
	.align		4
.L_986:
        /*002c*/ 	.byte	0x04, 0x05
        /*002e*/ 	.short	(.L_988 - .L_987)
.L_987:
        /*0030*/ 	.word	0x00000100
        /*0034*/ 	.word	0x00000001
        /*0038*/ 	.word	0x00000001


	//----- nvinfo : EIATTR_CBANK_PARAM_SIZE
	.align		4
.L_988:
        /*003c*/ 	.byte	0x03, 0x19
        /*003e*/ 	.short	0x0290


	//----- nvinfo : EIATTR_PARAM_CBANK
	.align		4
        /*0040*/ 	.byte	0x04, 0x0a
        /*0042*/ 	.short	(.L_990 - .L_989)
	.align		4
.L_989:
        /*0044*/ 	.word	index@(.nv.constant0._ZN7cutlass13device_kernelIN5flash19enable_sm80_to_sm89INS1_16FlashAttnBwdSm80INS1_25CollectiveMainloopBwdSm80ILi2ELi2EN4cute5tupleIJNS5_1CILi128EEES8_NS7_ILi64EEEEEENS_10bfloat16_tEfNS_4arch4Sm80ELb1ELb0ELb1ELb1ELb1ELb0ELb0ELb0ELi2ELi4ELi4ELi4ELb0EEENS1_24CollectiveEpilogueBwdGQAISA_fSD_Li256ELb1ELb1EEENS1_25SingleTileBwdLPTSchedulerILb1ELi128ELb1EEEEEEEEEvNT_6ParamsE)
        /*0048*/ 	.short	0x0210
        /*004a*/ 	.short	0x0290


	//----- nvinfo : EIATTR_SW_WAR
	.align		4
.L_990:
        /*004c*/ 	.byte	0x04, 0x36
        /*004e*/ 	.short	(.L_992 - .L_991)
.L_991:
        /*0050*/ 	.word	0x00000008
.L_992:


//--------------------- .nv.info._ZN7cutlass13device_kernelIN5flash22FlashAttnBwdPreprocessIN4cute5tupleIJNS3_1CILi128EEENS5_ILi64EEEEEENS_10bfloat16_tEfNS_4arch4Sm80ELb1ELb1EEEEEvNT_6ParamsE --------------------------
	.section	.nv.info._ZN7cutlass13device_kernelIN5flash22FlashAttnBwdPreprocessIN4cute5tupleIJNS3_1CILi128EEENS5_ILi64EEEEEENS_10bfloat16_tEfNS_4arch4Sm80ELb1ELb1EEEEEvNT_6ParamsE,"",@"SHT_CUDA_INFO"
	.sectionflags	@""
	.align	4


	//----- nvinfo : EIATTR_CUDA_API_VERSION
	.align		4
        /*0000*/ 	.byte	0x04, 0x37
        /*0002*/ 	.short	(.L_994 - .L_993)
.L_993:
        /*0004*/ 	.word	0x00000082


	//----- nvinfo : EIATTR_KPARAM_INFO
	.align		4
.L_994:
        /*0008*/ 	.byte	0x04, 0x17
        /*000a*/ 	.short	(.L_996 - .L_995)
.L_995:
        /*000c*/ 	.word	0x00000000
        /*0010*/ 	.short	0x0000
        /*0012*/ 	.short	0x0000
        /*0014*/ 	.byte	0x00, 0xf0, 0xc1, 0x03


	//----- nvinfo : EIATTR_SPARSE_MMA_MASK
	.align		4
.L_996:
        /*0018*/ 	.byte	0x03, 0x50
        /*001a*/ 	.short	0x0000


	//----- nvinfo : EIATTR_MAXREG_COUNT
	.align		4
        /*001c*/ 	.byte	0x03, 0x1b
        /*001e*/ 	.short	0x0080


	//----- nvinfo : EIATTR_MERCURY_ISA_VERSION
	.align		4
        /*0020*/ 	.byte	0x03, 0x5f
        /*0022*/ 	.short	0x0101


	//----- nvinfo : EIATTR_COOP_GROUP_MASK_REGIDS
	.align		4
        /*0024*/ 	.byte	0x04, 0x29
        /*0026*/ 	.short	(.L_998 - .L_997)


	//   ....[0]....
.L_997:
        /*0028*/ 	.word	0xffffffff


	//   ....[1]....
        /*002c*/ 	.word	0xffffffff


	//   ....[2]....
        /*0030*/ 	.word	0xffffffff


	//   ....[3]....
        /*0034*/ 	.word	0xffffffff


	//   ....[4]....
        /*0038*/ 	.word	0xffffffff


	//   ....[5]....
        /*003c*/ 	.word	0xffffffff


	//   ....[6]....
        /*0040*/ 	.word	0xffffffff


	//   ....[7]....
        /*0044*/ 	.word	0xffffffff


	//   ....[8]....
        /*0048*/ 	.word	0xffffffff


	//   ....[9]....
        /*004c*/ 	.word	0xffffffff


	//   ....[10]....
        /*0050*/ 	.word	0xffffffff


	//   ....[11]....
        /*0054*/ 	.word	0xffffffff


	//----- nvinfo : EIATTR_COOP_GROUP_INSTR_OFFSETS
	.align		4
.L_998:
        /*0058*/ 	.byte	0x04, 0x28
        /*005a*/ 	.short	(.L_1000 - .L_999)


	//   ....[0]....
.L_999:
        /*005c*/ 	.word	0x000013a0


	//   ....[1]....
        /*0060*/ 	.word	0x000013b0


	//   ....[2]....
        /*0064*/ 	.word	0x000013c0


	//   ....[3]....
        /*0068*/ 	.word	0x000013d0


	//   ....[4]....
        /*006c*/ 	.word	0x00001420


	//   ....[5]....
        /*0070*/ 	.word	0x00001430


	//   ....[6]....
        /*0074*/ 	.word	0x00001440


	//   ....[7]....
        /*0078*/ 	.word	0x00001450


	//   ....[8]....
        /*007c*/ 	.word	0x000014b0


	//   ....[9]....
        /*0080*/ 	.word	0x000014c0


	//   ....[10]....
        /*0084*/ 	.word	0x000014d0


	//   ....[11]....
        /*0088*/ 	.word	0x000014e0


	//----- nvinfo : EIATTR_EXIT_INSTR_OFFSETS
	.align		4
.L_1000:
        /*008c*/ 	.byte	0x04, 0x1c
        /*008e*/ 	.short	(.L_1002 - .L_1001)


	//   ....[0]....
.L_1001:
        /*0090*/ 	.word	0x000001c0


	//   ....[1]....
        /*0094*/ 	.word	0x00001b30


	//   ....[2]....
        /*0098*/ 	.word	0x00001bb0


	//----- nvinfo : EIATTR_MAX_THREADS
	.align		4
.L_1002:
        /*009c*/ 	.byte	0x04, 0x05
        /*009e*/ 	.short	(.L_1004 - .L_1003)
.L_1003:
        /*00a0*/ 	.word	0x00000100
        /*00a4*/ 	.word	0x00000001
        /*00a8*/ 	.word	0x00000001


	//----- nvinfo : EIATTR_CRS_STACK_SIZE
	.align		4
.L_1004:
        /*00ac*/ 	.byte	0x04, 0x1e
        /*00ae*/ 	.short	(.L_1006 - .L_1005)
.L_1005:
        /*00b0*/ 	.word	0x00000000


	//----- nvinfo : EIATTR_CBANK_PARAM_SIZE
	.align		4
.L_1006:
        /*00b4*/ 	.byte	0x03, 0x19
        /*00b6*/ 	.short	0x00f0


	//----- nvinfo : EIATTR_PARAM_CBANK
	.align		4
        /*00b8*/ 	.byte	0x04, 0x0a
        /*00ba*/ 	.short	(.L_1008 - .L_1007)
	.align		4
.L_1007:
        /*00bc*/ 	.word	index@(.nv.constant0._ZN7cutlass13device_kernelIN5flash22FlashAttnBwdPreprocessIN4cute5tupleIJNS3_1CILi128EEENS5_ILi64EEEEEENS_10bfloat16_tEfNS_4arch4Sm80ELb1ELb1EEEEEvNT_6ParamsE)
        /*00c0*/ 	.short	0x0210
        /*00c2*/ 	.short	0x00f0


	//----- nvinfo : EIATTR_SW_WAR
	.align		4
.L_1008:
        /*00c4*/ 	.byte	0x04, 0x36
        /*00c6*/ 	.short	(.L_1010 - .L_1009)
.L_1009:
        /*00c8*/ 	.word	0x00000008
.L_1010:


//--------------------- .nv.callgraph             --------------------------
	.section	.nv.callgraph,"",@"SHT_CUDA_CALLGRAPH"
	.align	4
	.sectionentsize	8
	.align		4
        /*0000*/ 	.word	0x00000000
	.align		4
        /*0004*/ 	.word	0xffffffff
	.align		4
        /*0008*/ 	.word	0x00000000
	.align		4
        /*000c*/ 	.word	0xfffffffe
	.align		4
        /*0010*/ 	.word	0x00000000
	.align		4
        /*0014*/ 	.word	0xfffffffd
	.align		4
        /*0018*/ 	.word	0x00000000
	.align		4
        /*001c*/ 	.word	0xfffffffc


//--------------------- .nv.constant4             --------------------------
	.section	.nv.constant4,"a",@progbits
	.align	8
	.align		8
.nv.constant4:
        /*0000*/ 	.dword	_ZN73_INTERNAL_24fd9406_37_flash_bwd_hdim64_bf16_softcap_sm80_cu_8e232a79_26364cuda3std3__45__cpo5beginE
	.align		8
        /*0008*/ 	.dword	_ZN73_INTERNAL_24fd9406_37_flash_bwd_hdim64_bf16_softcap_sm80_cu_8e232a79_26364cuda3std3__45__cpo3endE
	.align		8
        /*0010*/ 	.dword	_ZN73_INTERNAL_24fd9406_37_flash_bwd_hdim64_bf16_softcap_sm80_cu_8e232a79_26364cuda3std3__45__cpo6cbeginE
	.align		8
        /*0018*/ 	.dword	_ZN73_INTERNAL_24fd9406_37_flash_bwd_hdim64_bf16_softcap_sm80_cu_8e232a79_26364cuda3std3__45__cpo4cendE
	.align		8
        /*0020*/ 	.dword	_ZN73_INTERNAL_24fd9406_37_flash_bwd_hdim64_bf16_softcap_sm80_cu_8e232a79_26364cuda3std3__475_GLOBAL__N__24fd9406_37_flash_bwd_hdim64_bf16_softcap_sm80_cu_8e232a79_26366ignoreE
	.align		8
        /*0028*/ 	.dword	_ZN73_INTERNAL_24fd9406_37_flash_bwd_hdim64_bf16_softcap_sm80_cu_8e232a79_26364cuda3std3__419piecewise_constructE
	.align		8
        /*0030*/ 	.dword	_ZN73_INTERNAL_24fd9406_37_flash_bwd_hdim64_bf16_softcap_sm80_cu_8e232a79_26364cuda3std3__48in_placeE
	.align		8
        /*0038*/ 	.dword	_ZN73_INTERNAL_24fd9406_37_flash_bwd_hdim64_bf16_softcap_sm80_cu_8e232a79_26364cuda3std6ranges3__45__cpo4swapE
	.align		8
        /*0040*/ 	.dword	_ZN73_INTERNAL_24fd9406_37_flash_bwd_hdim64_bf16_softcap_sm80_cu_8e232a79_26364cuda3std6ranges3__45__cpo9iter_moveE
	.align		8
        /*0048*/ 	.dword	_ZN73_INTERNAL_24fd9406_37_flash_bwd_hdim64_bf16_softcap_sm80_cu_8e232a79_26364cute7productE
	.align		8
        /*0050*/ 	.dword	_ZN73_INTERNAL_24fd9406_37_flash_bwd_hdim64_bf16_softcap_sm80_cu_8e232a79_26364cute1_E


//--------------------- .text._ZN7cutlass13device_kernelIN5flash19enable_sm80_to_sm89INS1_16FlashAttnBwdSm80INS1_25CollectiveMainloopBwdSm80ILi2ELi2EN4cute5tupleIJNS5_1CILi64EEENS7_ILi128EEES8_EEENS_10bfloat16_tEfNS_4arch4Sm80ELb0ELb0ELb1ELb0ELb0ELb0ELb0ELb0ELi2ELi2ELi4ELi2ELb1EEENS1_21CollectiveEpilogueBwdISA_SB_SD_Li256ELb0ELb0ELi2EEENS1_19SingleTileSchedulerILb0ELb0ELb0ELi128EEEEEEEEEvNT_6ParamsE --------------------------
	.section	.text._ZN7cutlass13device_kernelIN5flash19enable_sm80_to_sm89INS1_16FlashAttnBwdSm80INS1_25CollectiveMainloopBwdSm80ILi2ELi2EN4cute5tupleIJNS5_1CILi64EEENS7_ILi128EEES8_EEENS_10bfloat16_tEfNS_4arch4Sm80ELb0ELb0ELb1ELb0ELb0ELb0ELb0ELb0ELi2ELi2ELi4ELi2ELb1EEENS1_21CollectiveEpilogueBwdISA_SB_SD_Li256ELb0ELb0ELi2EEENS1_19SingleTileSchedulerILb0ELb0ELb0ELi128EEEEEEEEEvNT_6ParamsE,"ax",@progbits
	.align	128
.text._ZN7cutlass13device_kernelIN5flash19enable_sm80_to_sm89INS1_16FlashAttnBwdSm80INS1_25CollectiveMainloopBwdSm80ILi2ELi2EN4cute5tupleIJNS5_1CILi64EEENS7_ILi128EEES8_EEENS_10bfloat16_tEfNS_4arch4Sm80ELb0ELb0ELb1ELb0ELb0ELb0ELb0ELb0ELi2ELi2ELi4ELi2ELb1EEENS1_21CollectiveEpilogueBwdISA_SB_SD_Li256ELb0ELb0ELi2EEENS1_19SingleTileSchedulerILb0ELb0ELb0ELi128EEEEEEEEEvNT_6ParamsE:
        .type           _ZN7cutlass13device_kernelIN5flash19enable_sm80_to_sm89INS1_16FlashAttnBwdSm80INS1_25CollectiveMainloopBwdSm80ILi2ELi2EN4cute5tupleIJNS5_1CILi64EEENS7_ILi128EEES8_EEENS_10bfloat16_tEfNS_4arch4Sm80ELb0ELb0ELb1ELb0ELb0ELb0ELb0ELb0ELi2ELi2ELi4ELi2ELb1EEENS1_21CollectiveEpilogueBwdISA_SB_SD_Li256ELb0ELb0ELi2EEENS1_19SingleTileSchedulerILb0ELb0ELb0ELi128EEEEEEEEEvNT_6ParamsE,@function
        .size           _ZN7cutlass13device_kernelIN5flash19enable_sm80_to_sm89INS1_16FlashAttnBwdSm80INS1_25CollectiveMainloopBwdSm80ILi2ELi2EN4cute5tupleIJNS5_1CILi64EEENS7_ILi128EEES8_EEENS_10bfloat16_tEfNS_4arch4Sm80ELb0ELb0ELb1ELb0ELb0ELb0ELb0ELb0ELi2ELi2ELi4ELi2ELb1EEENS1_21CollectiveEpilogueBwdISA_SB_SD_Li256ELb0ELb0ELi2EEENS1_19SingleTileSchedulerILb0ELb0ELb0ELi128EEEEEEEEEvNT_6ParamsE,(.L_x_86 - _ZN7cutlass13device_kernelIN5flash19enable_sm80_to_sm89INS1_16FlashAttnBwdSm80INS1_25CollectiveMainloopBwdSm80ILi2ELi2EN4cute5tupleIJNS5_1CILi64EEENS7_ILi128EEES8_EEENS_10bfloat16_tEfNS_4arch4Sm80ELb0ELb0ELb1ELb0ELb0ELb0ELb0ELb0ELi2ELi2ELi4ELi2ELb1EEENS1_21CollectiveEpilogueBwdISA_SB_SD_Li256ELb0ELb0ELi2EEENS1_19SingleTileSchedulerILb0ELb0ELb0ELi128EEEEEEEEEvNT_6ParamsE)
        .other          _ZN7cutlass13device_kernelIN5flash19enable_sm80_to_sm89INS1_16FlashAttnBwdSm80INS1_25CollectiveMainloopBwdSm80ILi2ELi2EN4cute5tupleIJNS5_1CILi64EEENS7_ILi128EEES8_EEENS_10bfloat16_tEfNS_4arch4Sm80ELb0ELb0ELb1ELb0ELb0ELb0ELb0ELb0ELi2ELi2ELi4ELi2ELb1EEENS1_21CollectiveEpilogueBwdISA_SB_SD_Li256ELb0ELb0ELi2EEENS1_19SingleTileSchedulerILb0ELb0ELb0ELi128EEEEEEEEEvNT_6ParamsE,@"STO_CUDA_ENTRY STV_DEFAULT"
_ZN7cutlass13device_kernelIN5flash19enable_sm80_to_sm89INS1_16FlashAttnBwdSm80INS1_25CollectiveMainloopBwdSm80ILi2ELi2EN4cute5tupleIJNS5_1CILi64EEENS7_ILi128EEES8_EEENS_10bfloat16_tEfNS_4arch4Sm80ELb0ELb0ELb1ELb0ELb0ELb0ELb0ELb0ELi2ELi2ELi4ELi2ELb1EEENS1_21CollectiveEpilogueBwdISA_SB_SD_Li256ELb0ELb0ELi2EEENS1_19SingleTileSchedulerILb0ELb0ELb0ELi128EEEEEEEEEvNT_6ParamsE:
[----:B------:R-:W-:Y:S01]  /*0000*/  LDC R1, c[0x0][0x28] ;  /* 0x00000a00ff017b82 */ /* 0x000fe20000000800 */
[----:B------:R-:W-:Y:S05]  /*0010*/  EXIT ;  /* 0x000000000000794d */ /* 0x000fea0003800000 */
.L_x_0:
[----:B------:R-:W-:-:S00]  /*0020*/  BRA `(.L_x_0) ;  /* 0xfffffffc00fc7947 */ /* 0x000fc0000383ffff */
[----:B------:R-:W-:-:S00]  /*0030*/  NOP ;  /* 0x0000000000007918 */ /* 0x000fc00000000000 */
        /* <DEDUP_REMOVED lines=12> */
.L_x_86:


//--------------------- .text._ZN7cutlass13device_kernelIN5flash19enable_sm80_to_sm89INS1_16FlashAttnBwdSm80INS1_25CollectiveMainloopBwdSm80ILi2ELi2EN4cute5tupleIJNS5_1CILi64EEENS7_ILi128EEES8_EEENS_10bfloat16_tEfNS_4arch4Sm80ELb0ELb0ELb1ELb0ELb1ELb0ELb0ELb0ELi2ELi2ELi4ELi2ELb1EEENS1_21CollectiveEpilogueBwdISA_SB_SD_Li256ELb0ELb0ELi2EEENS1_19SingleTileSchedulerILb0ELb0ELb0ELi128EEEEEEEEEvNT_6ParamsE --------------------------
	.section	.text._ZN7cutlass13device_kernelIN5flash19enable_sm80_to_sm89INS1_16FlashAttnBwdSm80INS1_25CollectiveMainloopBwdSm80ILi2ELi2EN4cute5tupleIJNS5_1CILi64EEENS7_ILi128EEES8_EEENS_10bfloat16_tEfNS_4arch4Sm80ELb0ELb0ELb1ELb0ELb1ELb0ELb0ELb0ELi2ELi2ELi4ELi2ELb1EEENS1_21CollectiveEpilogueBwdISA_SB_SD_Li256ELb0ELb0ELi2EEENS1_19SingleTileSchedulerILb0ELb0ELb0ELi128EEEEEEEEEvNT_6ParamsE,"ax",@progbits
	.align	128
.text._ZN7cutlass13device_kernelIN5flash19enable_sm80_to_sm89INS1_16FlashAttnBwdSm80INS1_25CollectiveMainloopBwdSm80ILi2ELi2EN4cute5tupleIJNS5_1CILi64EEENS7_ILi128EEES8_EEENS_10bfloat16_tEfNS_4arch4Sm80ELb0ELb0ELb1ELb0ELb1ELb0ELb0ELb0ELi2ELi2ELi4ELi2ELb1EEENS1_21CollectiveEpilogueBwdISA_SB_SD_Li256ELb0ELb0ELi2EEENS1_19SingleTileSchedulerILb0ELb0ELb0ELi128EEEEEEEEEvNT_6ParamsE:
        .type           _ZN7cutlass13device_kernelIN5flash19enable_sm80_to_sm89INS1_16FlashAttnBwdSm80INS1_25CollectiveMainloopBwdSm80ILi2ELi2EN4cute5tupleIJNS5_1CILi64EEENS7_ILi128EEES8_EEENS_10bfloat16_tEfNS_4arch4Sm80ELb0ELb0ELb1ELb0ELb1ELb0ELb0ELb0ELi2ELi2ELi4ELi2ELb1EEENS1_21CollectiveEpilogueBwdISA_SB_SD_Li256ELb0ELb0ELi2EEENS1_19SingleTileSchedulerILb0ELb0ELb0ELi128EEEEEEEEEvNT_6ParamsE,@function
        .size           _ZN7cutlass13device_kernelIN5flash19enable_sm80_to_sm89INS1_16FlashAttnBwdSm80INS1_25CollectiveMainloopBwdSm80ILi2ELi2EN4cute5tupleIJNS5_1CILi64EEENS7_ILi128EEES8_EEENS_10bfloat16_tEfNS_4arch4Sm80ELb0ELb0ELb1ELb0ELb1ELb0ELb0ELb0ELi2ELi2ELi4ELi2ELb1EEENS1_21CollectiveEpilogueBwdISA_SB_SD_Li256ELb0ELb0ELi2EEENS1_19SingleTileSchedulerILb0ELb0ELb0ELi128EEEEEEEEEvNT_6ParamsE,(.L_x_87 - _ZN7cutlass13device_kernelIN5flash19enable_sm80_to_sm89INS1_16FlashAttnBwdSm80INS1_25CollectiveMainloopBwdSm80ILi2ELi2EN4cute5tupleIJNS5_1CILi64EEENS7_ILi128EEES8_EEENS_10bfloat16_tEfNS_4arch4Sm80ELb0ELb0ELb1ELb0ELb1ELb0ELb0ELb0ELi2ELi2ELi4ELi2ELb1EEENS1_21CollectiveEpilogueBwdISA_SB_SD_Li256ELb0ELb0ELi2EEENS1_19SingleTileSchedulerILb0ELb0ELb0ELi128EEEEEEEEEvNT_6ParamsE)
        .other          _ZN7cutlass13device_kernelIN5flash19enable_sm80_to_sm89INS1_16FlashAttnBwdSm80INS1_25CollectiveMainloopBwdSm80ILi2ELi2EN4cute5tupleIJNS5_1CILi64EEENS7_ILi128EEES8_EEENS_10bfloat16_tEfNS_4arch4Sm80ELb0ELb0ELb1ELb0ELb1ELb0ELb0ELb0ELi2ELi2ELi4ELi2ELb1EEENS1_21CollectiveEpilogueBwdISA_SB_SD_Li256ELb0ELb0ELi2EEENS1_19SingleTileSchedulerILb0ELb0ELb0ELi128EEEEEEEEEvNT_6ParamsE,@"STO_CUDA_ENTRY STV_DEFAULT"
_ZN7cutlass13device_kernelIN5flash19enable_sm80_to_sm89INS1_16FlashAttnBwdSm80INS1_25CollectiveMainloopBwdSm80ILi2ELi2EN4cute5tupleIJNS5_1CILi64EEENS7_ILi128EEES8_EEENS_10bfloat16_tEfNS_4arch4Sm80ELb0ELb0ELb1ELb0ELb1ELb0ELb0ELb0ELi2ELi2ELi4ELi2ELb1EEENS1_21CollectiveEpilogueBwdISA_SB_SD_Li256ELb0ELb0ELi2EEENS1_19SingleTileSchedulerILb0ELb0ELb0ELi128EEEEEEEEEvNT_6ParamsE:
[----:B------:R-:W-:Y:S01]  /*0000*/  LDC R1, c[0x0][0x28] ;  /* 0x00000a00ff017b82 */ /* 0x000fe20000000800 */
[----:B------:R-:W-:Y:S05]  /*0010*/  EXIT ;  /* 0x000000000000794d */ /* 0x000fea0003800000 */
.L_x_1:
        /* <DEDUP_REMOVED lines=14> */
.L_x_87:


//--------------------- .text._ZN7cutlass13device_kernelIN5flash19enable_sm80_to_sm89INS1_16FlashAttnBwdSm80INS1_25CollectiveMainloopBwdSm80ILi2ELi2EN4cute5tupleIJNS5_1CILi64EEENS7_ILi128EEES8_EEENS_10bfloat16_tEfNS_4arch4Sm80ELb0ELb0ELb1ELb0ELb0ELb0ELb0ELb0ELi2ELi2ELi4ELi2ELb1EEENS1_24CollectiveEpilogueBwdGQAISA_fSD_Li256ELb0ELb0EEENS1_19SingleTileSchedulerILb0ELb0ELb0ELi128EEEEEEEEEvNT_6ParamsE --------------------------
	.section	.text._ZN7cutlass13device_kernelIN5flash19enable_sm80_to_sm89INS1_16FlashAttnBwdSm80INS1_25CollectiveMainloopBwdSm80ILi2ELi2EN4cute5tupleIJNS5_1CILi64EEENS7_ILi128EEES8_EEENS_10bfloat16_tEfNS_4arch4Sm80ELb0ELb0ELb1ELb0ELb0ELb0ELb0ELb0ELi2ELi2ELi4ELi2ELb1EEENS1_24CollectiveEpilogueBwdGQAISA_fSD_Li256ELb0ELb0EEENS1_19SingleTileSchedulerILb0ELb0ELb0ELi128EEEEEEEEEvNT_6ParamsE,"ax",@progbits
	.align	128
.text._ZN7cutlass13device_kernelIN5flash19enable_sm80_to_sm89INS1_16FlashAttnBwdSm80INS1_25CollectiveMainloopBwdSm80ILi2ELi2EN4cute5tupleIJNS5_1CILi64EEENS7_ILi128EEES8_EEENS_10bfloat16_tEfNS_4arch4Sm80ELb0ELb0ELb1ELb0ELb0ELb0ELb0ELb0ELi2ELi2ELi4ELi2ELb1EEENS1_24CollectiveEpilogueBwdGQAISA_fSD_Li256ELb0ELb0EEENS1_19SingleTileSchedulerILb0ELb0ELb0ELi128EEEEEEEEEvNT_6ParamsE:
        .type           _ZN7cutlass13device_kernelIN5flash19enable_sm80_to_sm89INS1_16FlashAttnBwdSm80INS1_25CollectiveMainloopBwdSm80ILi2ELi2EN4cute5tupleIJNS5_1CILi64EEENS7_ILi128EEES8_EEENS_10bfloat16_tEfNS_4arch4Sm80ELb0ELb0ELb1ELb0ELb0ELb0ELb0ELb0ELi2ELi2ELi4ELi2ELb1EEENS1_24CollectiveEpilogueBwdGQAISA_fSD_Li256ELb0ELb0EEENS1_19SingleTileSchedulerILb0ELb0ELb0ELi128EEEEEEEEEvNT_6ParamsE,@function
        .size           _ZN7cutlass13device_kernelIN5flash19enable_sm80_to_sm89INS1_16FlashAttnBwdSm80INS1_25CollectiveMainloopBwdSm80ILi2ELi2EN4cute5tupleIJNS5_1CILi64EEENS7_ILi128EEES8_EEENS_10bfloat16_tEfNS_4arch4Sm80ELb0ELb0ELb1ELb0ELb0ELb0ELb0ELb0ELi2ELi2ELi4ELi2ELb1EEENS1_24CollectiveEpilogueBwdGQAISA_fSD_Li256ELb0ELb0EEENS1_19SingleTileSchedulerILb0ELb0ELb0ELi128EEEEEEEEEvNT_6ParamsE,(.L_x_88 - _ZN7cutlass13device_kernelIN5flash19enable_sm80_to_sm89INS1_16FlashAttnBwdSm80INS1_25CollectiveMainloopBwdSm80ILi2ELi2EN4cute5tupleIJNS5_1CILi64EEENS7_ILi128EEES8_EEENS_10bfloat16_tEfNS_4arch4Sm80ELb0ELb0ELb1ELb0ELb0ELb0ELb0ELb0ELi2ELi2ELi4ELi2ELb1EEENS1_24CollectiveEpilogueBwdGQAISA_fSD_Li256ELb0ELb0EEENS1_19SingleTileSchedulerILb0ELb0ELb0ELi128EEEEEEEEEvNT_6ParamsE)
        .other          _ZN7cutlass13device_kernelIN5flash19enable_sm80_to_sm89INS1_16FlashAttnBwdSm80INS1_25CollectiveMainloopBwdSm80ILi2ELi2EN4cute5tupleIJNS5_1CILi64EEENS7_ILi128EEES8_EEENS_10bfloat16_tEfNS_4arch4Sm80ELb0ELb0ELb1ELb0ELb0ELb0ELb0ELb0ELi2ELi2ELi4ELi2ELb1EEENS1_24CollectiveEpilogueBwdGQAISA_fSD_Li256ELb0ELb0EEENS1_19SingleTileSchedulerILb0ELb0ELb0ELi128EEEEEEEEEvNT_6ParamsE,@"STO_CUDA_ENTRY STV_DEFAULT"
_ZN7cutlass13device_kernelIN5flash19enable_sm80_to_sm89INS1_16FlashAttnBwdSm80INS1_25CollectiveMainloopBwdSm80ILi2ELi2EN4cute5tupleIJNS5_1CILi64EEENS7_ILi128EEES8_EEENS_10bfloat16_tEfNS_4arch4Sm80ELb0ELb0ELb1ELb0ELb0ELb0ELb0ELb0ELi2ELi2ELi4ELi2ELb1EEENS1_24CollectiveEpilogueBwdGQAISA_fSD_Li256ELb0ELb0EEENS1_19SingleTileSchedulerILb0ELb0ELb0ELi128EEEEEEEEEvNT_6ParamsE:
[----:B------:R-:W-:Y:S01]  /*0000*/  LDC R1, c[0x0][0x28] ;  /* 0x00000a00ff017b82 */ /* 0x000fe20000000800 */
[----:B------:R-:W-:Y:S05]  /*0010*/  EXIT ;  /* 0x000000000000794d */ /* 0x000fea0003800000 */
.L_x_2:
        /* <DEDUP_REMOVED lines=14> */
.L_x_88:


//--------------------- .text._ZN7cutlass13device_kernelIN5flash19enable_sm80_to_sm89INS1_16FlashAttnBwdSm80INS1_25CollectiveMainloopBwdSm80ILi2ELi2EN4cute5tupleIJNS5_1CILi64EEENS7_ILi128EEES8_EEENS_10bfloat16_tEfNS_4arch4Sm80ELb0ELb0ELb1ELb0ELb1ELb0ELb0ELb0ELi2ELi2ELi4ELi2ELb1EEENS1_24CollectiveEpilogueBwdGQAISA_fSD_Li256ELb0ELb1EEENS1_19SingleTileSchedulerILb0ELb0ELb0ELi128EEEEEEEEEvNT_6ParamsE --------------------------
	.section	.text._ZN7cutlass13device_kernelIN5flash19enable_sm80_to_sm89INS1_16FlashAttnBwdSm80INS1_25CollectiveMainloopBwdSm80ILi2ELi2EN4cute5tupleIJNS5_1CILi64EEENS7_ILi128EEES8_EEENS_10bfloat16_tEfNS_4arch4Sm80ELb0ELb0ELb1ELb0ELb1ELb0ELb0ELb0ELi2ELi2ELi4ELi2ELb1EEENS1_24CollectiveEpilogueBwdGQAISA_fSD_Li256ELb0ELb1EEENS1_19SingleTileSchedulerILb0ELb0ELb0ELi128EEEEEEEEEvNT_6ParamsE,"ax",@progbits
	.align	128
.text._ZN7cutlass13device_kernelIN5flash19enable_sm80_to_sm89INS1_16FlashAttnBwdSm80INS1_25CollectiveMainloopBwdSm80ILi2ELi2EN4cute5tupleIJNS5_1CILi64EEENS7_ILi128EEES8_EEENS_10bfloat16_tEfNS_4arch4Sm80ELb0ELb0ELb1ELb0ELb1ELb0ELb0ELb0ELi2ELi2ELi4ELi2ELb1EEENS1_24CollectiveEpilogueBwdGQAISA_fSD_Li256ELb0ELb1EEENS1_19SingleTileSchedulerILb0ELb0ELb0ELi128EEEEEEEEEvNT_6ParamsE:
        .type           _ZN7cutlass13device_kernelIN5flash19enable_sm80_to_sm89INS1_16FlashAttnBwdSm80INS1_25CollectiveMainloopBwdSm80ILi2ELi2EN4cute5tupleIJNS5_1CILi64EEENS7_ILi128EEES8_EEENS_10bfloat16_tEfNS_4arch4Sm80ELb0ELb0ELb1ELb0ELb1ELb0ELb0ELb0ELi2ELi2ELi4ELi2ELb1EEENS1_24CollectiveEpilogueBwdGQAISA_fSD_Li256ELb0ELb1EEENS1_19SingleTileSchedulerILb0ELb0ELb0ELi128EEEEEEEEEvNT_6ParamsE,@function
        .size           _ZN7cutlass13device_kernelIN5flash19enable_sm80_to_sm89INS1_16FlashAttnBwdSm80INS1_25CollectiveMainloopBwdSm80ILi2ELi2EN4cute5tupleIJNS5_1CILi64EEENS7_ILi128EEES8_EEENS_10bfloat16_tEfNS_4arch4Sm80ELb0ELb0ELb1ELb0ELb1ELb0ELb0ELb0ELi2ELi2ELi4ELi2ELb1EEENS1_24CollectiveEpilogueBwdGQAISA_fSD_Li256ELb0ELb1EEENS1_19SingleTileSchedulerILb0ELb0ELb0ELi128EEEEEEEEEvNT_6ParamsE,(.L_x_89 - _ZN7cutlass13device_kernelIN5flash19enable_sm80_to_sm89INS1_16FlashAttnBwdSm80INS1_25CollectiveMainloopBwdSm80ILi2ELi2EN4cute5tupleIJNS5_1CILi64EEENS7_ILi128EEES8_EEENS_10bfloat16_tEfNS_4arch4Sm80ELb0ELb0ELb1ELb0ELb1ELb0ELb0ELb0ELi2ELi2ELi4ELi2ELb1EEENS1_24CollectiveEpilogueBwdGQAISA_fSD_Li256ELb0ELb1EEENS1_19SingleTileSchedulerILb0ELb0ELb0ELi128EEEEEEEEEvNT_6ParamsE)
        .other          _ZN7cutlass13device_kernelIN5flash19enable_sm80_to_sm89INS1_16FlashAttnBwdSm80INS1_25CollectiveMainloopBwdSm80ILi2ELi2EN4cute5tupleIJNS5_1CILi64EEENS7_ILi128EEES8_EEENS_10bfloat16_tEfNS_4arch4Sm80ELb0ELb0ELb1ELb0ELb1ELb0ELb0ELb0ELi2ELi2ELi4ELi2ELb1EEENS1_24CollectiveEpilogueBwdGQAISA_fSD_Li256ELb0ELb1EEENS1_19SingleTileSchedulerILb0ELb0ELb0ELi128EEEEEEEEEvNT_6ParamsE,@"STO_CUDA_ENTRY STV_DEFAULT"
_ZN7cutlass13device_kernelIN5flash19enable_sm80_to_sm89INS1_16FlashAttnBwdSm80INS1_25CollectiveMainloopBwdSm80ILi2ELi2EN4cute5tupleIJNS5_1CILi64EEENS7_ILi128EEES8_EEENS_10bfloat16_tEfNS_4arch4Sm80ELb0ELb0ELb1ELb0ELb1ELb0ELb0ELb0ELi2ELi2ELi4ELi2ELb1EEENS1_24CollectiveEpilogueBwdGQAISA_fSD_Li256ELb0ELb1EEENS1_19SingleTileSchedulerILb0ELb0ELb0ELi128EEEEEEEEEvNT_6ParamsE:
[----:B------:R-:W-:Y:S01]  /*0000*/  LDC R1, c[0x0][0x28] ;  /* 0x00000a00ff017b82 */ /* 0x000fe20000000800 */
[----:B------:R-:W-:Y:S05]  /*0010*/  EXIT ;  /* 0x000000000000794d */ /* 0x000fea0003800000 */
.L_x_3:
        /* <DEDUP_REMOVED lines=14> */
.L_x_89:


//--------------------- .text._ZN7cutlass13device_kernelIN5flash19enable_sm80_to_sm89INS1_16FlashAttnBwdSm80INS1_25CollectiveMainloopBwdSm80ILi2ELi2EN4cute5tupleIJNS5_1CILi64EEENS7_ILi128EEES8_EEENS_10bfloat16_tEfNS_4arch4Sm80ELb0ELb0ELb1ELb1ELb0ELb0ELb0ELb0ELi2ELi2ELi4ELi2ELb1EEENS1_21CollectiveEpilogueBwdISA_SB_SD_Li256ELb1ELb0ELi2EEENS1_19SingleTileSchedulerILb1ELb0ELb0ELi128EEEEEEEEEvNT_6ParamsE --------------------------
	.section	.text._ZN7cutlass13device_kernelIN5flash19enable_sm80_to_sm89INS1_16FlashAttnBwdSm80INS1_25CollectiveMainloopBwdSm80ILi2ELi2EN4cute5tupleIJNS5_1CILi64EEENS7_ILi128EEES8_EEENS_10bfloat16_tEfNS_4arch4Sm80ELb0ELb0ELb1ELb1ELb0ELb0ELb0ELb0ELi2ELi2ELi4ELi2ELb1EEENS1_21CollectiveEpilogueBwdISA_SB_SD_Li256ELb1ELb0ELi2EEENS1_19SingleTileSchedulerILb1ELb0ELb0ELi128EEEEEEEEEvNT_6ParamsE,"ax",@progbits
	.align	128
.text._ZN7cutlass13device_kernelIN5flash19enable_sm80_to_sm89INS1_16FlashAttnBwdSm80INS1_25CollectiveMainloopBwdSm80ILi2ELi2EN4cute5tupleIJNS5_1CILi64EEENS7_ILi128EEES8_EEENS_10bfloat16_tEfNS_4arch4Sm80ELb0ELb0ELb1ELb1ELb0ELb0ELb0ELb0ELi2ELi2ELi4ELi2ELb1EEENS1_21CollectiveEpilogueBwdISA_SB_SD_Li256ELb1ELb0ELi2EEENS1_19SingleTileSchedulerILb1ELb0ELb0ELi128EEEEEEEEEvNT_6ParamsE:
        .type           _ZN7cutlass13device_kernelIN5flash19enable_sm80_to_sm89INS1_16FlashAttnBwdSm80INS1_25CollectiveMainloopBwdSm80ILi2ELi2EN4cute5tupleIJNS5_1CILi64EEENS7_ILi128EEES8_EEENS_10bfloat16_tEfNS_4arch4Sm80ELb0ELb0ELb1ELb1ELb0ELb0ELb0ELb0ELi2ELi2ELi4ELi2ELb1EEENS1_21CollectiveEpilogueBwdISA_SB_SD_Li256ELb1ELb0ELi2EEENS1_19SingleTileSchedulerILb1ELb0ELb0ELi128EEEEEEEEEvNT_6ParamsE,@function
        .size           _ZN7cutlass13device_kernelIN5flash19enable_sm80_to_sm89INS1_16FlashAttnBwdSm80INS1_25CollectiveMainloopBwdSm80ILi2ELi2EN4cute5tupleIJNS5_1CILi64EEENS7_ILi128EEES8_EEENS_10bfloat16_tEfNS_4arch4Sm80ELb0ELb0ELb1ELb1ELb0ELb0ELb0ELb0ELi2ELi2ELi4ELi2ELb1EEENS1_21CollectiveEpilogueBwdISA_SB_SD_Li256ELb1ELb0ELi2EEENS1_19SingleTileSchedulerILb1ELb0ELb0ELi128EEEEEEEEEvNT_6ParamsE,(.L_x_90 - _ZN7cutlass13device_kernelIN5flash19enable_sm80_to_sm89INS1_16FlashAttnBwdSm80INS1_25CollectiveMainloopBwdSm80ILi2ELi2EN4cute5tupleIJNS5_1CILi64EEENS7_ILi128EEES8_EEENS_10bfloat16_tEfNS_4arch4Sm80ELb0ELb0ELb1ELb1ELb0ELb0ELb0ELb0ELi2ELi2ELi4ELi2ELb1EEENS1_21CollectiveEpilogueBwdISA_SB_SD_Li256ELb1ELb0ELi2EEENS1_19SingleTileSchedulerILb1ELb0ELb0ELi128EEEEEEEEEvNT_6ParamsE)
        .other          _ZN7cutlass13device_kernelIN5flash19enable_sm80_to_sm89INS1_16FlashAttnBwdSm80INS1_25CollectiveMainloopBwdSm80ILi2ELi2EN4cute5tupleIJNS5_1CILi64EEENS7_ILi128EEES8_EEENS_10bfloat16_tEfNS_4arch4Sm80ELb0ELb0ELb1ELb1ELb0ELb0ELb0ELb0ELi2ELi2ELi4ELi2ELb1EEENS1_21CollectiveEpilogueBwdISA_SB_SD_Li256ELb1ELb0ELi2EEENS1_19SingleTileSchedulerILb1ELb0ELb0ELi128EEEEEEEEEvNT_6ParamsE,@"STO_CUDA_ENTRY STV_DEFAULT"
_ZN7cutlass13device_kernelIN5flash19enable_sm80_to_sm89INS1_16FlashAttnBwdSm80INS1_25CollectiveMainloopBwdSm80ILi2ELi2EN4cute5tupleIJNS5_1CILi64EEENS7_ILi128EEES8_EEENS_10bfloat16_tEfNS_4arch4Sm80ELb0ELb0ELb1ELb1ELb0ELb0ELb0ELb0ELi2ELi2ELi4ELi2ELb1EEENS1_21CollectiveEpilogueBwdISA_SB_SD_Li256ELb1ELb0ELi2EEENS1_19SingleTileSchedulerILb1ELb0ELb0ELi128EEEEEEEEEvNT_6ParamsE:
[----:B------:R-:W-:Y:S01]  /*0000*/  LDC R1, c[0x0][0x28] ;  /* 0x00000a00ff017b82 */ /* 0x000fe20000000800 */
[----:B------:R-:W-:Y:S05]  /*0010*/  EXIT ;  /* 0x000000000000794d */ /* 0x000fea0003800000 */
.L_x_4:
        /* <DEDUP_REMOVED lines=14> */
.L_x_90:


//--------------------- .text._ZN7cutlass13device_kernelIN5flash19enable_sm80_to_sm89INS1_16FlashAttnBwdSm80INS1_25CollectiveMainloopBwdSm80ILi2ELi2EN4cute5tupleIJNS5_1CILi64EEENS7_ILi128EEES8_EEENS_10bfloat16_tEfNS_4arch4Sm80ELb0ELb0ELb1ELb1ELb1ELb0ELb0ELb0ELi2ELi2ELi4ELi2ELb1EEENS1_21CollectiveEpilogueBwdISA_SB_SD_Li256ELb1ELb0ELi2EEENS1_19SingleTileSchedulerILb1ELb0ELb0ELi128EEEEEEEEEvNT_6ParamsE --------------------------
	.section	.text._ZN7cutlass13device_kernelIN5flash19enable_sm80_to_sm89INS1_16FlashAttnBwdSm80INS1_25CollectiveMainloopBwdSm80ILi2ELi2EN4cute5tupleIJNS5_1CILi64EEENS7_ILi128EEES8_EEENS_10bfloat16_tEfNS_4arch4Sm80ELb0ELb0ELb1ELb1ELb1ELb0ELb0ELb0ELi2ELi2ELi4ELi2ELb1EEENS1_21CollectiveEpilogueBwdISA_SB_SD_Li256ELb1ELb0ELi2EEENS1_19SingleTileSchedulerILb1ELb0ELb0ELi128EEEEEEEEEvNT_6ParamsE,"ax",@progbits
	.align	128
.text._ZN7cutlass13device_kernelIN5flash19enable_sm80_to_sm89INS1_16FlashAttnBwdSm80INS1_25CollectiveMainloopBwdSm80ILi2ELi2EN4cute5tupleIJNS5_1CILi64EEENS7_ILi128EEES8_EEENS_10bfloat16_tEfNS_4arch4Sm80ELb0ELb0ELb1ELb1ELb1ELb0ELb0ELb0ELi2ELi2ELi4ELi2ELb1EEENS1_21CollectiveEpilogueBwdISA_SB_SD_Li256ELb1ELb0ELi2EEENS1_19SingleTileSchedulerILb1ELb0ELb0ELi128EEEEEEEEEvNT_6ParamsE:
        .type           _ZN7cutlass13device_kernelIN5flash19enable_sm80_to_sm89INS1_16FlashAttnBwdSm80INS1_25CollectiveMainloopBwdSm80ILi2ELi2EN4cute5tupleIJNS5_1CILi64EEENS7_ILi128EEES8_EEENS_10bfloat16_tEfNS_4arch4Sm80ELb0ELb0ELb1ELb1ELb1ELb0ELb0ELb0ELi2ELi2ELi4ELi2ELb1EEENS1_21CollectiveEpilogueBwdISA_SB_SD_Li256ELb1ELb0ELi2EEENS1_19SingleTileSchedulerILb1ELb0ELb0ELi128EEEEEEEEEvNT_6ParamsE,@function
        .size           _ZN7cutlass13device_kernelIN5flash19enable_sm80_to_sm89INS1_16FlashAttnBwdSm80INS1_25CollectiveMainloopBwdSm80ILi2ELi2EN4cute5tupleIJNS5_1CILi64EEENS7_ILi128EEES8_EEENS_10bfloat16_tEfNS_4arch4Sm80ELb0ELb0ELb1ELb1ELb1ELb0ELb0ELb0ELi2ELi2ELi4ELi2ELb1EEENS1_21CollectiveEpilogueBwdISA_SB_SD_Li256ELb1ELb0ELi2EEENS1_19SingleTileSchedulerILb1ELb0ELb0ELi128EEEEEEEEEvNT_6ParamsE,(.L_x_91 - _ZN7cutlass13device_kernelIN5flash19enable_sm80_to_sm89INS1_16FlashAttnBwdSm80INS1_25CollectiveMainloopBwdSm80ILi2ELi2EN4cute5tupleIJNS5_1CILi64EEENS7_ILi128EEES8_EEENS_10bfloat16_tEfNS_4arch4Sm80ELb0ELb0ELb1ELb1ELb1ELb0ELb0ELb0ELi2ELi2ELi4ELi2ELb1EEENS1_21CollectiveEpilogueBwdISA_SB_SD_Li256ELb1ELb0ELi2EEENS1_19SingleTileSchedulerILb1ELb0ELb0ELi128EEEEEEEEEvNT_6ParamsE)
        .other          _ZN7cutlass13device_kernelIN5flash19enable_sm80_to_sm89INS1_16FlashAttnBwdSm80INS1_25CollectiveMainloopBwdSm80ILi2ELi2EN4cute5tupleIJNS5_1CILi64EEENS7_ILi128EEES8_EEENS_10bfloat16_tEfNS_4arch4Sm80ELb0ELb0ELb1ELb1ELb1ELb0ELb0ELb0ELi2ELi2ELi4ELi2ELb1EEENS1_21CollectiveEpilogueBwdISA_SB_SD_Li256ELb1ELb0ELi2EEENS1_19SingleTileSchedulerILb1ELb0ELb0ELi128EEEEEEEEEvNT_6ParamsE,@"STO_CUDA_ENTRY STV_DEFAULT"
_ZN7cutlass13device_kernelIN5flash19enable_sm80_to_sm89INS1_16FlashAttnBwdSm80INS1_25CollectiveMainloopBwdSm80ILi2ELi2EN4cute5tupleIJNS5_1CILi64EEENS7_ILi128EEES8_EEENS_10bfloat16_tEfNS_4arch4Sm80ELb0ELb0ELb1ELb1ELb1ELb0ELb0ELb0ELi2ELi2ELi4ELi2ELb1EEENS1_21CollectiveEpilogueBwdISA_SB_SD_Li256ELb1ELb0ELi2EEENS1_19SingleTileSchedulerILb1ELb0ELb0ELi128EEEEEEEEEvNT_6ParamsE:
[----:B------:R-:W-:Y:S01]  /*0000*/  LDC R1, c[0x0][0x28] ;  /* 0x00000a00ff017b82 */ /* 0x000fe20000000800 */
[----:B------:R-:W-:Y:S05]  /*0010*/  EXIT ;  /* 0x000000000000794d */ /* 0x000fea0003800000 */
.L_x_5:
        /* <DEDUP_REMOVED lines=14> */
.L_x_91:


//--------------------- .text._ZN7cutlass13device_kernelIN5flash19enable_sm80_to_sm89INS1_16FlashAttnBwdSm80INS1_25CollectiveMainloopBwdSm80ILi2ELi2EN4cute5tupleIJNS5_1CILi64EEENS7_ILi128EEES8_EEENS_10bfloat16_tEfNS_4arch4Sm80ELb0ELb0ELb1ELb1ELb0ELb0ELb0ELb0ELi2ELi2ELi4ELi2ELb1EEENS1_24CollectiveEpilogueBwdGQAISA_fSD_Li256ELb1ELb0EEENS1_19SingleTileSchedulerILb1ELb0ELb0ELi128EEEEEEEEEvNT_6ParamsE --------------------------
	.section	.text._ZN7cutlass13device_kernelIN5flash19enable_sm80_to_sm89INS1_16FlashAttnBwdSm80INS1_25CollectiveMainloopBwdSm80ILi2ELi2EN4cute5tupleIJNS5_1CILi64EEENS7_ILi128EEES8_EEENS_10bfloat16_tEfNS_4arch4Sm80ELb0ELb0ELb1ELb1ELb0ELb0ELb0ELb0ELi2ELi2ELi4ELi2ELb1EEENS1_24CollectiveEpilogueBwdGQAISA_fSD_Li256ELb1ELb0EEENS1_19SingleTileSchedulerILb1ELb0ELb0ELi128EEEEEEEEEvNT_6ParamsE,"ax",@progbits
	.align	128
.text._ZN7cutlass13device_kernelIN5flash19enable_sm80_to_sm89INS1_16FlashAttnBwdSm80INS1_25CollectiveMainloopBwdSm80ILi2ELi2EN4cute5tupleIJNS5_1CILi64EEENS7_ILi128EEES8_EEENS_10bfloat16_tEfNS_4arch4Sm80ELb0ELb0ELb1ELb1ELb0ELb0ELb0ELb0ELi2ELi2ELi4ELi2ELb1EEENS1_24CollectiveEpilogueBwdGQAISA_fSD_Li256ELb1ELb0EEENS1_19SingleTileSchedulerILb1ELb0ELb0ELi128EEEEEEEEEvNT_6ParamsE:
        .type           _ZN7cutlass13device_kernelIN5flash19enable_sm80_to_sm89INS1_16FlashAttnBwdSm80INS1_25CollectiveMainloopBwdSm80ILi2ELi2EN4cute5tupleIJNS5_1CILi64EEENS7_ILi128EEES8_EEENS_10bfloat16_tEfNS_4arch4Sm80ELb0ELb0ELb1ELb1ELb0ELb0ELb0ELb0ELi2ELi2ELi4ELi2ELb1EEENS1_24CollectiveEpilogueBwdGQAISA_fSD_Li256ELb1ELb0EEENS1_19SingleTileSchedulerILb1ELb0ELb0ELi128EEEEEEEEEvNT_6ParamsE,@function
        .size           _ZN7cutlass13device_kernelIN5flash19enable_sm80_to_sm89INS1_16FlashAttnBwdSm80INS1_25CollectiveMainloopBwdSm80ILi2ELi2EN4cute5tupleIJNS5_1CILi64EEENS7_ILi128EEES8_EEENS_10bfloat16_tEfNS_4arch4Sm80ELb0ELb0ELb1ELb1ELb0ELb0ELb0ELb0ELi2ELi2ELi4ELi2ELb1EEENS1_24CollectiveEpilogueBwdGQAISA_fSD_Li256ELb1ELb0EEENS1_19SingleTileSchedulerILb1ELb0ELb0ELi128EEEEEEEEEvNT_6ParamsE,(.L_x_92 - _ZN7cutlass13device_kernelIN5flash19enable_sm80_to_sm89INS1_16FlashAttnBwdSm80INS1_25CollectiveMainloopBwdSm80ILi2ELi2EN4cute5tupleIJNS5_1CILi64EEENS7_ILi128EEES8_EEENS_10bfloat16_tEfNS_4arch4Sm80ELb0ELb0ELb1ELb1ELb0ELb0ELb0ELb0ELi2ELi2ELi4ELi2ELb1EEENS1_24CollectiveEpilogueBwdGQAISA_fSD_Li256ELb1ELb0EEENS1_19SingleTileSchedulerILb1ELb0ELb0ELi128EEEEEEEEEvNT_6ParamsE)
        .other          _ZN7cutlass13device_kernelIN5flash19enable_sm80_to_sm89INS1_16FlashAttnBwdSm80INS1_25CollectiveMainloopBwdSm80ILi2ELi2EN4cute5tupleIJNS5_1CILi64EEENS7_ILi128EEES8_EEENS_10bfloat16_tEfNS_4arch4Sm80ELb0ELb0ELb1ELb1ELb0ELb0ELb0ELb0ELi2ELi2ELi4ELi2ELb1EEENS1_24CollectiveEpilogueBwdGQAISA_fSD_Li256ELb1ELb0EEENS1_19SingleTileSchedulerILb1ELb0ELb0ELi128EEEEEEEEEvNT_6ParamsE,@"STO_CUDA_ENTRY STV_DEFAULT"
_ZN7cutlass13device_kernelIN5flash19enable_sm80_to_sm89INS1_16FlashAttnBwdSm80INS1_25CollectiveMainloopBwdSm80ILi2ELi2EN4cute5tupleIJNS5_1CILi64EEENS7_ILi128EEES8_EEENS_10bfloat16_tEfNS_4arch4Sm80ELb0ELb0ELb1ELb1ELb0ELb0ELb0ELb0ELi2ELi2ELi4ELi2ELb1EEENS1_24CollectiveEpilogueBwdGQAISA_fSD_Li256ELb1ELb0EEENS1_19SingleTileSchedulerILb1ELb0ELb0ELi128EEEEEEEEEvNT_6ParamsE:
[----:B------:R-:W-:Y:S01]  /*0000*/  LDC R1, c[0x0][0x28] ;  /* 0x00000a00ff017b82 */ /* 0x000fe20000000800 */
[----:B------:R-:W-:Y:S05]  /*0010*/  EXIT ;  /* 0x000000000000794d */ /* 0x000fea0003800000 */
.L_x_6:
        /* <DEDUP_REMOVED lines=14> */
.L_x_92:


//--------------------- .text._ZN7cutlass13device_kernelIN5flash19enable_sm80_to_sm89INS1_16FlashAttnBwdSm80INS1_25CollectiveMainloopBwdSm80ILi2ELi2EN4cute5tupleIJNS5_1CILi64EEENS7_ILi128EEES8_EEENS_10bfloat16_tEfNS_4arch4Sm80ELb0ELb0ELb1ELb1ELb1ELb0ELb0ELb0ELi2ELi2ELi4ELi2ELb1EEENS1_24CollectiveEpilogueBwdGQAISA_fSD_Li256ELb1ELb1EEENS1_19SingleTileSchedulerILb1ELb0ELb0ELi128EEEEEEEEEvNT_6ParamsE --------------------------
	.section	.text._ZN7cutlass13device_kernelIN5flash19enable_sm80_to_sm89INS1_16FlashAttnBwdSm80INS1_25CollectiveMainloopBwdSm80ILi2ELi2EN4cute5tupleIJNS5_1CILi64EEENS7_ILi128EEES8_EEENS_10bfloat16_tEfNS_4arch4Sm80ELb0ELb0ELb1ELb1ELb1ELb0ELb0ELb0ELi2ELi2ELi4ELi2ELb1EEENS1_24CollectiveEpilogueBwdGQAISA_fSD_Li256ELb1ELb1EEENS1_19SingleTileSchedulerILb1ELb0ELb0ELi128EEEEEEEEEvNT_6ParamsE,"ax",@progbits
	.align	128
.text._ZN7cutlass13device_kernelIN5flash19enable_sm80_to_sm89INS1_16FlashAttnBwdSm80INS1_25CollectiveMainloopBwdSm80ILi2ELi2EN4cute5tupleIJNS5_1CILi64EEENS7_ILi128EEES8_EEENS_10bfloat16_tEfNS_4arch4Sm80ELb0ELb0ELb1ELb1ELb1ELb0ELb0ELb0ELi2ELi2ELi4ELi2ELb1EEENS1_24CollectiveEpilogueBwdGQAISA_fSD_Li256ELb1ELb1EEENS1_19SingleTileSchedulerILb1ELb0ELb0ELi128EEEEEEEEEvNT_6ParamsE:
        .type           _ZN7cutlass13device_kernelIN5flash19enable_sm80_to_sm89INS1_16FlashAttnBwdSm80INS1_25CollectiveMainloopBwdSm80ILi2ELi2EN4cute5tupleIJNS5_1CILi64EEENS7_ILi128EEES8_EEENS_10bfloat16_tEfNS_4arch4Sm80ELb0ELb0ELb1ELb1ELb1ELb0ELb0ELb0ELi2ELi2ELi4ELi2ELb1EEENS1_24CollectiveEpilogueBwdGQAISA_fSD_Li256ELb1ELb1EEENS1_19SingleTileSchedulerILb1ELb0ELb0ELi128EEEEEEEEEvNT_6ParamsE,@function
        .size           _ZN7cutlass13device_kernelIN5flash19enable_sm80_to_sm89INS1_16FlashAttnBwdSm80INS1_25CollectiveMainloopBwdSm80ILi2ELi2EN4cute5tupleIJNS5_1CILi64EEENS7_ILi128EEES8_EEENS_10bfloat16_tEfNS_4arch4Sm80ELb0ELb0ELb1ELb1ELb1ELb0ELb0ELb0ELi2ELi2ELi4ELi2ELb1EEENS1_24CollectiveEpilogueBwdGQAISA_fSD_Li256ELb1ELb1EEENS1_19SingleTileSchedulerILb1ELb0ELb0ELi128EEEEEEEEEvNT_6ParamsE,(.L_x_93 - _ZN7cutlass13device_kernelIN5flash19enable_sm80_to_sm89INS1_16FlashAttnBwdSm80INS1_25CollectiveMainloopBwdSm80ILi2ELi2EN4cute5tupleIJNS5_1CILi64EEENS7_ILi128EEES8_EEENS_10bfloat16_tEfNS_4arch4Sm80ELb0ELb0ELb1ELb1ELb1ELb0ELb0ELb0ELi2ELi2ELi4ELi2ELb1EEENS1_24CollectiveEpilogueBwdGQAISA_fSD_Li256ELb1ELb1EEENS1_19SingleTileSchedulerILb1ELb0ELb0ELi128EEEEEEEEEvNT_6ParamsE)
        .other          _ZN7cutlass13device_kernelIN5flash19enable_sm80_to_sm89INS1_16FlashAttnBwdSm80INS1_25CollectiveMainloopBwdSm80ILi2ELi2EN4cute5tupleIJNS5_1CILi64EEENS7_ILi128EEES8_EEENS_10bfloat16_tEfNS_4arch4Sm80ELb0ELb0ELb1ELb1ELb1ELb0ELb0ELb0ELi2ELi2ELi4ELi2ELb1EEENS1_24CollectiveEpilogueBwdGQAISA_fSD_Li256ELb1ELb1EEENS1_19SingleTileSchedulerILb1ELb0ELb0ELi128EEEEEEEEEvNT_6ParamsE,@"STO_CUDA_ENTRY STV_DEFAULT"
_ZN7cutlass13device_kernelIN5flash19enable_sm80_to_sm89INS1_16FlashAttnBwdSm80INS1_25CollectiveMainloopBwdSm80ILi2ELi2EN4cute5tupleIJNS5_1CILi64EEENS7_ILi128EEES8_EEENS_10bfloat16_tEfNS_4arch4Sm80ELb0ELb0ELb1ELb1ELb1ELb0ELb0ELb0ELi2ELi2ELi4ELi2ELb1EEENS1_24CollectiveEpilogueBwdGQAISA_fSD_Li256ELb1ELb1EEENS1_19SingleTileSchedulerILb1ELb0ELb0ELi128EEEEEEEEEvNT_6ParamsE:
[----:B------:R-:W-:Y:S01]  /*0000*/  LDC R1, c[0x0][0x28] ;  /* 0x00000a00ff017b82 */ /* 0x000fe20000000800 */
[----:B------:R-:W-:Y:S05]  /*0010*/  EXIT ;  /* 0x000000000000794d */ /* 0x000fea0003800000 */
.L_x_7:
        /* <DEDUP_REMOVED lines=14> */
.L_x_93:


//--------------------- .text._ZN7cutlass13device_kernelIN5flash19enable_sm80_to_sm89INS1_16FlashAttnBwdSm80INS1_25CollectiveMainloopBwdSm80ILi2ELi2EN4cute5tupleIJNS5_1CILi64EEENS7_ILi128EEES8_EEENS_10bfloat16_tEfNS_4arch4Sm80ELb0ELb1ELb1ELb0ELb0ELb0ELb0ELb0ELi2ELi2ELi4ELi2ELb1EEENS1_21CollectiveEpilogueBwdISA_SB_SD_Li256ELb0ELb0ELi2EEENS1_19SingleTileSchedulerILb0ELb0ELb0ELi128EEEEEEEEEvNT_6ParamsE --------------------------
	.section	.text._ZN7cutlass13device_kernelIN5flash19enable_sm80_to_sm89INS1_16FlashAttnBwdSm80INS1_25CollectiveMainloopBwdSm80ILi2ELi2EN4cute5tupleIJNS5_1CILi64EEENS7_ILi128EEES8_EEENS_10bfloat16_tEfNS_4arch4Sm80ELb0ELb1ELb1ELb0ELb0ELb0ELb0ELb0ELi2ELi2ELi4ELi2ELb1EEENS1_21CollectiveEpilogueBwdISA_SB_SD_Li256ELb0ELb0ELi2EEENS1_19SingleTileSchedulerILb0ELb0ELb0ELi128EEEEEEEEEvNT_6ParamsE,"ax",@progbits
	.align	128
.text._ZN7cutlass13device_kernelIN5flash19enable_sm80_to_sm89INS1_16FlashAttnBwdSm80INS1_25CollectiveMainloopBwdSm80ILi2ELi2EN4cute5tupleIJNS5_1CILi64EEENS7_ILi128EEES8_EEENS_10bfloat16_tEfNS_4arch4Sm80ELb0ELb1ELb1ELb0ELb0ELb0ELb0ELb0ELi2ELi2ELi4ELi2ELb1EEENS1_21CollectiveEpilogueBwdISA_SB_SD_Li256ELb0ELb0ELi2EEENS1_19SingleTileSchedulerILb0ELb0ELb0ELi128EEEEEEEEEvNT_6ParamsE:
        .type           _ZN7cutlass13device_kernelIN5flash19enable_sm80_to_sm89INS1_16FlashAttnBwdSm80INS1_25CollectiveMainloopBwdSm80ILi2ELi2EN4cute5tupleIJNS5_1CILi64EEENS7_ILi128EEES8_EEENS_10bfloat16_tEfNS_4arch4Sm80ELb0ELb1ELb1ELb0ELb0ELb0ELb0ELb0ELi2ELi2ELi4ELi2ELb1EEENS1_21CollectiveEpilogueBwdISA_SB_SD_Li256ELb0ELb0ELi2EEENS1_19SingleTileSchedulerILb0ELb0ELb0ELi128EEEEEEEEEvNT_6ParamsE,@function
        .size           _ZN7cutlass13device_kernelIN5flash19enable_sm80_to_sm89INS1_16FlashAttnBwdSm80INS1_25CollectiveMainloopBwdSm80ILi2ELi2EN4cute5tupleIJNS5_1CILi64EEENS7_ILi128EEES8_EEENS_10bfloat16_tEfNS_4arch4Sm80ELb0ELb1ELb1ELb0ELb0ELb0ELb0ELb0ELi2ELi2ELi4ELi2ELb1EEENS1_21CollectiveEpilogueBwdISA_SB_SD_Li256ELb0ELb0ELi2EEENS1_19SingleTileSchedulerILb0ELb0ELb0ELi128EEEEEEEEEvNT_6ParamsE,(.L_x_94 - _ZN7cutlass13device_kernelIN5flash19enable_sm80_to_sm89INS1_16FlashAttnBwdSm80INS1_25CollectiveMainloopBwdSm80ILi2ELi2EN4cute5tupleIJNS5_1CILi64EEENS7_ILi128EEES8_EEENS_10bfloat16_tEfNS_4arch4Sm80ELb0ELb1ELb1ELb0ELb0ELb0ELb0ELb0ELi2ELi2ELi4ELi2ELb1EEENS1_21CollectiveEpilogueBwdISA_SB_SD_Li256ELb0ELb0ELi2EEENS1_19SingleTileSchedulerILb0ELb0ELb0ELi128EEEEEEEEEvNT_6ParamsE)
        .other          _ZN7cutlass13device_kernelIN5flash19enable_sm80_to_sm89INS1_16FlashAttnBwdSm80INS1_25CollectiveMainloopBwdSm80ILi2ELi2EN4cute5tupleIJNS5_1CILi64EEENS7_ILi128EEES8_EEENS_10bfloat16_tEfNS_4arch4Sm80ELb0ELb1ELb1ELb0ELb0ELb0ELb0ELb0ELi2ELi2ELi4ELi2ELb1EEENS1_21CollectiveEpilogueBwdISA_SB_SD_Li256ELb0ELb0ELi2EEENS1_19SingleTileSchedulerILb0ELb0ELb0ELi128EEEEEEEEEvNT_6ParamsE,@"STO_CUDA_ENTRY STV_DEFAULT"
_ZN7cutlass13device_kernelIN5flash19enable_sm80_to_sm89INS1_16FlashAttnBwdSm80INS1_25CollectiveMainloopBwdSm80ILi2ELi2EN4cute5tupleIJNS5_1CILi64EEENS7_ILi128EEES8_EEENS_10bfloat16_tEfNS_4arch4Sm80ELb0ELb1ELb1ELb0ELb0ELb0ELb0ELb0ELi2ELi2ELi4ELi2ELb1EEENS1_21CollectiveEpilogueBwdISA_SB_SD_Li256ELb0ELb0ELi2EEENS1_19SingleTileSchedulerILb0ELb0ELb0ELi128EEEEEEEEEvNT_6ParamsE:
[----:B------:R-:W-:Y:S01]  /*0000*/  LDC R1, c[0x0][0x28] ;  /* 0x00000a00ff017b82 */ /* 0x000fe20000000800 */
[----:B------:R-:W-:Y:S05]  /*0010*/  EXIT ;  /* 0x000000000000794d */ /* 0x000fea0003800000 */
.L_x_8:
        /* <DEDUP_REMOVED lines=14> */
.L_x_94:


//--------------------- .text._ZN7cutlass13device_kernelIN5flash19enable_sm80_to_sm89INS1_16FlashAttnBwdSm80INS1_25CollectiveMainloopBwdSm80ILi2ELi2EN4cute5tupleIJNS5_1CILi64EEENS7_ILi128EEES8_EEENS_10bfloat16_tEfNS_4arch4Sm80ELb0ELb1ELb1ELb0ELb1ELb0ELb0ELb0ELi2ELi2ELi4ELi2ELb1EEENS1_21CollectiveEpilogueBwdISA_SB_SD_Li256ELb0ELb0ELi2EEENS1_19SingleTileSchedulerILb0ELb0ELb0ELi128EEEEEEEEEvNT_6ParamsE --------------------------
	.section	.text._ZN7cutlass13device_kernelIN5flash19enable_sm80_to_sm89INS1_16FlashAttnBwdSm80INS1_25CollectiveMainloopBwdSm80ILi2ELi2EN4cute5tupleIJNS5_1CILi64EEENS7_ILi128EEES8_EEENS_10bfloat16_tEfNS_4arch4Sm80ELb0ELb1ELb1ELb0ELb1ELb0ELb0ELb0ELi2ELi2ELi4ELi2ELb1EEENS1_21CollectiveEpilogueBwdISA_SB_SD_Li256ELb0ELb0ELi2EEENS1_19SingleTileSchedulerILb0ELb0ELb0ELi128EEEEEEEEEvNT_6ParamsE,"ax",@progbits
	.align	128
.text._ZN7cutlass13device_kernelIN5flash19enable_sm80_to_sm89INS1_16FlashAttnBwdSm80INS1_25CollectiveMainloopBwdSm80ILi2ELi2EN4cute5tupleIJNS5_1CILi64EEENS7_ILi128EEES8_EEENS_10bfloat16_tEfNS_4arch4Sm80ELb0ELb1ELb1ELb0ELb1ELb0ELb0ELb0ELi2ELi2ELi4ELi2ELb1EEENS1_21CollectiveEpilogueBwdISA_SB_SD_Li256ELb0ELb0ELi2EEENS1_19SingleTileSchedulerILb0ELb0ELb0ELi128EEEEEEEEEvNT_6ParamsE:
        .type           _ZN7cutlass13device_kernelIN5flash19enable_sm80_to_sm89INS1_16FlashAttnBwdSm80INS1_25CollectiveMainloopBwdSm80ILi2ELi2EN4cute5tupleIJNS5_1CILi64EEENS7_ILi128EEES8_EEENS_10bfloat16_tEfNS_4arch4Sm80ELb0ELb1ELb1ELb0ELb1ELb0ELb0ELb0ELi2ELi2ELi4ELi2ELb1EEENS1_21CollectiveEpilogueBwdISA_SB_SD_Li256ELb0ELb0ELi2EEENS1_19SingleTileSchedulerILb0ELb0ELb0ELi128EEEEEEEEEvNT_6ParamsE,@function
        .size           _ZN7cutlass13device_kernelIN5flash19enable_sm80_to_sm89INS1_16FlashAttnBwdSm80INS1_25CollectiveMainloopBwdSm80ILi2ELi2EN4cute5tupleIJNS5_1CILi64EEENS7_ILi128EEES8_EEENS_10bfloat16_tEfNS_4arch4Sm80ELb0ELb1ELb1ELb0ELb1ELb0ELb0ELb0ELi2ELi2ELi4ELi2ELb1EEENS1_21CollectiveEpilogueBwdISA_SB_SD_Li256ELb0ELb0ELi2EEENS1_19SingleTileSchedulerILb0ELb0ELb0ELi128EEEEEEEEEvNT_6ParamsE,(.L_x_95 - _ZN7cutlass13device_kernelIN5flash19enable_sm80_to_sm89INS1_16FlashAttnBwdSm80INS1_25CollectiveMainloopBwdSm80ILi2ELi2EN4cute5tupleIJNS5_1CILi64EEENS7_ILi128EEES8_EEENS_10bfloat16_tEfNS_4arch4Sm80ELb0ELb1ELb1ELb0ELb1ELb0ELb0ELb0ELi2ELi2ELi4ELi2ELb1EEENS1_21CollectiveEpilogueBwdISA_SB_SD_Li256ELb0ELb0ELi2EEENS1_19SingleTileSchedulerILb0ELb0ELb0ELi128EEEEEEEEEvNT_6ParamsE)
        .other          _ZN7cutlass13device_kernelIN5flash19enable_sm80_to_sm89INS1_16FlashAttnBwdSm80INS1_25CollectiveMainloopBwdSm80ILi2ELi2EN4cute5tupleIJNS5_1CILi64EEENS7_ILi128EEES8_EEENS_10bfloat16_tEfNS_4arch4Sm80ELb0ELb1ELb1ELb0ELb1ELb0ELb0ELb0ELi2ELi2ELi4ELi2ELb1EEENS1_21CollectiveEpilogueBwdISA_SB_SD_Li256ELb0ELb0ELi2EEENS1_19SingleTileSchedulerILb0ELb0ELb0ELi128EEEEEEEEEvNT_6ParamsE,@"STO_CUDA_ENTRY STV_DEFAULT"
_ZN7cutlass13device_kernelIN5flash19enable_sm80_to_sm89INS1_16FlashAttnBwdSm80INS1_25CollectiveMainloopBwdSm80ILi2ELi2EN4cute5tupleIJNS5_1CILi64EEENS7_ILi128EEES8_EEENS_10bfloat16_tEfNS_4arch4Sm80ELb0ELb1ELb1ELb0ELb1ELb0ELb0ELb0ELi2ELi2ELi4ELi2ELb1EEENS1_21CollectiveEpilogueBwdISA_SB_SD_Li256ELb0ELb0ELi2EEENS1_19SingleTileSchedulerILb0ELb0ELb0ELi128EEEEEEEEEvNT_6ParamsE:
[----:B------:R-:W-:Y:S01]  /*0000*/  LDC R1, c[0x0][0x28] ;  /* 0x00000a00ff017b82 */ /* 0x000fe20000000800 */
[----:B------:R-:W-:Y:S05]  /*0010*/  EXIT ;  /* 0x000000000000794d */ /* 0x000fea0003800000 */
.L_x_9:
        /* <DEDUP_REMOVED lines=14> */
.L_x_95:


//--------------------- .text._ZN7cutlass13device_kernelIN5flash19enable_sm80_to_sm89INS1_16FlashAttnBwdSm80INS1_25CollectiveMainloopBwdSm80ILi2ELi2EN4cute5tupleIJNS5_1CILi64EEENS7_ILi128EEES8_EEENS_10bfloat16_tEfNS_4arch4Sm80ELb0ELb1ELb1ELb0ELb0ELb0ELb0ELb0ELi2ELi2ELi4ELi2ELb1EEENS1_24CollectiveEpilogueBwdGQAISA_fSD_Li256ELb0ELb0EEENS1_19SingleTileSchedulerILb0ELb0ELb0ELi128EEEEEEEEEvNT_6ParamsE --------------------------
	.section	.text._ZN7cutlass13device_kernelIN5flash19enable_sm80_to_sm89INS1_16FlashAttnBwdSm80INS1_25CollectiveMainloopBwdSm80ILi2ELi2EN4cute5tupleIJNS5_1CILi64EEENS7_ILi128EEES8_EEENS_10bfloat16_tEfNS_4arch4Sm80ELb0ELb1ELb1ELb0ELb0ELb0ELb0ELb0ELi2ELi2ELi4ELi2ELb1EEENS1_24CollectiveEpilogueBwdGQAISA_fSD_Li256ELb0ELb0EEENS1_19SingleTileSchedulerILb0ELb0ELb0ELi128EEEEEEEEEvNT_6ParamsE,"ax",@progbits
	.align	128
.text._ZN7cutlass13device_kernelIN5flash19enable_sm80_to_sm89INS1_16FlashAttnBwdSm80INS1_25CollectiveMainloopBwdSm80ILi2ELi2EN4cute5tupleIJNS5_1CILi64EEENS7_ILi128EEES8_EEENS_10bfloat16_tEfNS_4arch4Sm80ELb0ELb1ELb1ELb0ELb0ELb0ELb0ELb0ELi2ELi2ELi4ELi2ELb1EEENS1_24CollectiveEpilogueBwdGQAISA_fSD_Li256ELb0ELb0EEENS1_19SingleTileSchedulerILb0ELb0ELb0ELi128EEEEEEEEEvNT_6ParamsE:
        .type           _ZN7cutlass13device_kernelIN5flash19enable_sm80_to_sm89INS1_16FlashAttnBwdSm80INS1_25CollectiveMainloopBwdSm80ILi2ELi2EN4cute5tupleIJNS5_1CILi64EEENS7_ILi128EEES8_EEENS_10bfloat16_tEfNS_4arch4Sm80ELb0ELb1ELb1ELb0ELb0ELb0ELb0ELb0ELi2ELi2ELi4ELi2ELb1EEENS1_24CollectiveEpilogueBwdGQAISA_fSD_Li256ELb0ELb0EEENS1_19SingleTileSchedulerILb0ELb0ELb0ELi128EEEEEEEEEvNT_6ParamsE,@function
        .size           _ZN7cutlass13device_kernelIN5flash19enable_sm80_to_sm89INS1_16FlashAttnBwdSm80INS1_25CollectiveMainloopBwdSm80ILi2ELi2EN4cute5tupleIJNS5_1CILi64EEENS7_ILi128EEES8_EEENS_10bfloat16_tEfNS_4arch4Sm80ELb0ELb1ELb1ELb0ELb0ELb0ELb0ELb0ELi2ELi2ELi4ELi2ELb1EEENS1_24CollectiveEpilogueBwdGQAISA_fSD_Li256ELb0ELb0EEENS1_19SingleTileSchedulerILb0ELb0ELb0ELi128EEEEEEEEEvNT_6ParamsE,(.L_x_96 - _ZN7cutlass13device_kernelIN5flash19enable_sm80_to_sm89INS1_16FlashAttnBwdSm80INS1_25CollectiveMainloopBwdSm80ILi2ELi2EN4cute5tupleIJNS5_1CILi64EEENS7_ILi128EEES8_EEENS_10bfloat16_tEfNS_4arch4Sm80ELb0ELb1ELb1ELb0ELb0ELb0ELb0ELb0ELi2ELi2ELi4ELi2ELb1EEENS1_24CollectiveEpilogueBwdGQAISA_fSD_Li256ELb0ELb0EEENS1_19SingleTileSchedulerILb0ELb0ELb0ELi128EEEEEEEEEvNT_6ParamsE)
        .other          _ZN7cutlass13device_kernelIN5flash19enable_sm80_to_sm89INS1_16FlashAttnBwdSm80INS1_25CollectiveMainloopBwdSm80ILi2ELi2EN4cute5tupleIJNS5_1CILi64EEENS7_ILi128EEES8_EEENS_10bfloat16_tEfNS_4arch4Sm80ELb0ELb1ELb1ELb0ELb0ELb0ELb0ELb0ELi2ELi2ELi4ELi2ELb1EEENS1_24CollectiveEpilogueBwdGQAISA_fSD_Li256ELb0ELb0EEENS1_19SingleTileSchedulerILb0ELb0ELb0ELi128EEEEEEEEEvNT_6ParamsE,@"STO_CUDA_ENTRY STV_DEFAULT"
_ZN7cutlass13device_kernelIN5flash19enable_sm80_to_sm89INS1_16FlashAttnBwdSm80INS1_25CollectiveMainloopBwdSm80ILi2ELi2EN4cute5tupleIJNS5_1CILi64EEENS7_ILi128EEES8_EEENS_10bfloat16_tEfNS_4arch4Sm80ELb0ELb1ELb1ELb0ELb0ELb0ELb0ELb0ELi2ELi2ELi4ELi2ELb1EEENS1_24CollectiveEpilogueBwdGQAISA_fSD_Li256ELb0ELb0EEENS1_19SingleTileSchedulerILb0ELb0ELb0ELi128EEEEEEEEEvNT_6ParamsE:
[----:B------:R-:W-:Y:S01]  /*0000*/  LDC R1, c[0x0][0x28] ;  /* 0x00000a00ff017b82 */ /* 0x000fe20000000800 */
[----:B------:R-:W-:Y:S05]  /*0010*/  EXIT ;  /* 0x000000000000794d */ /* 0x000fea0003800000 */
.L_x_10:
        /* <DEDUP_REMOVED lines=14> */
.L_x_96:


//--------------------- .text._ZN7cutlass13device_kernelIN5flash19enable_sm80_to_sm89INS1_16FlashAttnBwdSm80INS1_25CollectiveMainloopBwdSm80ILi2ELi2EN4cute5tupleIJNS5_1CILi64EEENS7_ILi128EEES8_EEENS_10bfloat16_tEfNS_4arch4Sm80ELb0ELb1ELb1ELb0ELb1ELb0ELb0ELb0ELi2ELi2ELi4ELi2ELb1EEENS1_24CollectiveEpilogueBwdGQAISA_fSD_Li256ELb0ELb1EEENS1_19SingleTileSchedulerILb0ELb0ELb0ELi128EEEEEEEEEvNT_6ParamsE --------------------------
	.section	.text._ZN7cutlass13device_kernelIN5flash19enable_sm80_to_sm89INS1_16FlashAttnBwdSm80INS1_25CollectiveMainloopBwdSm80ILi2ELi2EN4cute5tupleIJNS5_1CILi64EEENS7_ILi128EEES8_EEENS_10bfloat16_tEfNS_4arch4Sm80ELb0ELb1ELb1ELb0ELb1ELb0ELb0ELb0ELi2ELi2ELi4ELi2ELb1EEENS1_24CollectiveEpilogueBwdGQAISA_fSD_Li256ELb0ELb1EEENS1_19SingleTileSchedulerILb0ELb0ELb0ELi128EEEEEEEEEvNT_6ParamsE,"ax",@progbits
	.align	128
.text._ZN7cutlass13device_kernelIN5flash19enable_sm80_to_sm89INS1_16FlashAttnBwdSm80INS1_25CollectiveMainloopBwdSm80ILi2ELi2EN4cute5tupleIJNS5_1CILi64EEENS7_ILi128EEES8_EEENS_10bfloat16_tEfNS_4arch4Sm80ELb0ELb1ELb1ELb0ELb1ELb0ELb0ELb0ELi2ELi2ELi4ELi2ELb1EEENS1_24CollectiveEpilogueBwdGQAISA_fSD_Li256ELb0ELb1EEENS1_19SingleTileSchedulerILb0ELb0ELb0ELi128EEEEEEEEEvNT_6ParamsE:
        .type           _ZN7cutlass13device_kernelIN5flash19enable_sm80_to_sm89INS1_16FlashAttnBwdSm80INS1_25CollectiveMainloopBwdSm80ILi2ELi2EN4cute5tupleIJNS5_1CILi64EEENS7_ILi128EEES8_EEENS_10bfloat16_tEfNS_4arch4Sm80ELb0ELb1ELb1ELb0ELb1ELb0ELb0ELb0ELi2ELi2ELi4ELi2ELb1EEENS1_24CollectiveEpilogueBwdGQAISA_fSD_Li256ELb0ELb1EEENS1_19SingleTileSchedulerILb0ELb0ELb0ELi128EEEEEEEEEvNT_6ParamsE,@function
        .size           _ZN7cutlass13device_kernelIN5flash19enable_sm80_to_sm89INS1_16FlashAttnBwdSm80INS1_25CollectiveMainloopBwdSm80ILi2ELi2EN4cute5tupleIJNS5_1CILi64EEENS7_ILi128EEES8_EEENS_10bfloat16_tEfNS_4arch4Sm80ELb0ELb1ELb1ELb0ELb1ELb0ELb0ELb0ELi2ELi2ELi4ELi2ELb1EEENS1_24CollectiveEpilogueBwdGQAISA_fSD_Li256ELb0ELb1EEENS1_19SingleTileSchedulerILb0ELb0ELb0ELi128EEEEEEEEEvNT_6ParamsE,(.L_x_97 - _ZN7cutlass13device_kernelIN5flash19enable_sm80_to_sm89INS1_16FlashAttnBwdSm80INS1_25CollectiveMainloopBwdSm80ILi2ELi2EN4cute5tupleIJNS5_1CILi64EEENS7_ILi128EEES8_EEENS_10bfloat16_tEfNS_4arch4Sm80ELb0ELb1ELb1ELb0ELb1ELb0ELb0ELb0ELi2ELi2ELi4ELi2ELb1EEENS1_24CollectiveEpilogueBwdGQAISA_fSD_Li256ELb0ELb1EEENS1_19SingleTileSchedulerILb0ELb0ELb0ELi128EEEEEEEEEvNT_6ParamsE)
        .other          _ZN7cutlass13device_kernelIN5flash19enable_sm80_to_sm89INS1_16FlashAttnBwdSm80INS1_25CollectiveMainloopBwdSm80ILi2ELi2EN4cute5tupleIJNS5_1CILi64EEENS7_ILi128EEES8_EEENS_10bfloat16_tEfNS_4arch4Sm80ELb0ELb1ELb1ELb0ELb1ELb0ELb0ELb0ELi2ELi2ELi4ELi2ELb1EEENS1_24CollectiveEpilogueBwdGQAISA_fSD_Li256ELb0ELb1EEENS1_19SingleTileSchedulerILb0ELb0ELb0ELi128EEEEEEEEEvNT_6ParamsE,@"STO_CUDA_ENTRY STV_DEFAULT"
_ZN7cutlass13device_kernelIN5flash19enable_sm80_to_sm89INS1_16FlashAttnBwdSm80INS1_25CollectiveMainloopBwdSm80ILi2ELi2EN4cute5tupleIJNS5_1CILi64EEENS7_ILi128EEES8_EEENS_10bfloat16_tEfNS_4arch4Sm80ELb0ELb1ELb1ELb0ELb1ELb0ELb0ELb0ELi2ELi2ELi4ELi2ELb1EEENS1_24CollectiveEpilogueBwdGQAISA_fSD_Li256ELb0ELb1EEENS1_19SingleTileSchedulerILb0ELb0ELb0ELi128EEEEEEEEEvNT_6ParamsE:
[----:B------:R-:W-:Y:S01]  /*0000*/  LDC R1, c[0x0][0x28] ;  /* 0x00000a00ff017b82 */ /* 0x000fe20000000800 */
[----:B------:R-:W-:Y:S05]  /*0010*/  EXIT ;  /* 0x000000000000794d */ /* 0x000fea0003800000 */
.L_x_11:
        /* <DEDUP_REMOVED lines=14> */
.L_x_97:


//--------------------- .text._ZN7cutlass13device_kernelIN5flash19enable_sm80_to_sm89INS1_16FlashAttnBwdSm80INS1_25CollectiveMainloopBwdSm80ILi2ELi2EN4cute5tupleIJNS5_1CILi64EEENS7_ILi128EEES8_EEENS_10bfloat16_tEfNS_4arch4Sm80ELb0ELb1ELb1ELb1ELb0ELb0ELb0ELb0ELi2ELi2ELi4ELi2ELb1EEENS1_21CollectiveEpilogueBwdISA_SB_SD_Li256ELb1ELb0ELi2EEENS1_19SingleTileSchedulerILb1ELb0ELb0ELi128EEEEEEEEEvNT_6ParamsE --------------------------
	.section	.text._ZN7cutlass13device_kernelIN5flash19enable_sm80_to_sm89INS1_16FlashAttnBwdSm80INS1_25CollectiveMainloopBwdSm80ILi2ELi2EN4cute5tupleIJNS5_1CILi64EEENS7_ILi128EEES8_EEENS_10bfloat16_tEfNS_4arch4Sm80ELb0ELb1ELb1ELb1ELb0ELb0ELb0ELb0ELi2ELi2ELi4ELi2ELb1EEENS1_21CollectiveEpilogueBwdISA_SB_SD_Li256ELb1ELb0ELi2EEENS1_19SingleTileSchedulerILb1ELb0ELb0ELi128EEEEEEEEEvNT_6ParamsE,"ax",@progbits
	.align	128
.text._ZN7cutlass13device_kernelIN5flash19enable_sm80_to_sm89INS1_16FlashAttnBwdSm80INS1_25CollectiveMainloopBwdSm80ILi2ELi2EN4cute5tupleIJNS5_1CILi64EEENS7_ILi128EEES8_EEENS_10bfloat16_tEfNS_4arch4Sm80ELb0ELb1ELb1ELb1ELb0ELb0ELb0ELb0ELi2ELi2ELi4ELi2ELb1EEENS1_21CollectiveEpilogueBwdISA_SB_SD_Li256ELb1ELb0ELi2EEENS1_19SingleTileSchedulerILb1ELb0ELb0ELi128EEEEEEEEEvNT_6ParamsE:
        .type           _ZN7cutlass13device_kernelIN5flash19enable_sm80_to_sm89INS1_16FlashAttnBwdSm80INS1_25CollectiveMainloopBwdSm80ILi2ELi2EN4cute5tupleIJNS5_1CILi64EEENS7_ILi128EEES8_EEENS_10bfloat16_tEfNS_4arch4Sm80ELb0ELb1ELb1ELb1ELb0ELb0ELb0ELb0ELi2ELi2ELi4ELi2ELb1EEENS1_21CollectiveEpilogueBwdISA_SB_SD_Li256ELb1ELb0ELi2EEENS1_19SingleTileSchedulerILb1ELb0ELb0ELi128EEEEEEEEEvNT_6ParamsE,@function
        .size           _ZN7cutlass13device_kernelIN5flash19enable_sm80_to_sm89INS1_16FlashAttnBwdSm80INS1_25CollectiveMainloopBwdSm80ILi2ELi2EN4cute5tupleIJNS5_1CILi64EEENS7_ILi128EEES8_EEENS_10bfloat16_tEfNS_4arch4Sm80ELb0ELb1ELb1ELb1ELb0ELb0ELb0ELb0ELi2ELi2ELi4ELi2ELb1EEENS1_21CollectiveEpilogueBwdISA_SB_SD_Li256ELb1ELb0ELi2EEENS1_19SingleTileSchedulerILb1ELb0ELb0ELi128EEEEEEEEEvNT_6ParamsE,(.L_x_98 - _ZN7cutlass13device_kernelIN5flash19enable_sm80_to_sm89INS1_16FlashAttnBwdSm80INS1_25CollectiveMainloopBwdSm80ILi2ELi2EN4cute5tupleIJNS5_1CILi64EEENS7_ILi128EEES8_EEENS_10bfloat16_tEfNS_4arch4Sm80ELb0ELb1ELb1ELb1ELb0ELb0ELb0ELb0ELi2ELi2ELi4ELi2ELb1EEENS1_21CollectiveEpilogueBwdISA_SB_SD_Li256ELb1ELb0ELi2EEENS1_19SingleTileSchedulerILb1ELb0ELb0ELi128EEEEEEEEEvNT_6ParamsE)
        .other          _ZN7cutlass13device_kernelIN5flash19enable_sm80_to_sm89INS1_16FlashAttnBwdSm80INS1_25CollectiveMainloopBwdSm80ILi2ELi2EN4cute5tupleIJNS5_1CILi64EEENS7_ILi128EEES8_EEENS_10bfloat16_tEfNS_4arch4Sm80ELb0ELb1ELb1ELb1ELb0ELb0ELb0ELb0ELi2ELi2ELi4ELi2ELb1EEENS1_21CollectiveEpilogueBwdISA_SB_SD_Li256ELb1ELb0ELi2EEENS1_19SingleTileSchedulerILb1ELb0ELb0ELi128EEEEEEEEEvNT_6ParamsE,@"STO_CUDA_ENTRY STV_DEFAULT"
_ZN7cutlass13device_kernelIN5flash19enable_sm80_to_sm89INS1_16FlashAttnBwdSm80INS1_25CollectiveMainloopBwdSm80ILi2ELi2EN4cute5tupleIJNS5_1CILi64EEENS7_ILi128EEES8_EEENS_10bfloat16_tEfNS_4arch4Sm80ELb0ELb1ELb1ELb1ELb0ELb0ELb0ELb0ELi2ELi2ELi4ELi2ELb1EEENS1_21CollectiveEpilogueBwdISA_SB_SD_Li256ELb1ELb0ELi2EEENS1_19SingleTileSchedulerILb1ELb0ELb0ELi128EEEEEEEEEvNT_6ParamsE:
[----:B------:R-:W-:Y:S01]  /*0000*/  LDC R1, c[0x0][0x28] ;  /* 0x00000a00ff017b82 */ /* 0x000fe20000000800 */
[----:B------:R-:W-:Y:S05]  /*0010*/  EXIT ;  /* 0x000000000000794d */ /* 0x000fea0003800000 */
.L_x_12:
        /* <DEDUP_REMOVED lines=14> */
.L_x_98:


//--------------------- .text._ZN7cutlass13device_kernelIN5flash19enable_sm80_to_sm89INS1_16FlashAttnBwdSm80INS1_25CollectiveMainloopBwdSm80ILi2ELi2EN4cute5tupleIJNS5_1CILi64EEENS7_ILi128EEES8_EEENS_10bfloat16_tEfNS_4arch4Sm80ELb0ELb1ELb1ELb1ELb1ELb0ELb0ELb0ELi2ELi2ELi4ELi2ELb1EEENS1_21CollectiveEpilogueBwdISA_SB_SD_Li256ELb1ELb0ELi2EEENS1_19SingleTileSchedulerILb1ELb0ELb0ELi128EEEEEEEEEvNT_6ParamsE --------------------------
	.section	.text._ZN7cutlass13device_kernelIN5flash19enable_sm80_to_sm89INS1_16FlashAttnBwdSm80INS1_25CollectiveMainloopBwdSm80ILi2ELi2EN4cute5tupleIJNS5_1CILi64EEENS7_ILi128EEES8_EEENS_10bfloat16_tEfNS_4arch4Sm80ELb0ELb1ELb1ELb1ELb1ELb0ELb0ELb0ELi2ELi2ELi4ELi2ELb1EEENS1_21CollectiveEpilogueBwdISA_SB_SD_Li256ELb1ELb0ELi2EEENS1_19SingleTileSchedulerILb1ELb0ELb0ELi128EEEEEEEEEvNT_6ParamsE,"ax",@progbits
	.align	128
.text._ZN7cutlass13device_kernelIN5flash19enable_sm80_to_sm89INS1_16FlashAttnBwdSm80INS1_25CollectiveMainloopBwdSm80ILi2ELi2EN4cute5tupleIJNS5_1CILi64EEENS7_ILi128EEES8_EEENS_10bfloat16_tEfNS_4arch4Sm80ELb0ELb1ELb1ELb1ELb1ELb0ELb0ELb0ELi2ELi2ELi4ELi2ELb1EEENS1_21CollectiveEpilogueBwdISA_SB_SD_Li256ELb1ELb0ELi2EEENS1_19SingleTileSchedulerILb1ELb0ELb0ELi128EEEEEEEEEvNT_6ParamsE:
        .type           _ZN7cutlass13device_kernelIN5flash19enable_sm80_to_sm89INS1_16FlashAttnBwdSm80INS1_25CollectiveMainloopBwdSm80ILi2ELi2EN4cute5tupleIJNS5_1CILi64EEENS7_ILi128EEES8_EEENS_10bfloat16_tEfNS_4arch4Sm80ELb0ELb1ELb1ELb1ELb1ELb0ELb0ELb0ELi2ELi2ELi4ELi2ELb1EEENS1_21CollectiveEpilogueBwdISA_SB_SD_Li256ELb1ELb0ELi2EEENS1_19SingleTileSchedulerILb1ELb0ELb0ELi128EEEEEEEEEvNT_6ParamsE,@function
        .size           _ZN7cutlass13device_kernelIN5flash19enable_sm80_to_sm89INS1_16FlashAttnBwdSm80INS1_25CollectiveMainloopBwdSm80ILi2ELi2EN4cute5tupleIJNS5_1CILi64EEENS7_ILi128EEES8_EEENS_10bfloat16_tEfNS_4arch4Sm80ELb0ELb1ELb1ELb1ELb1ELb0ELb0ELb0ELi2ELi2ELi4ELi2ELb1EEENS1_21CollectiveEpilogueBwdISA_SB_SD_Li256ELb1ELb0ELi2EEENS1_19SingleTileSchedulerILb1ELb0ELb0ELi128EEEEEEEEEvNT_6ParamsE,(.L_x_99 - _ZN7cutlass13device_kernelIN5flash19enable_sm80_to_sm89INS1_16FlashAttnBwdSm80INS1_25CollectiveMainloopBwdSm80ILi2ELi2EN4cute5tupleIJNS5_1CILi64EEENS7_ILi128EEES8_EEENS_10bfloat16_tEfNS_4arch4Sm80ELb0ELb1ELb1ELb1ELb1ELb0ELb0ELb0ELi2ELi2ELi4ELi2ELb1EEENS1_21CollectiveEpilogueBwdISA_SB_SD_Li256ELb1ELb0ELi2EEENS1_19SingleTileSchedulerILb1ELb0ELb0ELi128EEEEEEEEEvNT_6ParamsE)
        .other          _ZN7cutlass13device_kernelIN5flash19enable_sm80_to_sm89INS1_16FlashAttnBwdSm80INS1_25CollectiveMainloopBwdSm80ILi2ELi2EN4cute5tupleIJNS5_1CILi64EEENS7_ILi128EEES8_EEENS_10bfloat16_tEfNS_4arch4Sm80ELb0ELb1ELb1ELb1ELb1ELb0ELb0ELb0ELi2ELi2ELi4ELi2ELb1EEENS1_21CollectiveEpilogueBwdISA_SB_SD_Li256ELb1ELb0ELi2EEENS1_19SingleTileSchedulerILb1ELb0ELb0ELi128EEEEEEEEEvNT_6ParamsE,@"STO_CUDA_ENTRY STV_DEFAULT"
_ZN7cutlass13device_kernelIN5flash19enable_sm80_to_sm89INS1_16FlashAttnBwdSm80INS1_25CollectiveMainloopBwdSm80ILi2ELi2EN4cute5tupleIJNS5_1CILi64EEENS7_ILi128EEES8_EEENS_10bfloat16_tEfNS_4arch4Sm80ELb0ELb1ELb1ELb1ELb1ELb0ELb0ELb0ELi2ELi2ELi4ELi2ELb1EEENS1_21CollectiveEpilogueBwdISA_SB_SD_Li256ELb1ELb0ELi2EEENS1_19SingleTileSchedulerILb1ELb0ELb0ELi128EEEEEEEEEvNT_6ParamsE:
[----:B------:R-:W-:Y:S01]  /*0000*/  LDC R1, c[0x0][0x28] ;  /* 0x00000a00ff017b82 */ /* 0x000fe20000000800 */
[----:B------:R-:W-:Y:S05]  /*0010*/  EXIT ;  /* 0x000000000000794d */ /* 0x000fea0003800000 */
.L_x_13:
        /* <DEDUP_REMOVED lines=14> */
.L_x_99:


//--------------------- .text._ZN7cutlass13device_kernelIN5flash19enable_sm80_to_sm89INS1_16FlashAttnBwdSm80INS1_25CollectiveMainloopBwdSm80ILi2ELi2EN4cute5tupleIJNS5_1CILi64EEENS7_ILi128EEES8_EEENS_10bfloat16_tEfNS_4arch4Sm80ELb0ELb1ELb1ELb1ELb0ELb0ELb0ELb0ELi2ELi2ELi4ELi2ELb1EEENS1_24CollectiveEpilogueBwdGQAISA_fSD_Li256ELb1ELb0EEENS1_19SingleTileSchedulerILb1ELb0ELb0ELi128EEEEEEEEEvNT_6ParamsE --------------------------
	.section	.text._ZN7cutlass13device_kernelIN5flash19enable_sm80_to_sm89INS1_16FlashAttnBwdSm80INS1_25CollectiveMainloopBwdSm80ILi2ELi2EN4cute5tupleIJNS5_1CILi64EEENS7_ILi128EEES8_EEENS_10bfloat16_tEfNS_4arch4Sm80ELb0ELb1ELb1ELb1ELb0ELb0ELb0ELb0ELi2ELi2ELi4ELi2ELb1EEENS1_24CollectiveEpilogueBwdGQAISA_fSD_Li256ELb1ELb0EEENS1_19SingleTileSchedulerILb1ELb0ELb0ELi128EEEEEEEEEvNT_6ParamsE,"ax",@progbits
	.align	128
.text._ZN7cutlass13device_kernelIN5flash19enable_sm80_to_sm89INS1_16FlashAttnBwdSm80INS1_25CollectiveMainloopBwdSm80ILi2ELi2EN4cute5tupleIJNS5_1CILi64EEENS7_ILi128EEES8_EEENS_10bfloat16_tEfNS_4arch4Sm80ELb0ELb1ELb1ELb1ELb0ELb0ELb0ELb0ELi2ELi2ELi4ELi2ELb1EEENS1_24CollectiveEpilogueBwdGQAISA_fSD_Li256ELb1ELb0EEENS1_19SingleTileSchedulerILb1ELb0ELb0ELi128EEEEEEEEEvNT_6ParamsE:
        .type           _ZN7cutlass13device_kernelIN5flash19enable_sm80_to_sm89INS1_16FlashAttnBwdSm80INS1_25CollectiveMainloopBwdSm80ILi2ELi2EN4cute5tupleIJNS5_1CILi64EEENS7_ILi128EEES8_EEENS_10bfloat16_tEfNS_4arch4Sm80ELb0ELb1ELb1ELb1ELb0ELb0ELb0ELb0ELi2ELi2ELi4ELi2ELb1EEENS1_24CollectiveEpilogueBwdGQAISA_fSD_Li256ELb1ELb0EEENS1_19SingleTileSchedulerILb1ELb0ELb0ELi128EEEEEEEEEvNT_6ParamsE,@function
        .size           _ZN7cutlass13device_kernelIN5flash19enable_sm80_to_sm89INS1_16FlashAttnBwdSm80INS1_25CollectiveMainloopBwdSm80ILi2ELi2EN4cute5tupleIJNS5_1CILi64EEENS7_ILi128EEES8_EEENS_10bfloat16_tEfNS_4arch4Sm80ELb0ELb1ELb1ELb1ELb0ELb0ELb0ELb0ELi2ELi2ELi4ELi2ELb1EEENS1_24CollectiveEpilogueBwdGQAISA_fSD_Li256ELb1ELb0EEENS1_19SingleTileSchedulerILb1ELb0ELb0ELi128EEEEEEEEEvNT_6ParamsE,(.L_x_100 - _ZN7cutlass13device_kernelIN5flash19enable_sm80_to_sm89INS1_16FlashAttnBwdSm80INS1_25CollectiveMainloopBwdSm80ILi2ELi2EN4cute5tupleIJNS5_1CILi64EEENS7_ILi128EEES8_EEENS_10bfloat16_tEfNS_4arch4Sm80ELb0ELb1ELb1ELb1ELb0ELb0ELb0ELb0ELi2ELi2ELi4ELi2ELb1EEENS1_24CollectiveEpilogueBwdGQAISA_fSD_Li256ELb1ELb0EEENS1_19SingleTileSchedulerILb1ELb0ELb0ELi128EEEEEEEEEvNT_6ParamsE)
        .other          _ZN7cutlass13device_kernelIN5flash19enable_sm80_to_sm89INS1_16FlashAttnBwdSm80INS1_25CollectiveMainloopBwdSm80ILi2ELi2EN4cute5tupleIJNS5_1CILi64EEENS7_ILi128EEES8_EEENS_10bfloat16_tEfNS_4arch4Sm80ELb0ELb1ELb1ELb1ELb0ELb0ELb0ELb0ELi2ELi2ELi4ELi2ELb1EEENS1_24CollectiveEpilogueBwdGQAISA_fSD_Li256ELb1ELb0EEENS1_19SingleTileSchedulerILb1ELb0ELb0ELi128EEEEEEEEEvNT_6ParamsE,@"STO_CUDA_ENTRY STV_DEFAULT"
_ZN7cutlass13device_kernelIN5flash19enable_sm80_to_sm89INS1_16FlashAttnBwdSm80INS1_25CollectiveMainloopBwdSm80ILi2ELi2EN4cute5tupleIJNS5_1CILi64EEENS7_ILi128EEES8_EEENS_10bfloat16_tEfNS_4arch4Sm80ELb0ELb1ELb1ELb1ELb0ELb0ELb0ELb0ELi2ELi2ELi4ELi2ELb1EEENS1_24CollectiveEpilogueBwdGQAISA_fSD_Li256ELb1ELb0EEENS1_19SingleTileSchedulerILb1ELb0ELb0ELi128EEEEEEEEEvNT_6ParamsE:
[----:B------:R-:W-:Y:S01]  /*0000*/  LDC R1, c[0x0][0x28] ;  /* 0x00000a00ff017b82 */ /* 0x000fe20000000800 */
[----:B------:R-:W-:Y:S05]  /*0010*/  EXIT ;  /* 0x000000000000794d */ /* 0x000fea0003800000 */
.L_x_14:
        /* <DEDUP_REMOVED lines=14> */
.L_x_100:


//--------------------- .text._ZN7cutlass13device_kernelIN5flash19enable_sm80_to_sm89INS1_16FlashAttnBwdSm80INS1_25CollectiveMainloopBwdSm80ILi2ELi2EN4cute5tupleIJNS5_1CILi64EEENS7_ILi128EEES8_EEENS_10bfloat16_tEfNS_4arch4Sm80ELb0ELb1ELb1ELb1ELb1ELb0ELb0ELb0ELi2ELi2ELi4ELi2ELb1EEENS1_24CollectiveEpilogueBwdGQAISA_fSD_Li256ELb1ELb1EEENS1_19SingleTileSchedulerILb1ELb0ELb0ELi128EEEEEEEEEvNT_6ParamsE --------------------------
	.section	.text._ZN7cutlass13device_kernelIN5flash19enable_sm80_to_sm89INS1_16FlashAttnBwdSm80INS1_25CollectiveMainloopBwdSm80ILi2ELi2EN4cute5tupleIJNS5_1CILi64EEENS7_ILi128EEES8_EEENS_10bfloat16_tEfNS_4arch4Sm80ELb0ELb1ELb1ELb1ELb1ELb0ELb0ELb0ELi2ELi2ELi4ELi2ELb1EEENS1_24CollectiveEpilogueBwdGQAISA_fSD_Li256ELb1ELb1EEENS1_19SingleTileSchedulerILb1ELb0ELb0ELi128EEEEEEEEEvNT_6ParamsE,"ax",@progbits
	.align	128
.text._ZN7cutlass13device_kernelIN5flash19enable_sm80_to_sm89INS1_16FlashAttnBwdSm80INS1_25CollectiveMainloopBwdSm80ILi2ELi2EN4cute5tupleIJNS5_1CILi64EEENS7_ILi128EEES8_EEENS_10bfloat16_tEfNS_4arch4Sm80ELb0ELb1ELb1ELb1ELb1ELb0ELb0ELb0ELi2ELi2ELi4ELi2ELb1EEENS1_24CollectiveEpilogueBwdGQAISA_fSD_Li256ELb1ELb1EEENS1_19SingleTileSchedulerILb1ELb0ELb0ELi128EEEEEEEEEvNT_6ParamsE:
        .type           _ZN7cutlass13device_kernelIN5flash19enable_sm80_to_sm89INS1_16FlashAttnBwdSm80INS1_25CollectiveMainloopBwdSm80ILi2ELi2EN4cute5tupleIJNS5_1CILi64EEENS7_ILi128EEES8_EEENS_10bfloat16_tEfNS_4arch4Sm80ELb0ELb1ELb1ELb1ELb1ELb0ELb0ELb0ELi2ELi2ELi4ELi2ELb1EEENS1_24CollectiveEpilogueBwdGQAISA_fSD_Li256ELb1ELb1EEENS1_19SingleTileSchedulerILb1ELb0ELb0ELi128EEEEEEEEEvNT_6ParamsE,@function
        .size           _ZN7cutlass13device_kernelIN5flash19enable_sm80_to_sm89INS1_16FlashAttnBwdSm80INS1_25CollectiveMainloopBwdSm80ILi2ELi2EN4cute5tupleIJNS5_1CILi64EEENS7_ILi128EEES8_EEENS_10bfloat16_tEfNS_4arch4Sm80ELb0ELb1ELb1ELb1ELb1ELb0ELb0ELb0ELi2ELi2ELi4ELi2ELb1EEENS1_24CollectiveEpilogueBwdGQAISA_fSD_Li256ELb1ELb1EEENS1_19SingleTileSchedulerILb1ELb0ELb0ELi128EEEEEEEEEvNT_6ParamsE,(.L_x_101 - _ZN7cutlass13device_kernelIN5flash19enable_sm80_to_sm89INS1_16FlashAttnBwdSm80INS1_25CollectiveMainloopBwdSm80ILi2ELi2EN4cute5tupleIJNS5_1CILi64EEENS7_ILi128EEES8_EEENS_10bfloat16_tEfNS_4arch4Sm80ELb0ELb1ELb1ELb1ELb1ELb0ELb0ELb0ELi2ELi2ELi4ELi2ELb1EEENS1_24CollectiveEpilogueBwdGQAISA_fSD_Li256ELb1ELb1EEENS1_19SingleTileSchedulerILb1ELb0ELb0ELi128EEEEEEEEEvNT_6ParamsE)
        .other          _ZN7cutlass13device_kernelIN5flash19enable_sm80_to_sm89INS1_16FlashAttnBwdSm80INS1_25CollectiveMainloopBwdSm80ILi2ELi2EN4cute5tupleIJNS5_1CILi64EEENS7_ILi128EEES8_EEENS_10bfloat16_tEfNS_4arch4Sm80ELb0ELb1ELb1ELb1ELb1ELb0ELb0ELb0ELi2ELi2ELi4ELi2ELb1EEENS1_24CollectiveEpilogueBwdGQAISA_fSD_Li256ELb1ELb1EEENS1_19SingleTileSchedulerILb1ELb0ELb0ELi128EEEEEEEEEvNT_6ParamsE,@"STO_CUDA_ENTRY STV_DEFAULT"
_ZN7cutlass13device_kernelIN5flash19enable_sm80_to_sm89INS1_16FlashAttnBwdSm80INS1_25CollectiveMainloopBwdSm80ILi2ELi2EN4cute5tupleIJNS5_1CILi64EEENS7_ILi128EEES8_EEENS_10bfloat16_tEfNS_4arch4Sm80ELb0ELb1ELb1ELb1ELb1ELb0ELb0ELb0ELi2ELi2ELi4ELi2ELb1EEENS1_24CollectiveEpilogueBwdGQAISA_fSD_Li256ELb1ELb1EEENS1_19SingleTileSchedulerILb1ELb0ELb0ELi128EEEEEEEEEvNT_6ParamsE:
[----:B------:R-:W-:Y:S01]  /*0000*/  LDC R1, c[0x0][0x28] ;  /* 0x00000a00ff017b82 */ /* 0x000fe20000000800 */
[----:B------:R-:W-:Y:S05]  /*0010*/  EXIT ;  /* 0x000000000000794d */ /* 0x000fea0003800000 */
.L_x_15:
        /* <DEDUP_REMOVED lines=14> */
.L_x_101:


//--------------------- .text._ZN7cutlass13device_kernelIN5flash19enable_sm80_to_sm89INS1_16FlashAttnBwdSm80INS1_25CollectiveMainloopBwdSm80ILi2ELi2EN4cute5tupleIJNS5_1CILi64EEENS7_ILi128EEES8_EEENS_10bfloat16_tEfNS_4arch4Sm80ELb1ELb0ELb1ELb0ELb0ELb0ELb0ELb0ELi2ELi2ELi4ELi2ELb1EEENS1_21CollectiveEpilogueBwdISA_SB_SD_Li256ELb0ELb0ELi2EEENS1_25SingleTileBwdLPTSchedulerILb0ELi128ELb0EEEEEEEEEvNT_6ParamsE --------------------------
	.section	.text._ZN7cutlass13device_kernelIN5flash19enable_sm80_to_sm89INS1_16FlashAttnBwdSm80INS1_25CollectiveMainloopBwdSm80ILi2ELi2EN4cute5tupleIJNS5_1CILi64EEENS7_ILi128EEES8_EEENS_10bfloat16_tEfNS_4arch4Sm80ELb1ELb0ELb1ELb0ELb0ELb0ELb0ELb0ELi2ELi2ELi4ELi2ELb1EEENS1_21CollectiveEpilogueBwdISA_SB_SD_Li256ELb0ELb0ELi2EEENS1_25SingleTileBwdLPTSchedulerILb0ELi128ELb0EEEEEEEEEvNT_6ParamsE,"ax",@progbits
	.align	128
.text._ZN7cutlass13device_kernelIN5flash19enable_sm80_to_sm89INS1_16FlashAttnBwdSm80INS1_25CollectiveMainloopBwdSm80ILi2ELi2EN4cute5tupleIJNS5_1CILi64EEENS7_ILi128EEES8_EEENS_10bfloat16_tEfNS_4arch4Sm80ELb1ELb0ELb1ELb0ELb0ELb0ELb0ELb0ELi2ELi2ELi4ELi2ELb1EEENS1_21CollectiveEpilogueBwdISA_SB_SD_Li256ELb0ELb0ELi2EEENS1_25SingleTileBwdLPTSchedulerILb0ELi128ELb0EEEEEEEEEvNT_6ParamsE:
        .type           _ZN7cutlass13device_kernelIN5flash19enable_sm80_to_sm89INS1_16FlashAttnBwdSm80INS1_25CollectiveMainloopBwdSm80ILi2ELi2EN4cute5tupleIJNS5_1CILi64EEENS7_ILi128EEES8_EEENS_10bfloat16_tEfNS_4arch4Sm80ELb1ELb0ELb1ELb0ELb0ELb0ELb0ELb0ELi2ELi2ELi4ELi2ELb1EEENS1_21CollectiveEpilogueBwdISA_SB_SD_Li256ELb0ELb0ELi2EEENS1_25SingleTileBwdLPTSchedulerILb0ELi128ELb0EEEEEEEEEvNT_6ParamsE,@function
        .size           _ZN7cutlass13device_kernelIN5flash19enable_sm80_to_sm89INS1_16FlashAttnBwdSm80INS1_25CollectiveMainloopBwdSm80ILi2ELi2EN4cute5tupleIJNS5_1CILi64EEENS7_ILi128EEES8_EEENS_10bfloat16_tEfNS_4arch4Sm80ELb1ELb0ELb1ELb0ELb0ELb0ELb0ELb0ELi2ELi2ELi4ELi2ELb1EEENS1_21CollectiveEpilogueBwdISA_SB_SD_Li256ELb0ELb0ELi2EEENS1_25SingleTileBwdLPTSchedulerILb0ELi128ELb0EEEEEEEEEvNT_6ParamsE,(.L_x_102 - _ZN7cutlass13device_kernelIN5flash19enable_sm80_to_sm89INS1_16FlashAttnBwdSm80INS1_25CollectiveMainloopBwdSm80ILi2ELi2EN4cute5tupleIJNS5_1CILi64EEENS7_ILi128EEES8_EEENS_10bfloat16_tEfNS_4arch4Sm80ELb1ELb0ELb1ELb0ELb0ELb0ELb0ELb0ELi2ELi2ELi4ELi2ELb1EEENS1_21CollectiveEpilogueBwdISA_SB_SD_Li256ELb0ELb0ELi2EEENS1_25SingleTileBwdLPTSchedulerILb0ELi128ELb0EEEEEEEEEvNT_6ParamsE)
        .other          _ZN7cutlass13device_kernelIN5flash19enable_sm80_to_sm89INS1_16FlashAttnBwdSm80INS1_25CollectiveMainloopBwdSm80ILi2ELi2EN4cute5tupleIJNS5_1CILi64EEENS7_ILi128EEES8_EEENS_10bfloat16_tEfNS_4arch4Sm80ELb1ELb0ELb1ELb0ELb0ELb0ELb0ELb0ELi2ELi2ELi4ELi2ELb1EEENS1_21CollectiveEpilogueBwdISA_SB_SD_Li256ELb0ELb0ELi2EEENS1_25SingleTileBwdLPTSchedulerILb0ELi128ELb0EEEEEEEEEvNT_6ParamsE,@"STO_CUDA_ENTRY STV_DEFAULT"
_ZN7cutlass13device_kernelIN5flash19enable_sm80_to_sm89INS1_16FlashAttnBwdSm80INS1_25CollectiveMainloopBwdSm80ILi2ELi2EN4cute5tupleIJNS5_1CILi64EEENS7_ILi128EEES8_EEENS_10bfloat16_tEfNS_4arch4Sm80ELb1ELb0ELb1ELb0ELb0ELb0ELb0ELb0ELi2ELi2ELi4ELi2ELb1EEENS1_21CollectiveEpilogueBwdISA_SB_SD_Li256ELb0ELb0ELi2EEENS1_25SingleTileBwdLPTSchedulerILb0ELi128ELb0EEEEEEEEEvNT_6ParamsE:
[----:B------:R-:W-:Y:S01]  /*0000*/  LDC R1, c[0x0][0x28] ;  /* 0x00000a00ff017b82 */ /* 0x000fe20000000800 */
[----:B------:R-:W-:Y:S05]  /*0010*/  EXIT ;  /* 0x000000000000794d */ /* 0x000fea0003800000 */
.L_x_16:
        /* <DEDUP_REMOVED lines=14> */
.L_x_102:


//--------------------- .text._ZN7cutlass13device_kernelIN5flash19enable_sm80_to_sm89INS1_16FlashAttnBwdSm80INS1_25CollectiveMainloopBwdSm80ILi2ELi2EN4cute5tupleIJNS5_1CILi64EEENS7_ILi128EEES8_EEENS_10bfloat16_tEfNS_4arch4Sm80ELb1ELb0ELb1ELb0ELb1ELb0ELb0ELb0ELi2ELi2ELi4ELi2ELb1EEENS1_21CollectiveEpilogueBwdISA_SB_SD_Li256ELb0ELb0ELi2EEENS1_25SingleTileBwdLPTSchedulerILb0ELi128ELb1EEEEEEEEEvNT_6ParamsE --------------------------
	.section	.text._ZN7cutlass13device_kernelIN5flash19enable_sm80_to_sm89INS1_16FlashAttnBwdSm80INS1_25CollectiveMainloopBwdSm80ILi2ELi2EN4cute5tupleIJNS5_1CILi64EEENS7_ILi128EEES8_EEENS_10bfloat16_tEfNS_4arch4Sm80ELb1ELb0ELb1ELb0ELb1ELb0ELb0ELb0ELi2ELi2ELi4ELi2ELb1EEENS1_21CollectiveEpilogueBwdISA_SB_SD_Li256ELb0ELb0ELi2EEENS1_25SingleTileBwdLPTSchedulerILb0ELi128ELb1EEEEEEEEEvNT_6ParamsE,"ax",@progbits
	.align	128
.text._ZN7cutlass13device_kernelIN5flash19enable_sm80_to_sm89INS1_16FlashAttnBwdSm80INS1_25CollectiveMainloopBwdSm80ILi2ELi2EN4cute5tupleIJNS5_1CILi64EEENS7_ILi128EEES8_EEENS_10bfloat16_tEfNS_4arch4Sm80ELb1ELb0ELb1ELb0ELb1ELb0ELb0ELb0ELi2ELi2ELi4ELi2ELb1EEENS1_21CollectiveEpilogueBwdISA_SB_SD_Li256ELb0ELb0ELi2EEENS1_25SingleTileBwdLPTSchedulerILb0ELi128ELb1EEEEEEEEEvNT_6ParamsE:
        .type           _ZN7cutlass13device_kernelIN5flash19enable_sm80_to_sm89INS1_16FlashAttnBwdSm80INS1_25CollectiveMainloopBwdSm80ILi2ELi2EN4cute5tupleIJNS5_1CILi64EEENS7_ILi128EEES8_EEENS_10bfloat16_tEfNS_4arch4Sm80ELb1ELb0ELb1ELb0ELb1ELb0ELb0ELb0ELi2ELi2ELi4ELi2ELb1EEENS1_21CollectiveEpilogueBwdISA_SB_SD_Li256ELb0ELb0ELi2EEENS1_25SingleTileBwdLPTSchedulerILb0ELi128ELb1EEEEEEEEEvNT_6ParamsE,@function
        .size           _ZN7cutlass13device_kernelIN5flash19enable_sm80_to_sm89INS1_16FlashAttnBwdSm80INS1_25CollectiveMainloopBwdSm80ILi2ELi2EN4cute5tupleIJNS5_1CILi64EEENS7_ILi128EEES8_EEENS_10bfloat16_tEfNS_4arch4Sm80ELb1ELb0ELb1ELb0ELb1ELb0ELb0ELb0ELi2ELi2ELi4ELi2ELb1EEENS1_21CollectiveEpilogueBwdISA_SB_SD_Li256ELb0ELb0ELi2EEENS1_25SingleTileBwdLPTSchedulerILb0ELi128ELb1EEEEEEEEEvNT_6ParamsE,(.L_x_103 - _ZN7cutlass13device_kernelIN5flash19enable_sm80_to_sm89INS1_16FlashAttnBwdSm80INS1_25CollectiveMainloopBwdSm80ILi2ELi2EN4cute5tupleIJNS5_1CILi64EEENS7_ILi128EEES8_EEENS_10bfloat16_tEfNS_4arch4Sm80ELb1ELb0ELb1ELb0ELb1ELb0ELb0ELb0ELi2ELi2ELi4ELi2ELb1EEENS1_21CollectiveEpilogueBwdISA_SB_SD_Li256ELb0ELb0ELi2EEENS1_25SingleTileBwdLPTSchedulerILb0ELi128ELb1EEEEEEEEEvNT_6ParamsE)
        .other          _ZN7cutlass13device_kernelIN5flash19enable_sm80_to_sm89INS1_16FlashAttnBwdSm80INS1_25CollectiveMainloopBwdSm80ILi2ELi2EN4cute5tupleIJNS5_1CILi64EEENS7_ILi128EEES8_EEENS_10bfloat16_tEfNS_4arch4Sm80ELb1ELb0ELb1ELb0ELb1ELb0ELb0ELb0ELi2ELi2ELi4ELi2ELb1EEENS1_21CollectiveEpilogueBwdISA_SB_SD_Li256ELb0ELb0ELi2EEENS1_25SingleTileBwdLPTSchedulerILb0ELi128ELb1EEEEEEEEEvNT_6ParamsE,@"STO_CUDA_ENTRY STV_DEFAULT"
_ZN7cutlass13device_kernelIN5flash19enable_sm80_to_sm89INS1_16FlashAttnBwdSm80INS1_25CollectiveMainloopBwdSm80ILi2ELi2EN4cute5tupleIJNS5_1CILi64EEENS7_ILi128EEES8_EEENS_10bfloat16_tEfNS_4arch4Sm80ELb1ELb0ELb1ELb0ELb1ELb0ELb0ELb0ELi2ELi2ELi4ELi2ELb1EEENS1_21CollectiveEpilogueBwdISA_SB_SD_Li256ELb0ELb0ELi2EEENS1_25SingleTileBwdLPTSchedulerILb0ELi128ELb1EEEEEEEEEvNT_6ParamsE:
[----:B------:R-:W-:Y:S01]  /*0000*/  LDC R1, c[0x0][0x28] ;  /* 0x00000a00ff017b82 */ /* 0x000fe20000000800 */
[----:B------:R-:W-:Y:S05]  /*0010*/  EXIT ;  /* 0x000000000000794d */ /* 0x000fea0003800000 */
.L_x_17:
        /* <DEDUP_REMOVED lines=14> */
.L_x_103:


//--------------------- .text._ZN7cutlass13device_kernelIN5flash19enable_sm80_to_sm89INS1_16FlashAttnBwdSm80INS1_25CollectiveMainloopBwdSm80ILi2ELi2EN4cute5tupleIJNS5_1CILi64EEENS7_ILi128EEES8_EEENS_10bfloat16_tEfNS_4arch4Sm80ELb1ELb0ELb1ELb0ELb0ELb0ELb0ELb0ELi2ELi2ELi4ELi2ELb1EEENS1_24CollectiveEpilogueBwdGQAISA_fSD_Li256ELb0ELb0EEENS1_25SingleTileBwdLPTSchedulerILb0ELi128ELb0EEEEEEEEEvNT_6ParamsE --------------------------
	.section	.text._ZN7cutlass13device_kernelIN5flash19enable_sm80_to_sm89INS1_16FlashAttnBwdSm80INS1_25CollectiveMainloopBwdSm80ILi2ELi2EN4cute5tupleIJNS5_1CILi64EEENS7_ILi128EEES8_EEENS_10bfloat16_tEfNS_4arch4Sm80ELb1ELb0ELb1ELb0ELb0ELb0ELb0ELb0ELi2ELi2ELi4ELi2ELb1EEENS1_24CollectiveEpilogueBwdGQAISA_fSD_Li256ELb0ELb0EEENS1_25SingleTileBwdLPTSchedulerILb0ELi128ELb0EEEEEEEEEvNT_6ParamsE,"ax",@progbits
	.align	128
.text._ZN7cutlass13device_kernelIN5flash19enable_sm80_to_sm89INS1_16FlashAttnBwdSm80INS1_25CollectiveMainloopBwdSm80ILi2ELi2EN4cute5tupleIJNS5_1CILi64EEENS7_ILi128EEES8_EEENS_10bfloat16_tEfNS_4arch4Sm80ELb1ELb0ELb1ELb0ELb0ELb0ELb0ELb0ELi2ELi2ELi4ELi2ELb1EEENS1_24CollectiveEpilogueBwdGQAISA_fSD_Li256ELb0ELb0EEENS1_25SingleTileBwdLPTSchedulerILb0ELi128ELb0EEEEEEEEEvNT_6ParamsE:
        .type           _ZN7cutlass13device_kernelIN5flash19enable_sm80_to_sm89INS1_16FlashAttnBwdSm80INS1_25CollectiveMainloopBwdSm80ILi2ELi2EN4cute5tupleIJNS5_1CILi64EEENS7_ILi128EEES8_EEENS_10bfloat16_tEfNS_4arch4Sm80ELb1ELb0ELb1ELb0ELb0ELb0ELb0ELb0ELi2ELi2ELi4ELi2ELb1EEENS1_24CollectiveEpilogueBwdGQAISA_fSD_Li256ELb0ELb0EEENS1_25SingleTileBwdLPTSchedulerILb0ELi128ELb0EEEEEEEEEvNT_6ParamsE,@function
        .size           _ZN7cutlass13device_kernelIN5flash19enable_sm80_to_sm89INS1_16FlashAttnBwdSm80INS1_25CollectiveMainloopBwdSm80ILi2ELi2EN4cute5tupleIJNS5_1CILi64EEENS7_ILi128EEES8_EEENS_10bfloat16_tEfNS_4arch4Sm80ELb1ELb0ELb1ELb0ELb0ELb0ELb0ELb0ELi2ELi2ELi4ELi2ELb1EEENS1_24CollectiveEpilogueBwdGQAISA_fSD_Li256ELb0ELb0EEENS1_25SingleTileBwdLPTSchedulerILb0ELi128ELb0EEEEEEEEEvNT_6ParamsE,(.L_x_104 - _ZN7cutlass13device_kernelIN5flash19enable_sm80_to_sm89INS1_16FlashAttnBwdSm80INS1_25CollectiveMainloopBwdSm80ILi2ELi2EN4cute5tupleIJNS5_1CILi64EEENS7_ILi128EEES8_EEENS_10bfloat16_tEfNS_4arch4Sm80ELb1ELb0ELb1ELb0ELb0ELb0ELb0ELb0ELi2ELi2ELi4ELi2ELb1EEENS1_24CollectiveEpilogueBwdGQAISA_fSD_Li256ELb0ELb0EEENS1_25SingleTileBwdLPTSchedulerILb0ELi128ELb0EEEEEEEEEvNT_6ParamsE)
        .other          _ZN7cutlass13device_kernelIN5flash19enable_sm80_to_sm89INS1_16FlashAttnBwdSm80INS1_25CollectiveMainloopBwdSm80ILi2ELi2EN4cute5tupleIJNS5_1CILi64EEENS7_ILi128EEES8_EEENS_10bfloat16_tEfNS_4arch4Sm80ELb1ELb0ELb1ELb0ELb0ELb0ELb0ELb0ELi2ELi2ELi4ELi2ELb1EEENS1_24CollectiveEpilogueBwdGQAISA_fSD_Li256ELb0ELb0EEENS1_25SingleTileBwdLPTSchedulerILb0ELi128ELb0EEEEEEEEEvNT_6ParamsE,@"STO_CUDA_ENTRY STV_DEFAULT"
_ZN7cutlass13device_kernelIN5flash19enable_sm80_to_sm89INS1_16FlashAttnBwdSm80INS1_25CollectiveMainloopBwdSm80ILi2ELi2EN4cute5tupleIJNS5_1CILi64EEENS7_ILi128EEES8_EEENS_10bfloat16_tEfNS_4arch4Sm80ELb1ELb0ELb1ELb0ELb0ELb0ELb0ELb0ELi2ELi2ELi4ELi2ELb1EEENS1_24CollectiveEpilogueBwdGQAISA_fSD_Li256ELb0ELb0EEENS1_25SingleTileBwdLPTSchedulerILb0ELi128ELb0EEEEEEEEEvNT_6ParamsE:
[----:B------:R-:W-:Y:S01]  /*0000*/  LDC R1, c[0x0][0x28] ;  /* 0x00000a00ff017b82 */ /* 0x000fe20000000800 */
[----:B------:R-:W-:Y:S05]  /*0010*/  EXIT ;  /* 0x000000000000794d */ /* 0x000fea0003800000 */
.L_x_18:
        /* <DEDUP_REMOVED lines=14> */
.L_x_104:


//--------------------- .text._ZN7cutlass13device_kernelIN5flash19enable_sm80_to_sm89INS1_16FlashAttnBwdSm80INS1_25CollectiveMainloopBwdSm80ILi2ELi2EN4cute5tupleIJNS5_1CILi64EEENS7_ILi128EEES8_EEENS_10bfloat16_tEfNS_4arch4Sm80ELb1ELb0ELb1ELb0ELb1ELb0ELb0ELb0ELi2ELi2ELi4ELi2ELb1EEENS1_24CollectiveEpilogueBwdGQAISA_fSD_Li256ELb0ELb1EEENS1_25SingleTileBwdLPTSchedulerILb0ELi128ELb1EEEEEEEEEvNT_6ParamsE --------------------------
	.section	.text._ZN7cutlass13device_kernelIN5flash19enable_sm80_to_sm89INS1_16FlashAttnBwdSm80INS1_25CollectiveMainloopBwdSm80ILi2ELi2EN4cute5tupleIJNS5_1CILi64EEENS7_ILi128EEES8_EEENS_10bfloat16_tEfNS_4arch4Sm80ELb1ELb0ELb1ELb0ELb1ELb0ELb0ELb0ELi2ELi2ELi4ELi2ELb1EEENS1_24CollectiveEpilogueBwdGQAISA_fSD_Li256ELb0ELb1EEENS1_25SingleTileBwdLPTSchedulerILb0ELi128ELb1EEEEEEEEEvNT_6ParamsE,"ax",@progbits
	.align	128
.text._ZN7cutlass13device_kernelIN5flash19enable_sm80_to_sm89INS1_16FlashAttnBwdSm80INS1_25CollectiveMainloopBwdSm80ILi2ELi2EN4cute5tupleIJNS5_1CILi64EEENS7_ILi128EEES8_EEENS_10bfloat16_tEfNS_4arch4Sm80ELb1ELb0ELb1ELb0ELb1ELb0ELb0ELb0ELi2ELi2ELi4ELi2ELb1EEENS1_24CollectiveEpilogueBwdGQAISA_fSD_Li256ELb0ELb1EEENS1_25SingleTileBwdLPTSchedulerILb0ELi128ELb1EEEEEEEEEvNT_6ParamsE:
        .type           _ZN7cutlass13device_kernelIN5flash19enable_sm80_to_sm89INS1_16FlashAttnBwdSm80INS1_25CollectiveMainloopBwdSm80ILi2ELi2EN4cute5tupleIJNS5_1CILi64EEENS7_ILi128EEES8_EEENS_10bfloat16_tEfNS_4arch4Sm80ELb1ELb0ELb1ELb0ELb1ELb0ELb0ELb0ELi2ELi2ELi4ELi2ELb1EEENS1_24CollectiveEpilogueBwdGQAISA_fSD_Li256ELb0ELb1EEENS1_25SingleTileBwdLPTSchedulerILb0ELi128ELb1EEEEEEEEEvNT_6ParamsE,@function
        .size           _ZN7cutlass13device_kernelIN5flash19enable_sm80_to_sm89INS1_16FlashAttnBwdSm80INS1_25CollectiveMainloopBwdSm80ILi2ELi2EN4cute5tupleIJNS5_1CILi64EEENS7_ILi128EEES8_EEENS_10bfloat16_tEfNS_4arch4Sm80ELb1ELb0ELb1ELb0ELb1ELb0ELb0ELb0ELi2ELi2ELi4ELi2ELb1EEENS1_24CollectiveEpilogueBwdGQAISA_fSD_Li256ELb0ELb1EEENS1_25SingleTileBwdLPTSchedulerILb0ELi128ELb1EEEEEEEEEvNT_6ParamsE,(.L_x_105 - _ZN7cutlass13device_kernelIN5flash19enable_sm80_to_sm89INS1_16FlashAttnBwdSm80INS1_25CollectiveMainloopBwdSm80ILi2ELi2EN4cute5tupleIJNS5_1CILi64EEENS7_ILi128EEES8_EEENS_10bfloat16_tEfNS_4arch4Sm80ELb1ELb0ELb1ELb0ELb1ELb0ELb0ELb0ELi2ELi2ELi4ELi2ELb1EEENS1_24CollectiveEpilogueBwdGQAISA_fSD_Li256ELb0ELb1EEENS1_25SingleTileBwdLPTSchedulerILb0ELi128ELb1EEEEEEEEEvNT_6ParamsE)
        .other          _ZN7cutlass13device_kernelIN5flash19enable_sm80_to_sm89INS1_16FlashAttnBwdSm80INS1_25CollectiveMainloopBwdSm80ILi2ELi2EN4cute5tupleIJNS5_1CILi64EEENS7_ILi128EEES8_EEENS_10bfloat16_tEfNS_4arch4Sm80ELb1ELb0ELb1ELb0ELb1ELb0ELb0ELb0ELi2ELi2ELi4ELi2ELb1EEENS1_24CollectiveEpilogueBwdGQAISA_fSD_Li256ELb0ELb1EEENS1_25SingleTileBwdLPTSchedulerILb0ELi128ELb1EEEEEEEEEvNT_6ParamsE,@"STO_CUDA_ENTRY STV_DEFAULT"
_ZN7cutlass13device_kernelIN5flash19enable_sm80_to_sm89INS1_16FlashAttnBwdSm80INS1_25CollectiveMainloopBwdSm80ILi2ELi2EN4cute5tupleIJNS5_1CILi64EEENS7_ILi128EEES8_EEENS_10bfloat16_tEfNS_4arch4Sm80ELb1ELb0ELb1ELb0ELb1ELb0ELb0ELb0ELi2ELi2ELi4ELi2ELb1EEENS1_24CollectiveEpilogueBwdGQAISA_fSD_Li256ELb0ELb1EEENS1_25SingleTileBwdLPTSchedulerILb0ELi128ELb1EEEEEEEEEvNT_6ParamsE:
[----:B------:R-:W-:Y:S01]  /*0000*/  LDC R1, c[0x0][0x28] ;  /* 0x00000a00ff017b82 */ /* 0x000fe20000000800 */
[----:B------:R-:W-:Y:S05]  /*0010*/  EXIT ;  /* 0x000000000000794d */ /* 0x000fea0003800000 */
.L_x_19:
        /* <DEDUP_REMOVED lines=14> */
.L_x_105:


//--------------------- .text._ZN7cutlass13device_kernelIN5flash22FlashAttnBwdPreprocessIN4cute5tupleIJNS3_1CILi64EEES6_EEENS_10bfloat16_tEfNS_4arch4Sm80ELb1ELb0EEEEEvNT_6ParamsE --------------------------
	.section	.text._ZN7cutlass13device_kernelIN5flash22FlashAttnBwdPreprocessIN4cute5tupleIJNS3_1CILi64EEES6_EEENS_10bfloat16_tEfNS_4arch4Sm80ELb1ELb0EEEEEvNT_6ParamsE,"ax",@progbits
	.align	128
.text._ZN7cutlass13device_kernelIN5flash22FlashAttnBwdPreprocessIN4cute5tupleIJNS3_1CILi64EEES6_EEENS_10bfloat16_tEfNS_4arch4Sm80ELb1ELb0EEEEEvNT_6ParamsE:
        .type           _ZN7cutlass13device_kernelIN5flash22FlashAttnBwdPreprocessIN4cute5tupleIJNS3_1CILi64EEES6_EEENS_10bfloat16_tEfNS_4arch4Sm80ELb1ELb0EEEEEvNT_6ParamsE,@function
        .size           _ZN7cutlass13device_kernelIN5flash22FlashAttnBwdPreprocessIN4cute5tupleIJNS3_1CILi64EEES6_EEENS_10bfloat16_tEfNS_4arch4Sm80ELb1ELb0EEEEEvNT_6ParamsE,(.L_x_106 - _ZN7cutlass13device_kernelIN5flash22FlashAttnBwdPreprocessIN4cute5tupleIJNS3_1CILi64EEES6_EEENS_10bfloat16_tEfNS_4arch4Sm80ELb1ELb0EEEEEvNT_6ParamsE)
        .other          _ZN7cutlass13device_kernelIN5flash22FlashAttnBwdPreprocessIN4cute5tupleIJNS3_1CILi64EEES6_EEENS_10bfloat16_tEfNS_4arch4Sm80ELb1ELb0EEEEEvNT_6ParamsE,@"STO_CUDA_ENTRY STV_DEFAULT"
_ZN7cutlass13device_kernelIN5flash22FlashAttnBwdPreprocessIN4cute5tupleIJNS3_1CILi64EEES6_EEENS_10bfloat16_tEfNS_4arch4Sm80ELb1ELb0EEEEEvNT_6ParamsE:
[----:B------:R-:W-:Y:S01]  /*0000*/  LDC R1, c[0x0][0x28] ;  /* 0x00000a00ff017b82 */ /* 0x000fe20000000800 */
[----:B------:R-:W0:Y:S07]  /*0010*/  S2R R0, SR_TID.X ;  /* 0x0000000000007919 */ /* 0x000e2e0000002100 */
[----:B------:R-:W1:Y:S01]  /*0020*/  S2UR UR8, SR_CTAID.Y ;  /* 0x00000000000879c3 */ /* 0x000e620000002600 */
[----:B------:R-:W-:Y:S01]  /*0030*/  ULDC UR4, c[0x0][0x218] ;  /* 0x0000860000047ab9 */ /* 0x000fe20000000800 */
[----:B------:R-:W-:Y:S01]  /*0040*/  ULDC UR5, c[0x0][0x21c] ;  /* 0x0000870000057ab9 */ /* 0x000fe20000000800 */
[----:B------:R-:W2:Y:S01]  /*0050*/  S2R R2, SR_CTAID.X ;  /* 0x0000000000027919 */ /* 0x000ea20000002500 */
[----:B------:R-:W-:-:S04]  /*0060*/  ULDC.64 UR6, c[0x0][0x208] ;  /* 0x0000820000067ab9 */ /* 0x000fc80000000a00 */
[----:B------:R-:W3:Y:S08]  /*0070*/  LDC.64 R14, c[0x0][0x230] ;  /* 0x00008c00ff0e7b82 */ /* 0x000ef00000000a00 */
[----:B------:R-:W4:Y:S08]  /*0080*/  S2UR UR9, SR_CTAID.Z ;  /* 0x00000000000979c3 */ /* 0x000f300000002700 */
[----:B------:R-:W4:Y:S01]  /*0090*/  LDC.64 R10, c[0x0][0x238] ;  /* 0x00008e00ff0a7b82 */ /* 0x000f220000000a00 */
[----:B-1----:R-:W-:Y:S01]  /*00a0*/  USHF.R.S32.HI UR10, URZ, 0x1f, UR8 ;  /* 0x0000001f3f0a7899 */ /* 0x002fe20008011408 */
[----:B0-----:R-:W-:-:S06]  /*00b0*/  SHF.R.S32.HI R3, RZ, 0x1f, R0 ;  /* 0x0000001fff037819 */ /* 0x001fcc0000011400 */
[----:B------:R-:W0:Y:S01]  /*00c0*/  LDC.64 R8, c[0x0][0x250] ;  /* 0x00009400ff087b82 */ /* 0x000e220000000a00 */
[----:B---3--:R-:W-:Y:S01]  /*00d0*/  IMAD R4, R14, UR10, RZ ;  /* 0x0000000a0e047c24 */ /* 0x008fe2000f8e02ff */
[----:B------:R-:W-:Y:S01]  /*00e0*/  LEA.HI R6, R3, R0, RZ, 0x3 ;  /* 0x0000000003067211 */ /* 0x000fe200078f18ff */
[----:B--2---:R-:W-:Y:S02]  /*00f0*/  IMAD.SHL.U32 R24, R2, 0x40, RZ ;  /* 0x0000004002187824 */ /* 0x004fe400078e00ff */
[----:B------:R-:W-:Y:S01]  /*0100*/  IMAD R7, R15, UR8, R4 ;  /* 0x000000080f077c24 */ /* 0x000fe2000f8e0204 */
[----:B------:R-:W-:Y:S02]  /*0110*/  LOP3.LUT R3, R6, 0xfffffff8, RZ, 0xc0, !PT ;  /* 0xfffffff806037812 */ /* 0x000fe400078ec0ff */
[----:B------:R-:W1:Y:S01]  /*0120*/  LDC.64 R22, c[0x0][0x258] ;  /* 0x00009600ff167b82 */ /* 0x000e620000000a00 */
[----:B------:R-:W-:Y:S01]  /*0130*/  IADD3 R5, -R24, UR4, RZ ;  /* 0x0000000418057c10 */ /* 0x000fe2000fffe1ff */
[----:B----4-:R-:W-:Y:S01]  /*0140*/  USHF.R.S32.HI UR11, URZ, 0x1f, UR9 ;  /* 0x0000001f3f0b7899 */ /* 0x010fe20008011409 */
[----:B------:R-:W-:Y:S01]  /*0150*/  SHF.R.S32.HI R6, RZ, 0x3, R6 ;  /* 0x00000003ff067819 */ /* 0x000fe20000011406 */
[----:B------:R-:W-:-:S03]  /*0160*/  IMAD.IADD R3, R0, 0x1, -R3 ;  /* 0x0000000100037824 */ /* 0x000fc600078e0a03 */
[C---:B------:R-:W-:Y:S01]  /*0170*/  ISETP.GE.AND P1, PT, R6.reuse, R5, PT ;  /* 0x000000050600720c */ /* 0x040fe20003f26270 */
[----:B------:R-:W-:Y:S01]  /*0180*/  VIADD R4, R6, 0x20 ;  /* 0x0000002006047836 */ /* 0x000fe20000000000 */
[----:B------:R-:W-:-:S04]  /*0190*/  SHF.L.U32 R12, R3, 0x3, RZ ;  /* 0x00000003030c7819 */ /* 0x000fc800000006ff */
[----:B------:R-:W-:Y:S02]  /*01a0*/  ISETP.LT.AND P3, PT, R12, UR5, !P1 ;  /* 0x000000050c007c0c */ /* 0x000fe4000cf61270 */
[--C-:B------:R-:W-:Y:S01]  /*01b0*/  SHF.R.S32.HI R13, RZ, 0x1f, R12.reuse ;  /* 0x0000001fff0d7819 */ /* 0x100fe2000001140c */
[----:B0-----:R-:W-:Y:S01]  /*01c0*/  IMAD R18, R8, UR10, RZ ;  /* 0x0000000a08127c24 */ /* 0x001fe2000f8e02ff */
[----:B------:R-:W-:Y:S01]  /*01d0*/  ISETP.GE.AND P2, PT, R4, R5, PT ;  /* 0x000000050400720c */ /* 0x000fe20003f46270 */
[----:B------:R-:W-:Y:S02]  /*01e0*/  IMAD R4, R10, UR11, RZ ;  /* 0x0000000b0a047c24 */ /* 0x000fe4000f8e02ff */
[----:B------:R-:W-:Y:S01]  /*01f0*/  IMAD.WIDE.U32 R14, R14, UR8, R12 ;  /* 0x000000080e0e7c25 */ /* 0x000fe2000f8e000c */
[----:B------:R-:W-:-:S03]  /*0200*/  ISETP.LT.AND P0, PT, R12, UR5, !P2 ;  /* 0x000000050c007c0c */ /* 0x000fc6000d701270 */
[----:B------:R-:W-:Y:S01]  /*0210*/  IMAD R11, R11, UR9, R4 ;  /* 0x000000090b0b7c24 */ /* 0x000fe2000f8e0204 */
[----:B------:R-:W-:Y:S01]  /*0220*/  IADD3 R15, R15, R7, RZ ;  /* 0x000000070f0f7210 */ /* 0x000fe20007ffe0ff */
[----:B------:R-:W0:Y:S01]  /*0230*/  @P3 LDC.64 R20, c[0x0][0x228] ;  /* 0x00008a00ff143b82 */ /* 0x000e220000000a00 */
[----:B------:R-:W-:Y:S01]  /*0240*/  IMAD R9, R9, UR8, R18 ;  /* 0x0000000809097c24 */ /* 0x000fe2000f8e0212 */
[----:B------:R-:W-:Y:S01]  /*0250*/  SHF.R.S32.HI R7, RZ, 0x1f, R6 ;  /* 0x0000001fff077819 */ /* 0x000fe20000011406 */
[----:B------:R-:W-:-:S04]  /*0260*/  IMAD.WIDE.U32 R12, R8, UR8, R12 ;  /* 0x00000008080c7c25 */ /* 0x000fc8000f8e000c */
[----:B------:R-:W-:Y:S01]  /*0270*/  IMAD.WIDE.U32 R32, R10, UR9, R14 ;  /* 0x000000090a207c25 */ /* 0x000fe2000f8e000e */
[----:B------:R-:W2:Y:S01]  /*0280*/  @P3 LDC.64 R16, c[0x0][0x248] ;  /* 0x00009200ff103b82 */ /* 0x000ea20000000a00 */
[----:B------:R-:W-:Y:S02]  /*0290*/  IADD3 R13, R13, R9, RZ ;  /* 0x000000090d0d7210 */ /* 0x000fe40007ffe0ff */
[----:B------:R-:W-:Y:S02]  /*02a0*/  IMAD.IADD R33, R33, 0x1, R11 ;  /* 0x0000000121217824 */ /* 0x000fe400078e020b */
[----:B-1----:R-:W-:Y:S02]  /*02b0*/  IMAD R4, R22, UR11, RZ ;  /* 0x0000000b16047c24 */ /* 0x002fe4000f8e02ff */
[----:B------:R-:W-:Y:S01]  /*02c0*/  IMAD.WIDE R28, R2, 0x40, R6 ;  /* 0x00000040021c7825 */ /* 0x000fe200078e0206 */
[----:B------:R-:W1:Y:S01]  /*02d0*/  @P0 LDC.64 R10, c[0x0][0x228] ;  /* 0x00008a00ff0a0b82 */ /* 0x000e620000000a00 */
[----:B------:R-:W-:-:S02]  /*02e0*/  @P0 MOV R9, R33 ;  /* 0x0000002100090202 */ /* 0x000fc40000000f00 */
[----:B------:R-:W-:Y:S01]  /*02f0*/  IMAD R35, R23, UR9, R4 ;  /* 0x0000000917237c24 */ /* 0x000fe2000f8e0204 */
[----:B------:R-:W-:Y:S01]  /*0300*/  @P0 IADD3 R4, P4, R28, 0x20, RZ ;  /* 0x000000201c040810 */ /* 0x000fe20007f9e0ff */
[----:B------:R-:W-:-:S03]  /*0310*/  IMAD.WIDE.U32 R22, R22, UR9, R12 ;  /* 0x0000000916167c25 */ /* 0x000fc6000f8e000c */
[----:B------:R-:W3:Y:S01]  /*0320*/  @P3 LDC.64 R26, c[0x0][0x210] ;  /* 0x00008400ff1a3b82 */ /* 0x000ee20000000a00 */
[-C--:B0-----:R-:W-:Y:S02]  /*0330*/  @P3 IMAD R31, R29, R20.reuse, RZ ;  /* 0x000000141d1f3224 */ /* 0x081fe400078e02ff */
[----:B------:R-:W-:Y:S02]  /*0340*/  IMAD.IADD R23, R23, 0x1, R35 ;  /* 0x0000000117177824 */ /* 0x000fe400078e0223 */
[C---:B------:R-:W-:Y:S02]  /*0350*/  @P3 IMAD R31, R28.reuse, R21, R31 ;  /* 0x000000151c1f3224 */ /* 0x040fe400078e021f */
[----:B------:R-:W-:Y:S01]  /*0360*/  @P3 IMAD.WIDE.U32 R20, R28, R20, R32 ;  /* 0x000000141c143225 */ /* 0x000fe200078e0020 */
[----:B------:R-:W0:Y:S01]  /*0370*/  @P0 LDC.64 R14, c[0x0][0x210] ;  /* 0x00008400ff0e0b82 */ /* 0x000e220000000a00 */
[----:B------:R-:W-:Y:S02]  /*0380*/  @P0 IADD3.X R33, RZ, R29, RZ, P4, !PT ;  /* 0x0000001dff210210 */ /* 0x000fe400027fe4ff */
[----:B--2---:R-:W-:-:S02]  /*0390*/  @P3 IMAD R30, R29, R16, RZ ;  /* 0x000000101d1e3224 */ /* 0x004fc400078e02ff */
[----:B------:R-:W-:-:S03]  /*03a0*/  @P3 IMAD.WIDE.U32 R34, R28, R16, R22 ;  /* 0x000000101c223225 */ /* 0x000fc600078e0016 */
[----:B------:R-:W2:Y:S01]  /*03b0*/  @P0 LDC.64 R12, c[0x0][0x248] ;  /* 0x00009200ff0c0b82 */ /* 0x000ea20000000a00 */
[C---:B------:R-:W-:Y:S02]  /*03c0*/  @P3 IMAD R30, R28.reuse, R17, R30 ;  /* 0x000000111c1e3224 */ /* 0x040fe400078e021e */
[----:B------:R-:W-:Y:S01]  /*03d0*/  @P0 IMAD.MOV.U32 R8, RZ, RZ, R32 ;  /* 0x000000ffff080224 */ /* 0x000fe200078e0020 */
[----:B------:R-:W-:Y:S01]  /*03e0*/  @P0 IADD3 R32, P5, R28, 0x20, RZ ;  /* 0x000000201c200810 */ /* 0x000fe20007fbe0ff */
[----:B-1----:R-:W-:Y:S02]  /*03f0*/  @P0 IMAD R28, R33, R10, RZ ;  /* 0x0000000a211c0224 */ /* 0x002fe400078e02ff */
[----:B------:R-:W-:Y:S01]  /*0400*/  @P3 IMAD.IADD R31, R21, 0x1, R31 ;  /* 0x00000001151f3824 */ /* 0x000fe200078e021f */
[----:B------:R-:W1:Y:S01]  /*0410*/  @P3 LDC.64 R18, c[0x0][0x240] ;  /* 0x00009000ff123b82 */ /* 0x000e620000000a00 */
[----:B---3--:R-:W-:Y:S01]  /*0420*/  @P3 LEA R26, P4, R20, R26, 0x1 ;  /* 0x0000001a141a3211 */ /* 0x008fe200078808ff */
[C---:B------:R-:W-:Y:S01]  /*0430*/  @P0 IMAD R11, R4.reuse, R11, R28 ;  /* 0x0000000b040b0224 */ /* 0x040fe200078e021c */
[----:B------:R-:W-:Y:S01]  /*0440*/  @P0 IADD3.X R29, RZ, R29, RZ, P5, !PT ;  /* 0x0000001dff1d0210 */ /* 0x000fe20002ffe4ff */
[----:B------:R-:W-:Y:S01]  /*0450*/  @P0 IMAD.WIDE.U32 R8, R4, R10, R8 ;  /* 0x0000000a04080225 */ /* 0x000fe200078e0008 */
[----:B------:R-:W-:-:S03]  /*0460*/  @P3 LEA.HI.X R27, R20, R27, R31, 0x1, P4 ;  /* 0x0000001b141b3211 */ /* 0x000fc600020f0c1f */
[----:B------:R-:W3:Y:S01]  /*0470*/  @P0 LDC.64 R16, c[0x0][0x240] ;  /* 0x00009000ff100b82 */ /* 0x000ee20000000a00 */
[----:B------:R-:W-:Y:S01]  /*0480*/  @P0 IADD3 R11, R9, R11, RZ ;  /* 0x0000000b090b0210 */ /* 0x000fe20007ffe0ff */
[----:B------:R-:W-:Y:S01]  /*0490*/  @P3 IMAD.IADD R4, R35, 0x1, R30 ;  /* 0x0000000123043824 */ /* 0x000fe200078e021e */
[----:B0-----:R-:W-:Y:S01]  /*04a0*/  @P0 LEA R28, P4, R8, R14, 0x1 ;  /* 0x0000000e081c0211 */ /* 0x001fe200078808ff */
[----:B--2---:R-:W-:-:S03]  /*04b0*/  @P0 IMAD R9, R29, R12, RZ ;  /* 0x0000000c1d090224 */ /* 0x004fc600078e02ff */
[----:B------:R-:W-:Y:S01]  /*04c0*/  @P0 LEA.HI.X R29, R8, R15, R11, 0x1, P4 ;  /* 0x0000000f081d0211 */ /* 0x000fe200020f0c0b */
[----:B------:R-:W-:Y:S01]  /*04d0*/  @P0 IMAD.WIDE.U32 R22, R32, R12, R22 ;  /* 0x0000000c20160225 */ /* 0x000fe200078e0016 */
[----:B------:R-:W-:-:S03]  /*04e0*/  CS2R R10, SRZ ;  /* 0x00000000000a7805 */ /* 0x000fc6000001ff00 */
[----:B------:R-:W-:Y:S01]  /*04f0*/  @P0 IMAD R15, R32, R13, R9 ;  /* 0x0000000d200f0224 */ /* 0x000fe200078e0209 */
[----:B------:R-:W-:Y:S02]  /*0500*/  CS2R R8, SRZ ;  /* 0x0000000000087805 */ /* 0x000fe4000001ff00 */
[C---:B-1----:R-:W-:Y:S02]  /*0510*/  @P3 LEA R30, P5, R34.reuse, R18, 0x1 ;  /* 0x00000012221e3211 */ /* 0x042fe400078a08ff */
[----:B------:R-:W-:Y:S02]  /*0520*/  CS2R R12, SRZ ;  /* 0x00000000000c7805 */ /* 0x000fe4000001ff00 */
[----:B------:R-:W-:Y:S01]  /*0530*/  @P3 LEA.HI.X R31, R34, R19, R4, 0x1, P5 ;  /* 0x00000013221f3211 */ /* 0x000fe200028f0c04 */
[----:B------:R-:W-:Y:S01]  /*0540*/  @P0 IMAD.IADD R4, R23, 0x1, R15 ;  /* 0x0000000117040824 */ /* 0x000fe200078e020f */
[----:B------:R-:W-:Y:S02]  /*0550*/  CS2R R14, SRZ ;  /* 0x00000000000e7805 */ /* 0x000fe4000001ff00 */
[----:B---3--:R-:W-:-:S02]  /*0560*/  @P0 LEA R32, P4, R22, R16, 0x1 ;  /* 0x0000001016200211 */ /* 0x008fc400078808ff */
[----:B------:R-:W-:Y:S02]  /*0570*/  CS2R R18, SRZ ;  /* 0x0000000000127805 */ /* 0x000fe4000001ff00 */
[----:B------:R-:W-:Y:S01]  /*0580*/  CS2R R20, SRZ ;  /* 0x0000000000147805 */ /* 0x000fe2000001ff00 */
[----:B------:R-:W2:Y:S01]  /*0590*/  @P3 LDG.E.128 R8, desc[UR6][R26.64] ;  /* 0x000000061a083981 */ /* 0x000ea2000c1e1d00 */
[----:B------:R-:W-:Y:S02]  /*05a0*/  @P0 LEA.HI.X R33, R22, R17, R4, 0x1, P4 ;  /* 0x0000001116210211 */ /* 0x000fe400020f0c04 */
[----:B------:R-:W-:Y:S02]  /*05b0*/  CS2R R16, SRZ ;  /* 0x0000000000107805 */ /* 0x000fe4000001ff00 */
[----:B------:R-:W-:Y:S01]  /*05c0*/  CS2R R22, SRZ ;  /* 0x0000000000167805 */ /* 0x000fe2000001ff00 */
[----:B------:R0:W3:Y:S04]  /*05d0*/  @P3 LDG.E.128 R12, desc[UR6][R30.64] ;  /* 0x000000061e0c3981 */ /* 0x0000e8000c1e1d00 */
[----:B------:R1:W4:Y:S04]  /*05e0*/  @P0 LDG.E.128 R16, desc[UR6][R28.64] ;  /* 0x000000061c100981 */ /* 0x000328000c1e1d00 */
[----:B------:R1:W4:Y:S01]  /*05f0*/  @P0 LDG.E.128 R20, desc[UR6][R32.64] ;  /* 0x0000000620140981 */ /* 0x000322000c1e1d00 */
[----:B------:R-:W-:-:S04]  /*0600*/  ISETP.GT.AND P0, PT, R0, 0x3f, PT ;  /* 0x0000003f0000780c */ /* 0x000fc80003f04270 */
[----:B------:R-:W-:-:S13]  /*0610*/  ISETP.GE.OR P3, PT, R0, R5, P0 ;  /* 0x000000050000720c */ /* 0x000fda0000766670 */
[----:B------:R-:W1:Y:S01]  /*0620*/  @!P3 LDC.64 R34, c[0x0][0x290] ;  /* 0x0000a400ff22bb82 */ /* 0x000e620000000a00 */
[----:B0-----:R-:W-:Y:S02]  /*0630*/  @!P3 SHF.R.S32.HI R31, RZ, 0x1f, R0 ;  /* 0x0000001fff1fb819 */ /* 0x001fe40000011400 */
[----:B------:R-:W-:-:S04]  /*0640*/  @!P3 IADD3 R30, P4, R24, R0, RZ ;  /* 0x00000000181eb210 */ /* 0x000fc80007f9e0ff */
[----:B------:R-:W-:Y:S01]  /*0650*/  @!P3 LEA.HI.X.SX32 R31, R24, R31, 0x1, P4 ;  /* 0x0000001f181fb211 */ /* 0x000fe200020f0eff */
[----:B------:R-:W0:Y:S08]  /*0660*/  @!P3 LDC.64 R26, c[0x0][0x298] ;  /* 0x0000a600ff1abb82 */ /* 0x000e300000000a00 */
[----:B------:R-:W0:Y:S01]  /*0670*/  @!P3 LDC.64 R4, c[0x0][0x288] ;  /* 0x0000a200ff04bb82 */ /* 0x000e220000000a00 */
[----:B-1----:R-:W-:-:S02]  /*0680*/  @!P3 IMAD R36, R34, UR10, RZ ;  /* 0x0000000a2224bc24 */ /* 0x002fc4000f8e02ff */
[----:B------:R-:W-:-:S04]  /*0690*/  @!P3 IMAD.WIDE.U32 R30, R34, UR8, R30 ;  /* 0x00000008221ebc25 */ /* 0x000fc8000f8e001e */
[----:B------:R-:W-:Y:S02]  /*06a0*/  @!P3 IMAD R35, R35, UR8, R36 ;  /* 0x000000082323bc24 */ /* 0x000fe4000f8e0224 */
[----:B0-----:R-:W-:-:S03]  /*06b0*/  @!P3 IMAD R28, R26, UR11, RZ ;  /* 0x0000000b1a1cbc24 */ /* 0x001fc6000f8e02ff */
[----:B------:R-:W-:Y:S01]  /*06c0*/  @!P3 IADD3 R31, R31, R35, RZ ;  /* 0x000000231f1fb210 */ /* 0x000fe20007ffe0ff */
[----:B------:R-:W-:Y:S02]  /*06d0*/  @!P3 IMAD R29, R27, UR9, R28 ;  /* 0x000000091b1dbc24 */ /* 0x000fe4000f8e021c */
[----:B------:R-:W-:Y:S01]  /*06e0*/  @!P3 IMAD.WIDE.U32 R26, R26, UR9, R30 ;  /* 0x000000091a1abc25 */ /* 0x000fe2000f8e001e */
[----:B------:R-:W-:-:S03]  /*06f0*/  MOV R30, 0x7f800000 ;  /* 0x7f800000001e7802 */ /* 0x000fc60000000f00 */
[----:B------:R-:W-:Y:S01]  /*0700*/  @!P3 IMAD.IADD R27, R27, 0x1, R29 ;  /* 0x000000011b1bb824 */ /* 0x000fe200078e021d */
[----:B------:R-:W-:-:S04]  /*0710*/  @!P3 LEA R32, P4, R26, R4, 0x2 ;  /* 0x000000041a20b211 */ /* 0x000fc800078810ff */
[----:B------:R-:W-:-:S05]  /*0720*/  @!P3 LEA.HI.X R33, R26, R5, R27, 0x2, P4 ;  /* 0x000000051a21b211 */ /* 0x000fca00020f141b */
[----:B------:R0:W5:Y:S01]  /*0730*/  @!P3 LDG.E R30, desc[UR6][R32.64] ;  /* 0x00000006201eb981 */ /* 0x000162000c1e1900 */
[----:B------:R-:W-:Y:S01]  /*0740*/  ISETP.NE.AND P3, PT, R3, RZ, PT ;  /* 0x000000ff0300720c */ /* 0x000fe20003f65270 */
[----:B------:R-:W-:Y:S01]  /*0750*/  BSSY B0, `(.L_x_20) ;  /* 0x0000055000007945 */ /* 0x000fe20003800000 */
[----:B------:R-:W-:Y:S01]  /*0760*/  SHF.L.U32 R3, R2, 0xc, RZ ;  /* 0x0000000c02037819 */ /* 0x000fe200000006ff */
[C---:B--2---:R-:W-:Y:S01]  /*0770*/  IMAD.U32 R4, R8.reuse, 0x10000, RZ ;  /* 0x0001000008047824 */ /* 0x044fe200078e00ff */
[----:B------:R-:W-:Y:S02]  /*0780*/  LOP3.LUT R8, R8, 0xffff0000, RZ, 0xc0, !PT ;  /* 0xffff000008087812 */ /* 0x000fe400078ec0ff */
[----:B------:R-:W-:Y:S01]  /*0790*/  SHF.L.U32 R5, R9, 0x10, RZ ;  /* 0x0000001009057819 */ /* 0x000fe200000006ff */
[C---:B---3--:R-:W-:Y:S01]  /*07a0*/  IMAD.U32 R29, R12.reuse, 0x10000, RZ ;  /* 0x000100000c1d7824 */ /* 0x048fe200078e00ff */
[----:B------:R-:W-:Y:S01]  /*07b0*/  LOP3.LUT R35, R12, 0xffff0000, RZ, 0xc0, !PT ;  /* 0xffff00000c237812 */ /* 0x000fe200078ec0ff */
[----:B------:R-:W-:Y:S01]  /*07c0*/  IMAD.U32 R28, R14, 0x10000, RZ ;  /* 0x000100000e1c7824 */ /* 0x000fe200078e00ff */
[----:B------:R-:W-:-:S02]  /*07d0*/  SHF.L.U32 R31, R15, 0x10, RZ ;  /* 0x000000100f1f7819 */ /* 0x000fc400000006ff */
[----:B----4-:R-:W-:Y:S01]  /*07e0*/  LOP3.LUT R34, R16, 0xffff0000, RZ, 0xc0, !PT ;  /* 0xffff000010227812 */ /* 0x010fe200078ec0ff */
[----:B------:R-:W-:Y:S01]  /*07f0*/  FMUL.FTZ R35, R8, R35 ;  /* 0x0000002308237220 */ /* 0x000fe20000410000 */
[----:B0-----:R-:W-:Y:S01]  /*0800*/  LOP3.LUT R32, R15, 0xffff0000, RZ, 0xc0, !PT ;  /* 0xffff00000f207812 */ /* 0x001fe200078ec0ff */
[----:B------:R-:W-:Y:S01]  /*0810*/  IMAD.U32 R16, R16, 0x10000, RZ ;  /* 0x0001000010107824 */ /* 0x000fe200078e00ff */
[----:B------:R-:W-:Y:S01]  /*0820*/  LOP3.LUT R33, R20, 0xffff0000, RZ, 0xc0, !PT ;  /* 0xffff000014217812 */ /* 0x000fe200078ec0ff */
[----:B------:R-:W-:Y:S01]  /*0830*/  FFMA.FTZ R8, R4, R29, R35 ;  /* 0x0000001d04087223 */ /* 0x000fe20000010023 */
[----:B------:R-:W-:Y:S01]  /*0840*/  SHF.L.U32 R15, R20, 0x10, RZ ;  /* 0x00000010140f7819 */ /* 0x000fe200000006ff */
[----:B------:R-:W-:Y:S01]  /*0850*/  IMAD.U32 R4, R17, 0x10000, RZ ;  /* 0x0001000011047824 */ /* 0x000fe200078e00ff */
[----:B------:R-:W-:Y:S01]  /*0860*/  SHF.L.U32 R12, R13, 0x10, RZ ;  /* 0x000000100d0c7819 */ /* 0x000fe200000006ff */
[----:B------:R-:W-:Y:S01]  /*0870*/  FMUL.FTZ R33, R34, R33 ;  /* 0x0000002122217220 */ /* 0x000fe20000410000 */
[----:B------:R-:W-:-:S02]  /*0880*/  SHF.L.U32 R29, R21, 0x10, RZ ;  /* 0x00000010151d7819 */ /* 0x000fc400000006ff */
[----:B------:R-:W-:Y:S01]  /*0890*/  LOP3.LUT R26, R9, 0xffff0000, RZ, 0xc0, !PT ;  /* 0xffff0000091a7812 */ /* 0x000fe200078ec0ff */
[----:B------:R-:W-:Y:S01]  /*08a0*/  FFMA.FTZ R15, R16, R15, R33 ;  /* 0x0000000f100f7223 */ /* 0x000fe20000010021 */
[----:B------:R-:W-:Y:S01]  /*08b0*/  LOP3.LUT R13, R13, 0xffff0000, RZ, 0xc0, !PT ;  /* 0xffff00000d0d7812 */ /* 0x000fe200078ec0ff */
[----:B------:R-:W-:Y:S01]  /*08c0*/  FFMA.FTZ R5, R5, R12, R8 ;  /* 0x0000000c05057223 */ /* 0x000fe20000010008 */
[----:B------:R-:W-:Y:S01]  /*08d0*/  LOP3.LUT R17, R17, 0xffff0000, RZ, 0xc0, !PT ;  /* 0xffff000011117812 */ /* 0x000fe200078ec0ff */
[----:B------:R-:W-:Y:S01]  /*08e0*/  FFMA.FTZ R12, R4, R29, R15 ;  /* 0x0000001d040c7223 */ /* 0x000fe2000001000f */
[----:B------:R-:W-:Y:S01]  /*08f0*/  LOP3.LUT R8, R21, 0xffff0000, RZ, 0xc0, !PT ;  /* 0xffff000015087812 */ /* 0x000fe200078ec0ff */
[----:B------:R-:W-:Y:S02]  /*0900*/  IMAD.U32 R9, R10, 0x10000, RZ ;  /* 0x000100000a097824 */ /* 0x000fe400078e00ff */
[----:B------:R-:W-:Y:S01]  /*0910*/  FFMA.FTZ R26, R26, R13, R5 ;  /* 0x0000000d1a1a7223 */ /* 0x000fe20000010005 */
[----:B------:R-:W-:Y:S01]  /*0920*/  SHF.L.U32 R5, R22, 0x10, RZ ;  /* 0x0000001016057819 */ /* 0x000fe200000006ff */
[----:B------:R-:W-:-:S02]  /*0930*/  IMAD.U32 R4, R18, 0x10000, RZ ;  /* 0x0001000012047824 */ /* 0x000fc400078e00ff */
[----:B------:R-:W-:Y:S01]  /*0940*/  FFMA.FTZ R17, R17, R8, R12 ;  /* 0x0000000811117223 */ /* 0x000fe2000001000c */
[----:B------:R-:W-:Y:S01]  /*0950*/  FFMA.FTZ R26, R9, R28, R26 ;  /* 0x0000001c091a7223 */ /* 0x000fe2000001001a */
[----:B------:R-:W-:Y:S02]  /*0960*/  LOP3.LUT R27, R10, 0xffff0000, RZ, 0xc0, !PT ;  /* 0xffff00000a1b7812 */ /* 0x000fe400078ec0ff */
[----:B------:R-:W-:Y:S01]  /*0970*/  LOP3.LUT R14, R14, 0xffff0000, RZ, 0xc0, !PT ;  /* 0xffff00000e0e7812 */ /* 0x000fe200078ec0ff */
[----:B------:R-:W-:Y:S01]  /*0980*/  FFMA.FTZ R17, R4, R5, R17 ;  /* 0x0000000504117223 */ /* 0x000fe20000010011 */
[----:B------:R-:W-:Y:S01]  /*0990*/  LOP3.LUT R18, R18, 0xffff0000, RZ, 0xc0, !PT ;  /* 0xffff000012127812 */ /* 0x000fe200078ec0ff */
[----:B------:R-:W-:Y:S01]  /*09a0*/  IMAD.U32 R4, R19, 0x10000, RZ ;  /* 0x0001000013047824 */ /* 0x000fe200078e00ff */
[----:B------:R-:W-:Y:S01]  /*09b0*/  LOP3.LUT R9, R22, 0xffff0000, RZ, 0xc0, !PT ;  /* 0xffff000016097812 */ /* 0x000fe200078ec0ff */
[----:B------:R-:W-:Y:S01]  /*09c0*/  FFMA.FTZ R27, R27, R14, R26 ;  /* 0x0000000e1b1b7223 */ /* 0x000fe2000001001a */
[----:B------:R-:W-:-:S02]  /*09d0*/  SHF.L.U32 R10, R11, 0x10, RZ ;  /* 0x000000100b0a7819 */ /* 0x000fc400000006ff */
[----:B------:R-:W-:Y:S01]  /*09e0*/  SHF.L.U32 R5, R23, 0x10, RZ ;  /* 0x0000001017057819 */ /* 0x000fe200000006ff */
[----:B------:R-:W-:Y:S01]  /*09f0*/  FFMA.FTZ R9, R18, R9, R17 ;  /* 0x0000000912097223 */ /* 0x000fe20000010011 */
[----:B------:R-:W-:Y:S01]  /*0a00*/  LOP3.LUT R11, R11, 0xffff0000, RZ, 0xc0, !PT ;  /* 0xffff00000b0b7812 */ /* 0x000fe200078ec0ff */
[----:B------:R-:W-:Y:S01]  /*0a10*/  FFMA.FTZ R10, R10, R31, R27 ;  /* 0x0000001f0a0a7223 */ /* 0x000fe2000001001b */
[----:B------:R-:W-:Y:S01]  /*0a20*/  LOP3.LUT R19, R19, 0xffff0000, RZ, 0xc0, !PT ;  /* 0xffff000013137812 */ /* 0x000fe200078ec0ff */
[----:B------:R-:W-:Y:S01]  /*0a30*/  FFMA.FTZ R4, R4, R5, R9 ;  /* 0x0000000504047223 */ /* 0x000fe20000010009 */
[----:B------:R-:W-:Y:S01]  /*0a40*/  LOP3.LUT R8, R23, 0xffff0000, RZ, 0xc0, !PT ;  /* 0xffff000017087812 */ /* 0x000fe200078ec0ff */
[----:B------:R-:W-:-:S04]  /*0a50*/  FFMA.FTZ R10, R11, R32, R10 ;  /* 0x000000200b0a7223 */ /* 0x000fc8000001000a */
[----:B------:R-:W-:Y:S01]  /*0a60*/  FFMA.FTZ R19, R19, R8, R4 ;  /* 0x0000000813137223 */ /* 0x000fe20000010004 */
[----:B------:R-:W0:Y:S01]  /*0a70*/  SHFL.BFLY PT, R5, R10, 0x4, 0x1f ;  /* 0x0c801f000a057f89 */ /* 0x000e2200000e0000 */
[----:B------:R-:W1:Y:S03]  /*0a80*/  LDC.64 R8, c[0x0][0x2d0] ;  /* 0x0000b400ff087b82 */ /* 0x000e660000000a00 */
[----:B------:R-:W2:Y:S01]  /*0a90*/  SHFL.BFLY PT, R4, R19, 0x4, 0x1f ;  /* 0x0c801f0013047f89 */ /* 0x000ea200000e0000 */
[----:B0-----:R-:W-:Y:S01]  /*0aa0*/  FADD.FTZ R11, R10, R5 ;  /* 0x000000050a0b7221 */ /* 0x001fe20000010000 */
[----:B------:R-:W-:Y:S02]  /*0ab0*/  IMAD.SHL.U32 R10, R0, 0x4, RZ ;  /* 0x00000004000a7824 */ /* 0x000fe400078e00ff */
[----:B--2---:R-:W-:Y:S02]  /*0ac0*/  FADD.FTZ R14, R19, R4 ;  /* 0x00000004130e7221 */ /* 0x004fe40000010000 */
[----:B------:R-:W0:Y:S04]  /*0ad0*/  SHFL.BFLY PT, R4, R11, 0x2, 0x1f ;  /* 0x0c401f000b047f89 */ /* 0x000e2800000e0000 */
[----:B------:R-:W2:Y:S01]  /*0ae0*/  SHFL.BFLY PT, R5, R14, 0x2, 0x1f ;  /* 0x0c401f000e057f89 */ /* 0x000ea200000e0000 */
[----:B0-----:R-:W-:Y:S01]  /*0af0*/  FADD.FTZ R12, R11, R4 ;  /* 0x000000040b0c7221 */ /* 0x001fe20000010000 */
[----:B--2---:R-:W-:-:S04]  /*0b00*/  FADD.FTZ R15, R14, R5 ;  /* 0x000000050e0f7221 */ /* 0x004fc80000010000 */
[----:B------:R-:W0:Y:S01]  /*0b10*/  SHFL.BFLY PT, R13, R12, 0x1, 0x1f ;  /* 0x0c201f000c0d7f89 */ /* 0x000e2200000e0000 */
[----:B------:R-:W2:Y:S03]  /*0b20*/  LDC.64 R4, c[0x0][0x2d8] ;  /* 0x0000b600ff047b82 */ /* 0x000ea60000000a00 */
[----:B------:R-:W3:Y:S01]  /*0b30*/  SHFL.BFLY PT, R16, R15, 0x1, 0x1f ;  /* 0x0c201f000f107f89 */ /* 0x000ee200000e0000 */
[----:B0-----:R-:W-:Y:S01]  /*0b40*/  FADD.FTZ R17, R12, R13 ;  /* 0x0000000d0c117221 */ /* 0x001fe20000010000 */
[----:B---3--:R-:W-:Y:S01]  /*0b50*/  FADD.FTZ R20, R15, R16 ;  /* 0x000000100f147221 */ /* 0x008fe20000010000 */
[----:B-1----:R-:W-:Y:S06]  /*0b60*/  @P3 BRA `(.L_x_21) ;  /* 0x00000000004c3947 */ /* 0x002fec0003800000 */
[----:B------:R-:W0:Y:S01]  /*0b70*/  LDC.64 R18, c[0x0][0x278] ;  /* 0x00009e00ff127b82 */ /* 0x000e220000000a00 */
[----:B------:R-:W-:Y:S01]  /*0b80*/  SHF.R.S32.HI R25, RZ, 0x1f, R24 ;  /* 0x0000001fff197819 */ /* 0x000fe20000011418 */
[----:B------:R-:W-:-:S06]  /*0b90*/  ULDC.64 UR12, c[0x0][0x260] ;  /* 0x00009800000c7ab9 */ /* 0x000fcc0000000a00 */
[----:B------:R-:W1:Y:S01]  /*0ba0*/  LDC.64 R12, c[0x0][0x280] ;  /* 0x0000a000ff0c7b82 */ /* 0x000e620000000a00 */
[C---:B0-----:R-:W-:Y:S02]  /*0bb0*/  IMAD R16, R18.reuse, UR10, RZ ;  /* 0x0000000a12107c24 */ /* 0x041fe4000f8e02ff */
[----:B------:R-:W-:-:S04]  /*0bc0*/  IMAD.WIDE.U32 R14, R18, UR8, R24 ;  /* 0x00000008120e7c25 */ /* 0x000fc8000f8e0018 */
[----:B------:R-:W-:Y:S02]  /*0bd0*/  IMAD R11, R19, UR8, R16 ;  /* 0x00000008130b7c24 */ /* 0x000fe4000f8e0210 */
[C---:B-1----:R-:W-:Y:S02]  /*0be0*/  IMAD R16, R12.reuse, UR11, RZ ;  /* 0x0000000b0c107c24 */ /* 0x042fe4000f8e02ff */
[----:B------:R-:W-:Y:S02]  /*0bf0*/  IMAD.IADD R15, R15, 0x1, R11 ;  /* 0x000000010f0f7824 */ /* 0x000fe400078e020b */
[----:B------:R-:W-:Y:S02]  /*0c00*/  IMAD R13, R13, UR9, R16 ;  /* 0x000000090d0d7c24 */ /* 0x000fe4000f8e0210 */
[----:B------:R-:W-:-:S03]  /*0c10*/  IMAD.WIDE.U32 R14, R12, UR9, R14 ;  /* 0x000000090c0e7c25 */ /* 0x000fc6000f8e000e */
[----:B------:R-:W-:-:S04]  /*0c20*/  IADD3 R11, P3, R6, R14, RZ ;  /* 0x0000000e060b7210 */ /* 0x000fc80007f7e0ff */
[----:B------:R-:W-:Y:S02]  /*0c30*/  IADD3.X R14, R7, R15, R13, P3, !PT ;  /* 0x0000000f070e7210 */ /* 0x000fe40001ffe40d */
[C---:B------:R-:W-:Y:S02]  /*0c40*/  LEA R6, P3, R11.reuse, UR12, 0x2 ;  /* 0x0000000c0b067c11 */ /* 0x040fe4000f8610ff */
[----:B------:R-:W-:Y:S02]  /*0c50*/  FSEL R13, R20, RZ, !P2 ;  /* 0x000000ff140d7208 */ /* 0x000fe40005000000 */
[----:B------:R-:W-:Y:S02]  /*0c60*/  LEA.HI.X R7, R11, UR13, R14, 0x2, P3 ;  /* 0x0000000d0b077c11 */ /* 0x000fe400098f140e */
[----:B------:R-:W-:-:S03]  /*0c70*/  FSEL R11, R17, RZ, !P1 ;  /* 0x000000ff110b7208 */ /* 0x000fc60004800000 */
[----:B------:R0:W-:Y:S04]  /*0c80*/  STG.E desc[UR6][R6.64+0x80], R13 ;  /* 0x0000800d06007986 */ /* 0x0001e8000c101906 */
[----:B------:R0:W-:Y:S02]  /*0c90*/  STG.E desc[UR6][R6.64], R11 ;  /* 0x0000000b06007986 */ /* 0x0001e4000c101906 */
.L_x_21:
[----:B------:R-:W-:Y:S05]  /*0ca0*/  BSYNC B0 ;  /* 0x0000000000007941 */ /* 0x000fea0003800000 */
.L_x_20:
[----:B------:R-:W-:Y:S01]  /*0cb0*/  UIADD3 UR4, UR4, 0x3f, URZ ;  /* 0x0000003f04047890 */ /* 0x000fe2000fffe03f */
[----:B0-----:R-:W-:Y:S01]  /*0cc0*/  SHF.R.S32.HI R6, RZ, 0x1f, R10 ;  /* 0x0000001fff067819 */ /* 0x001fe2000001140a */
[----:B------:R-:W-:Y:S01]  /*0cd0*/  BSSY B0, `(.L_x_22) ;  /* 0x0000025000007945 */ /* 0x000fe20003800000 */
[----:B------:R-:W-:Y:S01]  /*0ce0*/  IADD3 R10, P1, R3, R10, RZ ;  /* 0x0000000a030a7210 */ /* 0x000fe20007f3e0ff */
[----:B------:R-:W-:-:S03]  /*0cf0*/  USHF.R.S32.HI UR5, URZ, 0x1f, UR4 ;  /* 0x0000001f3f057899 */ /* 0x000fc60008011404 */
[----:B------:R-:W-:Y:S01]  /*0d00*/  LEA.HI.X.SX32 R11, R3, R6, 0x1, P1 ;  /* 0x00000006030b7211 */ /* 0x000fe200008f0eff */
[----:B------:R-:W-:Y:S01]  /*0d10*/  IMAD R6, R8, UR10, RZ ;  /* 0x0000000a08067c24 */ /* 0x000fe2000f8e02ff */
[----:B------:R-:W-:-:S03]  /*0d20*/  ULEA.HI UR5, UR5, UR4, URZ, 0x6 ;  /* 0x0000000405057291 */ /* 0x000fc6000f8f303f */
[----:B------:R-:W-:Y:S01]  /*0d30*/  IMAD R3, R9, UR8, R6 ;  /* 0x0000000809037c24 */ /* 0x000fe2000f8e0206 */
[----:B------:R-:W-:Y:S01]  /*0d40*/  ULOP3.LUT UR5, UR5, 0xffffffc0, URZ, 0xc0, !UPT ;  /* 0xffffffc005057892 */ /* 0x000fe2000f8ec03f */
[----:B------:R-:W-:-:S04]  /*0d50*/  IMAD.WIDE.U32 R8, R8, UR8, R10 ;  /* 0x0000000808087c25 */ /* 0x000fc8000f8e000a */
[----:B--2---:R-:W-:Y:S01]  /*0d60*/  IMAD R6, R4, UR11, RZ ;  /* 0x0000000b04067c24 */ /* 0x004fe2000f8e02ff */
[----:B------:R-:W-:Y:S02]  /*0d70*/  IADD3 R9, R9, R3, RZ ;  /* 0x0000000309097210 */ /* 0x000fe40007ffe0ff */
[----:B------:R-:W-:Y:S01]  /*0d80*/  IADD3 R3, -R24, UR5, RZ ;  /* 0x0000000518037c10 */ /* 0x000fe2000fffe1ff */
[----:B------:R-:W-:Y:S02]  /*0d90*/  IMAD R11, R5, UR9, R6 ;  /* 0x00000009050b7c24 */ /* 0x000fe4000f8e0206 */
[----:B------:R-:W-:Y:S01]  /*0da0*/  IMAD.WIDE.U32 R4, R4, UR9, R8 ;  /* 0x0000000904047c25 */ /* 0x000fe2000f8e0008 */
[----:B------:R-:W-:-:S03]  /*0db0*/  ISETP.GE.OR P0, PT, R0, R3, P0 ;  /* 0x000000030000720c */ /* 0x000fc60000706670 */
[----:B------:R-:W-:-:S10]  /*0dc0*/  IMAD.IADD R11, R5, 0x1, R11 ;  /* 0x00000001050b7824 */ /* 0x000fd400078e020b */
[----:B------:R-:W-:Y:S05]  /*0dd0*/  @P0 BRA `(.L_x_23) ;  /* 0x0000000000500947 */ /* 0x000fea0003800000 */
[----:B------:R-:W0:Y:S01]  /*0de0*/  LDC.64 R12, c[0x0][0x2a8] ;  /* 0x0000aa00ff0c7b82 */ /* 0x000e220000000a00 */
[----:B------:R-:W-:Y:S01]  /*0df0*/  SHF.R.S32.HI R3, RZ, 0x1f, R0 ;  /* 0x0000001fff037819 */ /* 0x000fe20000011400 */
[----:B------:R-:W-:Y:S01]  /*0e00*/  ULDC.64 UR4, c[0x0][0x2a0] ;  /* 0x0000a80000047ab9 */ /* 0x000fe20000000a00 */
[----:B------:R-:W-:-:S04]  /*0e10*/  IADD3 R6, P0, R24, R0, RZ ;  /* 0x0000000018067210 */ /* 0x000fc80007f1e0ff */
[----:B------:R-:W-:Y:S01]  /*0e20*/  LEA.HI.X.SX32 R7, R24, R3, 0x1, P0 ;  /* 0x0000000318077211 */ /* 0x000fe200000f0eff */
[----:B------:R-:W1:Y:S01]  /*0e30*/  LDC.64 R14, c[0x0][0x2b0] ;  /* 0x0000ac00ff0e7b82 */ /* 0x000e620000000a00 */
[----:B-----5:R-:W-:Y:S01]  /*0e40*/  FSETP.NEU.FTZ.AND P0, PT, R30, -INF , PT ;  /* 0xff8000001e00780b */ /* 0x020fe20003f1d000 */
[C---:B0-----:R-:W-:Y:S02]  /*0e50*/  IMAD R8, R12.reuse, UR10, RZ ;  /* 0x0000000a0c087c24 */ /* 0x041fe4000f8e02ff */
[----:B------:R-:W-:-:S04]  /*0e60*/  IMAD.WIDE.U32 R6, R12, UR8, R6 ;  /* 0x000000080c067c25 */ /* 0x000fc8000f8e0006 */
[----:B------:R-:W-:Y:S02]  /*0e70*/  IMAD R3, R13, UR8, R8 ;  /* 0x000000080d037c24 */ /* 0x000fe4000f8e0208 */
[----:B-1----:R-:W-:-:S03]  /*0e80*/  IMAD R8, R14, UR11, RZ ;  /* 0x0000000b0e087c24 */ /* 0x002fc6000f8e02ff */
[----:B------:R-:W-:Y:S01]  /*0e90*/  IADD3 R7, R7, R3, RZ ;  /* 0x0000000307077210 */ /* 0x000fe20007ffe0ff */
[----:B------:R-:W-:Y:S02]  /*0ea0*/  IMAD R9, R15, UR9, R8 ;  /* 0x000000090f097c24 */ /* 0x000fe4000f8e0208 */
[----:B------:R-:W-:Y:S01]  /*0eb0*/  FMUL.FTZ R3, R30, 1.4426950216293334961 ;  /* 0x3fb8aa3b1e037820 */ /* 0x000fe20000410000 */
[----:B------:R-:W-:-:S04]  /*0ec0*/  IMAD.WIDE.U32 R6, R14, UR9, R6 ;  /* 0x000000090e067c25 */ /* 0x000fc8000f8e0006 */
[----:B------:R-:W-:Y:S01]  /*0ed0*/  FSEL R3, R3, RZ, P0 ;  /* 0x000000ff03037208 */ /* 0x000fe20000000000 */
[----:B------:R-:W-:Y:S01]  /*0ee0*/  IMAD.IADD R7, R7, 0x1, R9 ;  /* 0x0000000107077824 */ /* 0x000fe200078e0209 */
[----:B------:R-:W-:-:S04]  /*0ef0*/  LEA R8, P1, R6, UR4, 0x2 ;  /* 0x0000000406087c11 */ /* 0x000fc8000f8210ff */
[----:B------:R-:W-:-:S05]  /*0f00*/  LEA.HI.X R9, R6, UR5, R7, 0x2, P1 ;  /* 0x0000000506097c11 */ /* 0x000fca00088f1407 */
[----:B------:R0:W-:Y:S04]  /*0f10*/  STG.E desc[UR6][R8.64], R3 ;  /* 0x0000000308007986 */ /* 0x0001e8000c101906 */
.L_x_23:
[----:B------:R-:W-:Y:S05]  /*0f20*/  BSYNC B0 ;  /* 0x0000000000007941 */ /* 0x000fea0003800000 */
.L_x_22:
[----:B------:R-:W-:Y:S01]  /*0f30*/  ULDC.64 UR12, c[0x0][0x2e8] ;  /* 0x0000ba00000c7ab9 */ /* 0x000fe20000000a00 */
[----:B------:R-:W-:Y:S01]  /*0f40*/  ULDC.64 UR4, c[0x0][0x2b8] ;  /* 0x0000ae0000047ab9 */ /* 0x000fe20000000a00 */
[----:B------:R-:W-:Y:S02]  /*0f50*/  ISETP.NE.U32.AND P0, PT, RZ, UR12, PT ;  /* 0x0000000cff007c0c */ /* 0x000fe4000bf05070 */
[C---:B------:R-:W-:Y:S02]  /*0f60*/  LEA R6, P1, R4.reuse, UR4, 0x2 ;  /* 0x0000000404067c11 */ /* 0x040fe4000f8210ff */
[----:B------:R-:W-:Y:S02]  /*0f70*/  ISETP.NE.AND.EX P0, PT, RZ, UR13, PT, P0 ;  /* 0x0000000dff007c0c */ /* 0x000fe4000bf05300 */
[----:B------:R-:W-:Y:S02]  /*0f80*/  LEA.HI.X R7, R4, UR5, R11, 0x2, P1 ;  /* 0x0000000504077c11 */ /* 0x000fe400088f140b */
[----:B------:R-:W-:-:S03]  /*0f90*/  ISETP.NE.OR P0, PT, R0, RZ, !P0 ;  /* 0x000000ff0000720c */ /* 0x000fc60004705670 */
[----:B------:R1:W-:Y:S04]  /*0fa0*/  STG.E.128 desc[UR6][R6.64], RZ ;  /* 0x000000ff06007986 */ /* 0x0003e8000c101d06 */
[----:B------:R1:W-:Y:S04]  /*0fb0*/  STG.E.128 desc[UR6][R6.64+0x1000], RZ ;  /* 0x001000ff06007986 */ /* 0x0003e8000c101d06 */
[----:B------:R1:W-:Y:S04]  /*0fc0*/  STG.E.128 desc[UR6][R6.64+0x2000], RZ ;  /* 0x002000ff06007986 */ /* 0x0003e8000c101d06 */
[----:B------:R1:W-:Y:S01]  /*0fd0*/  STG.E.128 desc[UR6][R6.64+0x3000], RZ ;  /* 0x003000ff06007986 */ /* 0x0003e2000c101d06 */
[----:B------:R-:W-:Y:S05]  /*0fe0*/  @P0 EXIT ;  /* 0x000000000000094d */ /* 0x000fea0003800000 */
[----:B0-----:R-:W0:Y:S08]  /*0ff0*/  LDC R3, c[0x0][0x2e0] ;  /* 0x0000b800ff037b82 */ /* 0x001e300000000800 */
[----:B-1----:R-:W1:Y:S08]  /*1000*/  LDC R7, c[0x0][0x220] ;  /* 0x00008800ff077b82 */ /* 0x002e700000000800 */
[----:B------:R-:W2:Y:S01]  /*1010*/  LDC.64 R4, c[0x0][0x2e8] ;  /* 0x0000ba00ff047b82 */ /* 0x000ea20000000a00 */
[----:B0-----:R-:W-:-:S04]  /*1020*/  IMAD R2, R2, R3, UR9 ;  /* 0x0000000902027e24 */ /* 0x001fc8000f8e0203 */
[----:B-1----:R-:W-:-:S04]  /*1030*/  IMAD R3, R2, R7, UR8 ;  /* 0x0000000802037e24 */ /* 0x002fc8000f8e0207 */
[----:B--2---:R-:W-:-:S05]  /*1040*/  IMAD.WIDE R2, R3, 0x4, R4 ;  /* 0x0000000403027825 */ /* 0x004fca00078e0204 */
[----:B------:R-:W-:Y:S01]  /*1050*/  STG.E desc[UR6][R2.64], RZ ;  /* 0x000000ff02007986 */ /* 0x000fe2000c101906 */
[----:B------:R-:W-:Y:S05]  /*1060*/  EXIT ;  /* 0x000000000000794d */ /* 0x000fea0003800000 */
.L_x_24:
        /* <DEDUP_REMOVED lines=9> */
.L_x_106:


//--------------------- .text._ZN7cutlass13device_kernelIN5flash19enable_sm80_to_sm89INS1_16FlashAttnBwdSm80INS1_25CollectiveMainloopBwdSm80ILi2ELi2EN4cute5tupleIJNS5_1CILi64EEENS7_ILi128EEES8_EEENS_10bfloat16_tEfNS_4arch4Sm80ELb1ELb0ELb1ELb1ELb0ELb0ELb0ELb0ELi2ELi2ELi4ELi2ELb1EEENS1_21CollectiveEpilogueBwdISA_SB_SD_Li256ELb1ELb0ELi2EEENS1_25SingleTileBwdLPTSchedulerILb1ELi128ELb0EEEEEEEEEvNT_6ParamsE --------------------------
	.section	.text._ZN7cutlass13device_kernelIN5flash19enable_sm80_to_sm89INS1_16FlashAttnBwdSm80INS1_25CollectiveMainloopBwdSm80ILi2ELi2EN4cute5tupleIJNS5_1CILi64EEENS7_ILi128EEES8_EEENS_10bfloat16_tEfNS_4arch4Sm80ELb1ELb0ELb1ELb1ELb0ELb0ELb0ELb0ELi2ELi2ELi4ELi2ELb1EEENS1_21CollectiveEpilogueBwdISA_SB_SD_Li256ELb1ELb0ELi2EEENS1_25SingleTileBwdLPTSchedulerILb1ELi128ELb0EEEEEEEEEvNT_6ParamsE,"ax",@progbits
	.align	128
.text._ZN7cutlass13device_kernelIN5flash19enable_sm80_to_sm89INS1_16FlashAttnBwdSm80INS1_25CollectiveMainloopBwdSm80ILi2ELi2EN4cute5tupleIJNS5_1CILi64EEENS7_ILi128EEES8_EEENS_10bfloat16_tEfNS_4arch4Sm80ELb1ELb0ELb1ELb1ELb0ELb0ELb0ELb0ELi2ELi2ELi4ELi2ELb1EEENS1_21CollectiveEpilogueBwdISA_SB_SD_Li256ELb1ELb0ELi2EEENS1_25SingleTileBwdLPTSchedulerILb1ELi128ELb0EEEEEEEEEvNT_6ParamsE:
        .type           _ZN7cutlass13device_kernelIN5flash19enable_sm80_to_sm89INS1_16FlashAttnBwdSm80INS1_25CollectiveMainloopBwdSm80ILi2ELi2EN4cute5tupleIJNS5_1CILi64EEENS7_ILi128EEES8_EEENS_10bfloat16_tEfNS_4arch4Sm80ELb1ELb0ELb1ELb1ELb0ELb0ELb0ELb0ELi2ELi2ELi4ELi2ELb1EEENS1_21CollectiveEpilogueBwdISA_SB_SD_Li256ELb1ELb0ELi2EEENS1_25SingleTileBwdLPTSchedulerILb1ELi128ELb0EEEEEEEEEvNT_6ParamsE,@function
        .size           _ZN7cutlass13device_kernelIN5flash19enable_sm80_to_sm89INS1_16FlashAttnBwdSm80INS1_25CollectiveMainloopBwdSm80ILi2ELi2EN4cute5tupleIJNS5_1CILi64EEENS7_ILi128EEES8_EEENS_10bfloat16_tEfNS_4arch4Sm80ELb1ELb0ELb1ELb1ELb0ELb0ELb0ELb0ELi2ELi2ELi4ELi2ELb1EEENS1_21CollectiveEpilogueBwdISA_SB_SD_Li256ELb1ELb0ELi2EEENS1_25SingleTileBwdLPTSchedulerILb1ELi128ELb0EEEEEEEEEvNT_6ParamsE,(.L_x_107 - _ZN7cutlass13device_kernelIN5flash19enable_sm80_to_sm89INS1_16FlashAttnBwdSm80INS1_25CollectiveMainloopBwdSm80ILi2ELi2EN4cute5tupleIJNS5_1CILi64EEENS7_ILi128EEES8_EEENS_10bfloat16_tEfNS_4arch4Sm80ELb1ELb0ELb1ELb1ELb0ELb0ELb0ELb0ELi2ELi2ELi4ELi2ELb1EEENS1_21CollectiveEpilogueBwdISA_SB_SD_Li256ELb1ELb0ELi2EEENS1_25SingleTileBwdLPTSchedulerILb1ELi128ELb0EEEEEEEEEvNT_6ParamsE)
        .other          _ZN7cutlass13device_kernelIN5flash19enable_sm80_to_sm89INS1_16FlashAttnBwdSm80INS1_25CollectiveMainloopBwdSm80ILi2ELi2EN4cute5tupleIJNS5_1CILi64EEENS7_ILi128EEES8_EEENS_10bfloat16_tEfNS_4arch4Sm80ELb1ELb0ELb1ELb1ELb0ELb0ELb0ELb0ELi2ELi2ELi4ELi2ELb1EEENS1_21CollectiveEpilogueBwdISA_SB_SD_Li256ELb1ELb0ELi2EEENS1_25SingleTileBwdLPTSchedulerILb1ELi128ELb0EEEEEEEEEvNT_6ParamsE,@"STO_CUDA_ENTRY STV_DEFAULT"
_ZN7cutlass13device_kernelIN5flash19enable_sm80_to_sm89INS1_16FlashAttnBwdSm80INS1_25CollectiveMainloopBwdSm80ILi2ELi2EN4cute5tupleIJNS5_1CILi64EEENS7_ILi128EEES8_EEENS_10bfloat16_tEfNS_4arch4Sm80ELb1ELb0ELb1ELb1ELb0ELb0ELb0ELb0ELi2ELi2ELi4ELi2ELb1EEENS1_21CollectiveEpilogueBwdISA_SB_SD_Li256ELb1ELb0ELi2EEENS1_25SingleTileBwdLPTSchedulerILb1ELi128ELb0EEEEEEEEEvNT_6ParamsE:
[----:B------:R-:W-:Y:S01]  /*0000*/  LDC R1, c[0x0][0x28] ;  /* 0x00000a00ff017b82 */ /* 0x000fe20000000800 */
[----:B------:R-:W-:Y:S05]  /*0010*/  EXIT ;  /* 0x000000000000794d */ /* 0x000fea0003800000 */
.L_x_25:
        /* <DEDUP_REMOVED lines=14> */
.L_x_107:


//--------------------- .text._ZN7cutlass13device_kernelIN5flash19enable_sm80_to_sm89INS1_16FlashAttnBwdSm80INS1_25CollectiveMainloopBwdSm80ILi2ELi2EN4cute5tupleIJNS5_1CILi64EEENS7_ILi128EEES8_EEENS_10bfloat16_tEfNS_4arch4Sm80ELb1ELb0ELb1ELb1ELb1ELb0ELb0ELb0ELi2ELi2ELi4ELi2ELb1EEENS1_21CollectiveEpilogueBwdISA_SB_SD_Li256ELb1ELb0ELi2EEENS1_25SingleTileBwdLPTSchedulerILb1ELi128ELb1EEEEEEEEEvNT_6ParamsE --------------------------
	.section	.text._ZN7cutlass13device_kernelIN5flash19enable_sm80_to_sm89INS1_16FlashAttnBwdSm80INS1_25CollectiveMainloopBwdSm80ILi2ELi2EN4cute5tupleIJNS5_1CILi64EEENS7_ILi128EEES8_EEENS_10bfloat16_tEfNS_4arch4Sm80ELb1ELb0ELb1ELb1ELb1ELb0ELb0ELb0ELi2ELi2ELi4ELi2ELb1EEENS1_21CollectiveEpilogueBwdISA_SB_SD_Li256ELb1ELb0ELi2EEENS1_25SingleTileBwdLPTSchedulerILb1ELi128ELb1EEEEEEEEEvNT_6ParamsE,"ax",@progbits
	.align	128
.text._ZN7cutlass13device_kernelIN5flash19enable_sm80_to_sm89INS1_16FlashAttnBwdSm80INS1_25CollectiveMainloopBwdSm80ILi2ELi2EN4cute5tupleIJNS5_1CILi64EEENS7_ILi128EEES8_EEENS_10bfloat16_tEfNS_4arch4Sm80ELb1ELb0ELb1ELb1ELb1ELb0ELb0ELb0ELi2ELi2ELi4ELi2ELb1EEENS1_21CollectiveEpilogueBwdISA_SB_SD_Li256ELb1ELb0ELi2EEENS1_25SingleTileBwdLPTSchedulerILb1ELi128ELb1EEEEEEEEEvNT_6ParamsE:
        .type           _ZN7cutlass13device_kernelIN5flash19enable_sm80_to_sm89INS1_16FlashAttnBwdSm80INS1_25CollectiveMainloopBwdSm80ILi2ELi2EN4cute5tupleIJNS5_1CILi64EEENS7_ILi128EEES8_EEENS_10bfloat16_tEfNS_4arch4Sm80ELb1ELb0ELb1ELb1ELb1ELb0ELb0ELb0ELi2ELi2ELi4ELi2ELb1EEENS1_21CollectiveEpilogueBwdISA_SB_SD_Li256ELb1ELb0ELi2EEENS1_25SingleTileBwdLPTSchedulerILb1ELi128ELb1EEEEEEEEEvNT_6ParamsE,@function
        .size           _ZN7cutlass13device_kernelIN5flash19enable_sm80_to_sm89INS1_16FlashAttnBwdSm80INS1_25CollectiveMainloopBwdSm80ILi2ELi2EN4cute5tupleIJNS5_1CILi64EEENS7_ILi128EEES8_EEENS_10bfloat16_tEfNS_4arch4Sm80ELb1ELb0ELb1ELb1ELb1ELb0ELb0ELb0ELi2ELi2ELi4ELi2ELb1EEENS1_21CollectiveEpilogueBwdISA_SB_SD_Li256ELb1ELb0ELi2EEENS1_25SingleTileBwdLPTSchedulerILb1ELi128ELb1EEEEEEEEEvNT_6ParamsE,(.L_x_108 - _ZN7cutlass13device_kernelIN5flash19enable_sm80_to_sm89INS1_16FlashAttnBwdSm80INS1_25CollectiveMainloopBwdSm80ILi2ELi2EN4cute5tupleIJNS5_1CILi64EEENS7_ILi128EEES8_EEENS_10bfloat16_tEfNS_4arch4Sm80ELb1ELb0ELb1ELb1ELb1ELb0ELb0ELb0ELi2ELi2ELi4ELi2ELb1EEENS1_21CollectiveEpilogueBwdISA_SB_SD_Li256ELb1ELb0ELi2EEENS1_25SingleTileBwdLPTSchedulerILb1ELi128ELb1EEEEEEEEEvNT_6ParamsE)
        .other          _ZN7cutlass13device_kernelIN5flash19enable_sm80_to_sm89INS1_16FlashAttnBwdSm80INS1_25CollectiveMainloopBwdSm80ILi2ELi2EN4cute5tupleIJNS5_1CILi64EEENS7_ILi128EEES8_EEENS_10bfloat16_tEfNS_4arch4Sm80ELb1ELb0ELb1ELb1ELb1ELb0ELb0ELb0ELi2ELi2ELi4ELi2ELb1EEENS1_21CollectiveEpilogueBwdISA_SB_SD_Li256ELb1ELb0ELi2EEENS1_25SingleTileBwdLPTSchedulerILb1ELi128ELb1EEEEEEEEEvNT_6ParamsE,@"STO_CUDA_ENTRY STV_DEFAULT"
_ZN7cutlass13device_kernelIN5flash19enable_sm80_to_sm89INS1_16FlashAttnBwdSm80INS1_25CollectiveMainloopBwdSm80ILi2ELi2EN4cute5tupleIJNS5_1CILi64EEENS7_ILi128EEES8_EEENS_10bfloat16_tEfNS_4arch4Sm80ELb1ELb0ELb1ELb1ELb1ELb0ELb0ELb0ELi2ELi2ELi4ELi2ELb1EEENS1_21CollectiveEpilogueBwdISA_SB_SD_Li256ELb1ELb0ELi2EEENS1_25SingleTileBwdLPTSchedulerILb1ELi128ELb1EEEEEEEEEvNT_6ParamsE:
[----:B------:R-:W-:Y:S01]  /*0000*/  LDC R1, c[0x0][0x28] ;  /* 0x00000a00ff017b82 */ /* 0x000fe20000000800 */
[----:B------:R-:W-:Y:S05]  /*0010*/  EXIT ;  /* 0x000000000000794d */ /* 0x000fea0003800000 */
.L_x_26:
        /* <DEDUP_REMOVED lines=14> */
.L_x_108:


//--------------------- .text._ZN7cutlass13device_kernelIN5flash19enable_sm80_to_sm89INS1_16FlashAttnBwdSm80INS1_25CollectiveMainloopBwdSm80ILi2ELi2EN4cute5tupleIJNS5_1CILi64EEENS7_ILi128EEES8_EEENS_10bfloat16_tEfNS_4arch4Sm80ELb1ELb0ELb1ELb1ELb0ELb0ELb0ELb0ELi2ELi2ELi4ELi2ELb1EEENS1_24CollectiveEpilogueBwdGQAISA_fSD_Li256ELb1ELb0EEENS1_25SingleTileBwdLPTSchedulerILb1ELi128ELb0EEEEEEEEEvNT_6ParamsE --------------------------
	.section	.text._ZN7cutlass13device_kernelIN5flash19enable_sm80_to_sm89INS1_16FlashAttnBwdSm80INS1_25CollectiveMainloopBwdSm80ILi2ELi2EN4cute5tupleIJNS5_1CILi64EEENS7_ILi128EEES8_EEENS_10bfloat16_tEfNS_4arch4Sm80ELb1ELb0ELb1ELb1ELb0ELb0ELb0ELb0ELi2ELi2ELi4ELi2ELb1EEENS1_24CollectiveEpilogueBwdGQAISA_fSD_Li256ELb1ELb0EEENS1_25SingleTileBwdLPTSchedulerILb1ELi128ELb0EEEEEEEEEvNT_6ParamsE,"ax",@progbits
	.align	128
.text._ZN7cutlass13device_kernelIN5flash19enable_sm80_to_sm89INS1_16FlashAttnBwdSm80INS1_25CollectiveMainloopBwdSm80ILi2ELi2EN4cute5tupleIJNS5_1CILi64EEENS7_ILi128EEES8_EEENS_10bfloat16_tEfNS_4arch4Sm80ELb1ELb0ELb1ELb1ELb0ELb0ELb0ELb0ELi2ELi2ELi4ELi2ELb1EEENS1_24CollectiveEpilogueBwdGQAISA_fSD_Li256ELb1ELb0EEENS1_25SingleTileBwdLPTSchedulerILb1ELi128ELb0EEEEEEEEEvNT_6ParamsE:
        .type           _ZN7cutlass13device_kernelIN5flash19enable_sm80_to_sm89INS1_16FlashAttnBwdSm80INS1_25CollectiveMainloopBwdSm80ILi2ELi2EN4cute5tupleIJNS5_1CILi64EEENS7_ILi128EEES8_EEENS_10bfloat16_tEfNS_4arch4Sm80ELb1ELb0ELb1ELb1ELb0ELb0ELb0ELb0ELi2ELi2ELi4ELi2ELb1EEENS1_24CollectiveEpilogueBwdGQAISA_fSD_Li256ELb1ELb0EEENS1_25SingleTileBwdLPTSchedulerILb1ELi128ELb0EEEEEEEEEvNT_6ParamsE,@function
        .size           _ZN7cutlass13device_kernelIN5flash19enable_sm80_to_sm89INS1_16FlashAttnBwdSm80INS1_25CollectiveMainloopBwdSm80ILi2ELi2EN4cute5tupleIJNS5_1CILi64EEENS7_ILi128EEES8_EEENS_10bfloat16_tEfNS_4arch4Sm80ELb1ELb0ELb1ELb1ELb0ELb0ELb0ELb0ELi2ELi2ELi4ELi2ELb1EEENS1_24CollectiveEpilogueBwdGQAISA_fSD_Li256ELb1ELb0EEENS1_25SingleTileBwdLPTSchedulerILb1ELi128ELb0EEEEEEEEEvNT_6ParamsE,(.L_x_109 - _ZN7cutlass13device_kernelIN5flash19enable_sm80_to_sm89INS1_16FlashAttnBwdSm80INS1_25CollectiveMainloopBwdSm80ILi2ELi2EN4cute5tupleIJNS5_1CILi64EEENS7_ILi128EEES8_EEENS_10bfloat16_tEfNS_4arch4Sm80ELb1ELb0ELb1ELb1ELb0ELb0ELb0ELb0ELi2ELi2ELi4ELi2ELb1EEENS1_24CollectiveEpilogueBwdGQAISA_fSD_Li256ELb1ELb0EEENS1_25SingleTileBwdLPTSchedulerILb1ELi128ELb0EEEEEEEEEvNT_6ParamsE)
        .other          _ZN7cutlass13device_kernelIN5flash19enable_sm80_to_sm89INS1_16FlashAttnBwdSm80INS1_25CollectiveMainloopBwdSm80ILi2ELi2EN4cute5tupleIJNS5_1CILi64EEENS7_ILi128EEES8_EEENS_10bfloat16_tEfNS_4arch4Sm80ELb1ELb0ELb1ELb1ELb0ELb0ELb0ELb0ELi2ELi2ELi4ELi2ELb1EEENS1_24CollectiveEpilogueBwdGQAISA_fSD_Li256ELb1ELb0EEENS1_25SingleTileBwdLPTSchedulerILb1ELi128ELb0EEEEEEEEEvNT_6ParamsE,@"STO_CUDA_ENTRY STV_DEFAULT"
_ZN7cutlass13device_kernelIN5flash19enable_sm80_to_sm89INS1_16FlashAttnBwdSm80INS1_25CollectiveMainloopBwdSm80ILi2ELi2EN4cute5tupleIJNS5_1CILi64EEENS7_ILi128EEES8_EEENS_10bfloat16_tEfNS_4arch4Sm80ELb1ELb0ELb1ELb1ELb0ELb0ELb0ELb0ELi2ELi2ELi4ELi2ELb1EEENS1_24CollectiveEpilogueBwdGQAISA_fSD_Li256ELb1ELb0EEENS1_25SingleTileBwdLPTSchedulerILb1ELi128ELb0EEEEEEEEEvNT_6ParamsE:
[----:B------:R-:W-:Y:S01]  /*0000*/  LDC R1, c[0x0][0x28] ;  /* 0x00000a00ff017b82 */ /* 0x000fe20000000800 */
[----:B------:R-:W-:Y:S05]  /*0010*/  EXIT ;  /* 0x000000000000794d */ /* 0x000fea0003800000 */
.L_x_27:
        /* <DEDUP_REMOVED lines=14> */
.L_x_109:


//--------------------- .text._ZN7cutlass13device_kernelIN5flash32FlashAttnBwdPostprocessConvertdQIN4cute5tupleIJNS3_1CILi64EEES6_EEENS_10bfloat16_tEfNS_4arch4Sm80ELi256ENS3_8TiledMMAINS3_8MMA_AtomIJNS3_30SM80_16x8x16_F32BF16BF16F32_TNEEEENS3_6LayoutINS4_IJNS5_ILi2EEENS5_ILi4EEENS5_ILi1EEEEEENS4_IJSI_SG_NS5_ILi0EEEEEEEENS4_IJNS5_ILi32EEES6_NS5_ILi16EEEEEEEELb0EEEEEvNT_6ParamsE --------------------------
	.section	.text._ZN7cutlass13device_kernelIN5flash32FlashAttnBwdPostprocessConvertdQIN4cute5tupleIJNS3_1CILi64EEES6_EEENS_10bfloat16_tEfNS_4arch4Sm80ELi256ENS3_8TiledMMAINS3_8MMA_AtomIJNS3_30SM80_16x8x16_F32BF16BF16F32_TNEEEENS3_6LayoutINS4_IJNS5_ILi2EEENS5_ILi4EEENS5_ILi1EEEEEENS4_IJSI_SG_NS5_ILi0EEEEEEEENS4_IJNS5_ILi32EEES6_NS5_ILi16EEEEEEEELb0EEEEEvNT_6ParamsE,"ax",@progbits
	.align	128
.text._ZN7cutlass13device_kernelIN5flash32FlashAttnBwdPostprocessConvertdQIN4cute5tupleIJNS3_1CILi64EEES6_EEENS_10bfloat16_tEfNS_4arch4Sm80ELi256ENS3_8TiledMMAINS3_8MMA_AtomIJNS3_30SM80_16x8x16_F32BF16BF16F32_TNEEEENS3_6LayoutINS4_IJNS5_ILi2EEENS5_ILi4EEENS5_ILi1EEEEEENS4_IJSI_SG_NS5_ILi0EEEEEEEENS4_IJNS5_ILi32EEES6_NS5_ILi16EEEEEEEELb0EEEEEvNT_6ParamsE:
        .type           _ZN7cutlass13device_kernelIN5flash32FlashAttnBwdPostprocessConvertdQIN4cute5tupleIJNS3_1CILi64EEES6_EEENS_10bfloat16_tEfNS_4arch4Sm80ELi256ENS3_8TiledMMAINS3_8MMA_AtomIJNS3_30SM80_16x8x16_F32BF16BF16F32_TNEEEENS3_6LayoutINS4_IJNS5_ILi2EEENS5_ILi4EEENS5_ILi1EEEEEENS4_IJSI_SG_NS5_ILi0EEEEEEEENS4_IJNS5_ILi32EEES6_NS5_ILi16EEEEEEEELb0EEEEEvNT_6ParamsE,@function
        .size           _ZN7cutlass13device_kernelIN5flash32FlashAttnBwdPostprocessConvertdQIN4cute5tupleIJNS3_1CILi64EEES6_EEENS_10bfloat16_tEfNS_4arch4Sm80ELi256ENS3_8TiledMMAINS3_8MMA_AtomIJNS3_30SM80_16x8x16_F32BF16BF16F32_TNEEEENS3_6LayoutINS4_IJNS5_ILi2EEENS5_ILi4EEENS5_ILi1EEEEEENS4_IJSI_SG_NS5_ILi0EEEEEEEENS4_IJNS5_ILi32EEES6_NS5_ILi16EEEEEEEELb0EEEEEvNT_6ParamsE,(.L_x_110 - _ZN7cutlass13device_kernelIN5flash32FlashAttnBwdPostprocessConvertdQIN4cute5tupleIJNS3_1CILi64EEES6_EEENS_10bfloat16_tEfNS_4arch4Sm80ELi256ENS3_8TiledMMAINS3_8MMA_AtomIJNS3_30SM80_16x8x16_F32BF16BF16F32_TNEEEENS3_6LayoutINS4_IJNS5_ILi2EEENS5_ILi4EEENS5_ILi1EEEEEENS4_IJSI_SG_NS5_ILi0EEEEEEEENS4_IJNS5_ILi32EEES6_NS5_ILi16EEEEEEEELb0EEEEEvNT_6ParamsE)
        .other          _ZN7cutlass13device_kernelIN5flash32FlashAttnBwdPostprocessConvertdQIN4cute5tupleIJNS3_1CILi64EEES6_EEENS_10bfloat16_tEfNS_4arch4Sm80ELi256ENS3_8TiledMMAINS3_8MMA_AtomIJNS3_30SM80_16x8x16_F32BF16BF16F32_TNEEEENS3_6LayoutINS4_IJNS5_ILi2EEENS5_ILi4EEENS5_ILi1EEEEEENS4_IJSI_SG_NS5_ILi0EEEEEEEENS4_IJNS5_ILi32EEES6_NS5_ILi16EEEEEEEELb0EEEEEvNT_6ParamsE,@"STO_CUDA_ENTRY STV_DEFAULT"
_ZN7cutlass13device_kernelIN5flash32FlashAttnBwdPostprocessConvertdQIN4cute5tupleIJNS3_1CILi64EEES6_EEENS_10bfloat16_tEfNS_4arch4Sm80ELi256ENS3_8TiledMMAINS3_8MMA_AtomIJNS3_30SM80_16x8x16_F32BF16BF16F32_TNEEEENS3_6LayoutINS4_IJNS5_ILi2EEENS5_ILi4EEENS5_ILi1EEEEEENS4_IJSI_SG_NS5_ILi0EEEEEEEENS4_IJNS5_ILi32EEES6_NS5_ILi16EEEEEEEELb0EEEEEvNT_6ParamsE:
[----:B------:R-:W-:Y:S08]  /*0000*/  LDC R1, c[0x0][0x28] ;  /* 0x00000a00ff017b82 */ /* 0x000ff00000000800 */
[----:B------:R-:W0:Y:S01]  /*0010*/  LDC.64 R8, c[0x0][0x278] ;  /* 0x00009e00ff087b82 */ /* 0x000e220000000a00 */
[----:B------:R-:W1:Y:S01]  /*0020*/  S2R R7, SR_CTAID.Z ;  /* 0x0000000000077919 */ /* 0x000e620000002700 */
[----:B------:R-:W-:Y:S01]  /*0030*/  ULDC.64 UR4, c[0x0][0x270] ;  /* 0x00009c0000047ab9 */ /* 0x000fe20000000a00 */
[----:B------:R-:W-:Y:S01]  /*0040*/  ULDC.64 UR6, c[0x0][0x208] ;  /* 0x0000820000067ab9 */ /* 0x000fe20000000a00 */
[----:B------:R-:W-:-:S04]  /*0050*/  ISETP.NE.U32.AND P0, PT, RZ, UR4, PT ;  /* 0x00000004ff007c0c */ /* 0x000fc8000bf05070 */
[----:B------:R-:W1:Y:S01]  /*0060*/  LDC.64 R4, c[0x0][0x270] ;  /* 0x00009c00ff047b82 */ /* 0x000e620000000a00 */
[----:B------:R-:W-:Y:S02]  /*0070*/  ISETP.NE.AND.EX P0, PT, RZ, UR5, PT, P0 ;  /* 0x00000005ff007c0c */ /* 0x000fe4000bf05300 */
[----:B0-----:R-:W-:-:S04]  /*0080*/  ISETP.NE.U32.AND P1, PT, R8, RZ, PT ;  /* 0x000000ff0800720c */ /* 0x001fc80003f25070 */
[----:B------:R-:W-:Y:S01]  /*0090*/  ISETP.NE.AND.EX P1, PT, R9, RZ, PT, P1 ;  /* 0x000000ff0900720c */ /* 0x000fe20003f25310 */
[----:B------:R-:W-:Y:S01]  /*00a0*/  ULDC UR8, c[0x0][0x240] ;  /* 0x0000900000087ab9 */ /* 0x000fe20000000800 */
[----:B-1----:R-:W-:-:S11]  /*00b0*/  IMAD.WIDE R4, R7, 0x4, R4 ;  /* 0x0000000407047825 */ /* 0x002fd600078e0204 */
[----:B------:R-:W0:Y:S01]  /*00c0*/  @P1 LDC.64 R8, c[0x0][0x278] ;  /* 0x00009e00ff081b82 */ /* 0x000e220000000a00 */
[----:B------:R-:W-:Y:S01]  /*00d0*/  IMAD.U32 R0, RZ, RZ, UR8 ;  /* 0x00000008ff007e24 */ /* 0x000fe2000f8e00ff */
[----:B------:R1:W5:Y:S01]  /*00e0*/  @P0 LDG.E R2, desc[UR6][R4.64] ;  /* 0x0000000604020981 */ /* 0x000362000c1e1900 */
[----:B------:R-:W2:Y:S01]  /*00f0*/  S2R R3, SR_CTAID.X ;  /* 0x0000000000037919 */ /* 0x000ea20000002500 */
[----:B0-----:R-:W-:-:S05]  /*0100*/  @P1 IMAD.WIDE R8, R7, 0x4, R8 ;  /* 0x0000000407081825 */ /* 0x001fca00078e0208 */
[----:B------:R1:W5:Y:S01]  /*0110*/  @P1 LDG.E R0, desc[UR6][R8.64] ;  /* 0x0000000608001981 */ /* 0x000362000c1e1900 */
[----:B--2---:R-:W-:Y:S01]  /*0120*/  IMAD.SHL.U32 R21, R3, 0x40, RZ ;  /* 0x0000004003157824 */ /* 0x004fe200078e00ff */
[----:B------:R-:W-:Y:S06]  /*0130*/  @P1 BRA `(.L_x_28) ;  /* 0x0000000000101947 */ /* 0x000fec0003800000 */
[----:B------:R-:W-:Y:S05]  /*0140*/  @!P0 BRA `(.L_x_28) ;  /* 0x00000000000c8947 */ /* 0x000fea0003800000 */
[----:B-1----:R-:W2:Y:S04]  /*0150*/  LDG.E R9, desc[UR6][R4.64] ;  /* 0x0000000604097981 */ /* 0x002ea8000c1e1900 */
[----:B-----5:R-:W2:Y:S02]  /*0160*/  LDG.E R0, desc[UR6][R4.64+0x4] ;  /* 0x0000040604007981 */ /* 0x020ea4000c1e1900 */
[----:B--2---:R-:W-:-:S07]  /*0170*/  IMAD.IADD R0, R0, 0x1, -R9 ;  /* 0x0000000100007824 */ /* 0x004fce00078e0a09 */
.L_x_28:
[----:B------:R-:W-:Y:S02]  /*0180*/  ISETP.NE.U32.AND P1, PT, RZ, UR4, PT ;  /* 0x00000004ff007c0c */ /* 0x000fe4000bf25070 */
[----:B-----5:R-:W-:Y:S02]  /*0190*/  ISETP.LE.AND P2, PT, R0, R21, PT ;  /* 0x000000150000720c */ /* 0x020fe40003f43270 */
[----:B------:R-:W-:-:S13]  /*01a0*/  ISETP.NE.AND.EX P1, PT, RZ, UR5, PT, P1 ;  /* 0x00000005ff007c0c */ /* 0x000fda000bf25310 */
[----:B------:R-:W-:Y:S05]  /*01b0*/  @P1 EXIT P2 ;  /* 0x000000000000194d */ /* 0x000fea0001000000 */
[----:B------:R-:W0:Y:S01]  /*01c0*/  S2R R22, SR_TID.X ;  /* 0x0000000000167919 */ /* 0x000e220000002100 */
[----:B-1----:R-:W-:Y:S01]  /*01d0*/  @P0 IMAD R4, R7, 0x40, R2 ;  /* 0x0000004007040824 */ /* 0x002fe200078e0202 */
[----:B------:R-:W1:Y:S01]  /*01e0*/  S2UR UR8, SR_CTAID.Y ;  /* 0x00000000000879c3 */ /* 0x000e620000002600 */
[----:B------:R-:W-:Y:S01]  /*01f0*/  CS2R R8, SRZ ;  /* 0x0000000000087805 */ /* 0x000fe2000001ff00 */
[----:B------:R-:W-:Y:S01]  /*0200*/  IMAD.SHL.U32 R13, R3, 0x1000, RZ ;  /* 0x00001000030d7824 */ /* 0x000fe200078e00ff */
[----:B------:R-:W-:Y:S01]  /*0210*/  SHF.R.S32.HI R23, RZ, 0x1f, R7 ;  /* 0x0000001fff177819 */ /* 0x000fe20000011407 */
[----:B------:R-:W-:Y:S01]  /*0220*/  ULDC.64 UR4, c[0x0][0x230] ;  /* 0x00008c0000047ab9 */ /* 0x000fe20000000a00 */
[----:B------:R-:W-:Y:S02]  /*0230*/  @P0 SHF.R.S32.HI R5, RZ, 0x1f, R4 ;  /* 0x0000001fff050819 */ /* 0x000fe40000011404 */
[----:B------:R-:W-:Y:S02]  /*0240*/  SEL R23, R23, RZ, !P1 ;  /* 0x000000ff17177207 */ /* 0x000fe40004800000 */
[----:B------:R-:W-:-:S02]  /*0250*/  @P0 LEA.HI R6, R5, R4, RZ, 0x6 ;  /* 0x0000000405060211 */ /* 0x000fc400078f30ff */
[----:B------:R-:W2:Y:S01]  /*0260*/  LDC.64 R4, c[0x0][0x228] ;  /* 0x00008a00ff047b82 */ /* 0x000ea20000000a00 */
[----:B------:R-:W-:Y:S01]  /*0270*/  SEL R20, R7, RZ, !P1 ;  /* 0x000000ff07147207 */ /* 0x000fe20004800000 */
[----:B------:R-:W-:Y:S02]  /*0280*/  IMAD R7, R23, UR4, RZ ;  /* 0x0000000417077c24 */ /* 0x000fe4000f8e02ff */
[----:B------:R-:W-:Y:S02]  /*0290*/  @P0 IMAD.SHL.U32 R6, R6, 0x40, RZ ;  /* 0x0000004006060824 */ /* 0x000fe400078e00ff */
[----:B------:R-:W-:-:S03]  /*02a0*/  IMAD R7, R20, UR5, R7 ;  /* 0x0000000514077c24 */ /* 0x000fc6000f8e0207 */
[----:B------:R-:W-:Y:S01]  /*02b0*/  @P0 LOP3.LUT R11, R6, 0xfffff000, RZ, 0xc0, !PT ;  /* 0xfffff000060b0812 */ /* 0x000fe200078ec0ff */
[----:B-1----:R-:W-:-:S04]  /*02c0*/  USHF.R.S32.HI UR9, URZ, 0x1f, UR8 ;  /* 0x0000001f3f097899 */ /* 0x002fc80008011408 */
[--C-:B------:R-:W-:Y:S01]  /*02d0*/  @P0 IMAD.MOV.U32 R8, RZ, RZ, R11.reuse ;  /* 0x000000ffff080224 */ /* 0x100fe200078e000b */
[----:B------:R-:W-:Y:S02]  /*02e0*/  @P0 SHF.R.S32.HI R9, RZ, 0x1f, R11 ;  /* 0x0000001fff090819 */ /* 0x000fe4000001140b */
[----:B------:R-:W-:Y:S01]  /*02f0*/  SHF.R.S32.HI R11, RZ, 0x1f, R13 ;  /* 0x0000001fff0b7819 */ /* 0x000fe2000001140d */
[----:B0-----:R-:W-:-:S05]  /*0300*/  IMAD.SHL.U32 R26, R22, 0x4, RZ ;  /* 0x00000004161a7824 */ /* 0x001fca00078e00ff */
[----:B------:R-:W-:Y:S01]  /*0310*/  IADD3 R8, P2, P3, R8, R26, R13 ;  /* 0x0000001a08087210 */ /* 0x000fe20007b5e00d */
[----:B--2---:R-:W-:Y:S01]  /*0320*/  IMAD R10, R4, UR9, RZ ;  /* 0x00000009040a7c24 */ /* 0x004fe2000f8e02ff */
[----:B------:R-:W-:-:S04]  /*0330*/  SHF.R.S32.HI R6, RZ, 0x1f, R26 ;  /* 0x0000001fff067819 */ /* 0x000fc8000001141a */
[----:B------:R-:W-:Y:S01]  /*0340*/  IADD3.X R9, R9, R6, R11, P2, P3 ;  /* 0x0000000609097210 */ /* 0x000fe200017e640b */
[----:B------:R-:W-:Y:S02]  /*0350*/  IMAD R11, R5, UR8, R10 ;  /* 0x00000008050b7c24 */ /* 0x000fe4000f8e020a */
[----:B------:R-:W-:-:S04]  /*0360*/  IMAD.WIDE.U32 R4, R4, UR8, R8 ;  /* 0x0000000804047c25 */ /* 0x000fc8000f8e0008 */
[----:B------:R-:W-:Y:S02]  /*0370*/  IMAD.IADD R5, R5, 0x1, R11 ;  /* 0x0000000105057824 */ /* 0x000fe400078e020b */
[----:B------:R-:W-:Y:S01]  /*0380*/  IMAD.WIDE.U32 R4, R20, UR4, R4 ;  /* 0x0000000414047c25 */ /* 0x000fe2000f8e0004 */
[----:B------:R-:W-:-:S03]  /*0390*/  ULDC.64 UR4, c[0x0][0x210] ;  /* 0x0000840000047ab9 */ /* 0x000fc60000000a00 */
[----:B------:R-:W-:Y:S01]  /*03a0*/  IMAD.IADD R5, R5, 0x1, R7 ;  /* 0x0000000105057824 */ /* 0x000fe200078e0207 */
[----:B------:R-:W-:-:S04]  /*03b0*/  LEA R34, P1, R4, UR4, 0x2 ;  /* 0x0000000404227c11 */ /* 0x000fc8000f8210ff */
[----:B------:R-:W-:-:S05]  /*03c0*/  LEA.HI.X R35, R4, UR5, R5, 0x2, P1 ;  /* 0x0000000504237c11 */ /* 0x000fca00088f1405 */
[----:B------:R-:W2:Y:S04]  /*03d0*/  LDG.E.128 R4, desc[UR6][R34.64] ;  /* 0x0000000622047981 */ /* 0x000ea8000c1e1d00 */
[----:B------:R-:W3:Y:S04]  /*03e0*/  LDG.E.128 R8, desc[UR6][R34.64+0x1000] ;  /* 0x0010000622087981 */ /* 0x000ee8000c1e1d00 */
[----:B------:R-:W4:Y:S04]  /*03f0*/  LDG.E.128 R12, desc[UR6][R34.64+0x2000] ;  /* 0x00200006220c7981 */ /* 0x000f28000c1e1d00 */
[----:B------:R0:W5:Y:S01]  /*0400*/  LDG.E.128 R16, desc[UR6][R34.64+0x3000] ;  /* 0x0030000622107981 */ /* 0x000162000c1e1d00 */
[----:B------:R-:W1:Y:S01]  /*0410*/  S2UR UR5, SR_CgaCtaId ;  /* 0x00000000000579c3 */ /* 0x000e620000008800 */
[----:B------:R-:W-:Y:S01]  /*0420*/  SHF.R.S32.HI R29, RZ, 0x1f, R22 ;  /* 0x0000001fff1d7819 */ /* 0x000fe20000011416 */
[----:B------:R-:W-:Y:S01]  /*0430*/  UMOV UR4, 0x400 ;  /* 0x0000040000047882 */ /* 0x000fe20000000000 */
[----:B------:R-:W-:Y:S01]  /*0440*/  VIADDMNMX R21, R0, -R21, 0x40, PT ;  /* 0x0000004000157446 */ /* 0x000fe20003800915 */
[----:B------:R-:W-:Y:S01]  /*0450*/  BSSY B0, `(.L_x_29) ;  /* 0x0000095000007945 */ /* 0x000fe20003800000 */
[----:B------:R-:W-:-:S02]  /*0460*/  LEA.HI R24, R29, R22, RZ, 0x3 ;  /* 0x000000161d187211 */ /* 0x000fc400078f18ff */
[-C--:B------:R-:W-:Y:S02]  /*0470*/  LEA.HI R25, R29, R22.reuse, RZ, 0x2 ;  /* 0x000000161d197211 */ /* 0x080fe400078f10ff */
[----:B0-----:R-:W-:Y:S02]  /*0480*/  LOP3.LUT R35, R24, 0xfffffff8, RZ, 0xc0, !PT ;  /* 0xfffffff818237812 */ /* 0x001fe400078ec0ff */
[--C-:B------:R-:W-:Y:S02]  /*0490*/  SHF.R.S32.HI R30, RZ, 0x2, R25.reuse ;  /* 0x00000002ff1e7819 */ /* 0x100fe40000011419 */
[----:B------:R-:W-:Y:S02]  /*04a0*/  LOP3.LUT R31, R25, 0x7ffffffc, RZ, 0xc0, !PT ;  /* 0x7ffffffc191f7812 */ /* 0x000fe400078ec0ff */
[----:B------:R-:W-:Y:S01]  /*04b0*/  SHF.R.S32.HI R33, RZ, 0x1f, R25 ;  /* 0x0000001fff217819 */ /* 0x000fe20000011419 */
[C---:B------:R-:W-:Y:S01]  /*04c0*/  IMAD.IADD R25, R22.reuse, 0x1, -R35 ;  /* 0x0000000116197824 */ /* 0x040fe200078e0a23 */
[CC--:B------:R-:W-:Y:S01]  /*04d0*/  LEA.HI R32, R29.reuse, R22.reuse, RZ, 0x7 ;  /* 0x000000161d207211 */ /* 0x0c0fe200078f38ff */
[----:B------:R-:W-:Y:S01]  /*04e0*/  IMAD.IADD R31, R22, 0x1, -R31 ;  /* 0x00000001161f7824 */ /* 0x000fe200078e0a1f */
[----:B------:R-:W-:-:S02]  /*04f0*/  LEA.HI R27, R29, R22, RZ, 0x5 ;  /* 0x000000161d1b7211 */ /* 0x000fc400078f28ff */
[----:B------:R-:W-:Y:S01]  /*0500*/  LEA.HI R29, R29, R22, RZ, 0x6 ;  /* 0x000000161d1d7211 */ /* 0x000fe200078f30ff */
[----:B------:R-:W-:Y:S01]  /*0510*/  IMAD.SHL.U32 R32, R32, 0x8, RZ ;  /* 0x0000000820207824 */ /* 0x000fe200078e00ff */
[----:B------:R-:W-:Y:S01]  /*0520*/  SHF.R.S32.HI R28, RZ, 0x5, R27 ;  /* 0x00000005ff1c7819 */ /* 0x000fe2000001141b */
[----:B-1----:R-:W-:Y:S01]  /*0530*/  ULEA UR4, UR5, UR4, 0x18 ;  /* 0x0000000405047291 */ /* 0x002fe2000f8ec03f */
[----:B------:R-:W-:Y:S02]  /*0540*/  SHF.R.S32.HI R34, RZ, 0x1f, R24 ;  /* 0x0000001fff227819 */ /* 0x000fe40000011418 */
[----:B------:R-:W-:Y:S01]  /*0550*/  LEA.HI R27, R27, R28, RZ, 0x1 ;  /* 0x0000001c1b1b7211 */ /* 0x000fe200078f08ff */
[----:B------:R-:W-:Y:S01]  /*0560*/  ULDC UR5, c[0x0][0x268] ;  /* 0x00009a0000057ab9 */ /* 0x000fe20000000800 */
[----:B------:R-:W-:Y:S02]  /*0570*/  LOP3.LUT R32, R32, 0x7ffffc00, RZ, 0xc0, !PT ;  /* 0x7ffffc0020207812 */ /* 0x000fe400078ec0ff */
[----:B------:R-:W-:-:S02]  /*0580*/  LEA R35, R22, UR4, 0x4 ;  /* 0x0000000416237c11 */ /* 0x000fc4000f8e20ff */
[----:B------:R-:W-:Y:S02]  /*0590*/  SHF.R.S32.HI R22, RZ, 0x3, R24 ;  /* 0x00000003ff167819 */ /* 0x000fe40000011418 */
[----:B------:R-:W-:Y:S02]  /*05a0*/  LEA.HI R33, R33, R30, RZ, 0x3 ;  /* 0x0000001e21217211 */ /* 0x000fe400078f18ff */
[----:B------:R-:W-:Y:S01]  /*05b0*/  LEA.HI R34, R34, R22, RZ, 0x2 ;  /* 0x0000001622227211 */ /* 0x000fe200078f10ff */
[----:B------:R-:W-:Y:S01]  /*05c0*/  VIADD R0, R22, 0x20 ;  /* 0x0000002016007836 */ /* 0x000fe20000000000 */
[----:B------:R-:W-:Y:S01]  /*05d0*/  LOP3.LUT R37, R27, 0xfffffffe, RZ, 0xc0, !PT ;  /* 0xfffffffe1b257812 */ /* 0x000fe200078ec0ff */
[----:B------:R-:W-:Y:S01]  /*05e0*/  IMAD R27, R31, 0x2, R32 ;  /* 0x000000021f1b7824 */ /* 0x000fe200078e0220 */
[----:B------:R-:W-:Y:S02]  /*05f0*/  LOP3.LUT R33, R33, 0xfffffff8, RZ, 0xc0, !PT ;  /* 0xfffffff821217812 */ /* 0x000fe400078ec0ff */
[----:B------:R-:W-:Y:S01]  /*0600*/  LOP3.LUT R31, R34, 0xffffffc, RZ, 0xc0, !PT ;  /* 0x0ffffffc221f7812 */ /* 0x000fe200078ec0ff */
[----:B------:R-:W-:Y:S01]  /*0610*/  IMAD.IADD R28, R28, 0x1, -R37 ;  /* 0x000000011c1c7824 */ /* 0x000fe200078e0a25 */
[----:B------:R-:W-:Y:S01]  /*0620*/  SHF.R.S32.HI R34, RZ, 0x6, R29 ;  /* 0x00000006ff227819 */ /* 0x000fe2000001141d */
[----:B------:R-:W-:Y:S01]  /*0630*/  IMAD.IADD R24, R30, 0x1, -R33 ;  /* 0x000000011e187824 */ /* 0x000fe200078e0a21 */
[----:B------:R-:W-:Y:S01]  /*0640*/  LEA.HI R36, R25, R25, RZ, 0x1 ;  /* 0x0000001919247211 */ /* 0x000fe200078f08ff */
[----:B------:R-:W-:-:S02]  /*0650*/  IMAD.IADD R37, R22, 0x1, -R31 ;  /* 0x0000000116257824 */ /* 0x000fc400078e0a1f */
[C---:B------:R-:W-:Y:S02]  /*0660*/  IMAD R27, R28.reuse, 0x100, R27 ;  /* 0x000001001c1b7824 */ /* 0x040fe400078e021b */
[----:B------:R-:W-:Y:S01]  /*0670*/  IMAD.SHL.U32 R28, R28, 0x40, RZ ;  /* 0x000000401c1c7824 */ /* 0x000fe200078e00ff */
[----:B--2---:R-:W-:Y:S04]  /*0680*/  STS.128 [R35], R4 ;  /* 0x0000000423007388 */ /* 0x004fe80000000c00 */
[----:B---3--:R0:W-:Y:S04]  /*0690*/  STS.128 [R35+0x1000], R8 ;  /* 0x0010000823007388 */ /* 0x0081e80000000c00 */
[----:B----4-:R-:W-:Y:S04]  /*06a0*/  STS.128 [R35+0x2000], R12 ;  /* 0x0020000c23007388 */ /* 0x010fe80000000c00 */
[----:B-----5:R1:W-:Y:S01]  /*06b0*/  STS.128 [R35+0x3000], R16 ;  /* 0x0030001023007388 */ /* 0x0203e20000000c00 */
[----:B------:R-:W-:Y:S01]  /*06c0*/  BAR.SYNC.DEFER_BLOCKING 0x0 ;  /* 0x0000000000007b1d */ /* 0x000fe20000010000 */
[----:B0-----:R-:W-:Y:S01]  /*06d0*/  IMAD.SHL.U32 R8, R25, 0x8, RZ ;  /* 0x0000000819087824 */ /* 0x001fe200078e00ff */
[----:B------:R-:W-:-:S02]  /*06e0*/  LOP3.LUT R25, R28, 0x40, RZ, 0xc0, !PT ;  /* 0x000000401c197812 */ /* 0x000fc400078ec0ff */
[----:B-1----:R-:W-:Y:S01]  /*06f0*/  SHF.R.S32.HI R19, RZ, 0x1f, R24 ;  /* 0x0000001fff137819 */ /* 0x002fe20000011418 */
[----:B------:R-:W-:Y:S02]  /*0700*/  IMAD.SHL.U32 R17, R34, 0x8, RZ ;  /* 0x0000000822117824 */ /* 0x000fe400078e00ff */
[----:B------:R-:W-:Y:S01]  /*0710*/  IMAD.SHL.U32 R18, R36, 0x200, RZ ;  /* 0x0000020024127824 */ /* 0x000fe200078e00ff */
[----:B------:R-:W-:Y:S01]  /*0720*/  LEA.HI R19, R19, R24, RZ, 0x2 ;  /* 0x0000001813137211 */ /* 0x000fe200078f10ff */
[----:B------:R-:W-:-:S03]  /*0730*/  IMAD R16, R34, 0x8, R37 ;  /* 0x0000000822107824 */ /* 0x000fc600078e0225 */
[----:B------:R-:W-:Y:S01]  /*0740*/  LOP3.LUT R35, R18, 0x7ffffc00, RZ, 0xc0, !PT ;  /* 0x7ffffc0012237812 */ /* 0x000fe200078ec0ff */
[C---:B------:R-:W-:Y:S01]  /*0750*/  IMAD.SHL.U32 R28, R19.reuse, 0x10, RZ ;  /* 0x00000010131c7824 */ /* 0x040fe200078e00ff */
[----:B------:R-:W-:Y:S01]  /*0760*/  LOP3.LUT R19, R19, 0x7fffffc, RZ, 0xc0, !PT ;  /* 0x07fffffc13137812 */ /* 0x000fe200078ec0ff */
[----:B------:R-:W0:Y:S01]  /*0770*/  LDS R15, [R26+UR4+0x1c00] ;  /* 0x001c00041a0f7984 */ /* 0x000e220008000800 */
[----:B------:R-:W-:Y:S01]  /*0780*/  LOP3.LUT R18, R25, 0x8, R8, 0xf8, !PT ;  /* 0x0000000819127812 */ /* 0x000fe200078ef808 */
[----:B------:R-:W-:Y:S01]  /*0790*/  IMAD.U32 R16, R16, 0x10, R35 ;  /* 0x0000001010107824 */ /* 0x000fe200078e0023 */
[----:B------:R-:W-:Y:S01]  /*07a0*/  LOP3.LUT R28, R28, 0x40, RZ, 0xc0, !PT ;  /* 0x000000401c1c7812 */ /* 0x000fe200078ec0ff */
[----:B------:R-:W1:Y:S01]  /*07b0*/  LDS R33, [R26+UR4] ;  /* 0x000000041a217984 */ /* 0x000e620008000800 */
[----:B------:R-:W-:Y:S01]  /*07c0*/  IMAD.IADD R24, R24, 0x1, -R19 ;  /* 0x0000000118187824 */ /* 0x000fe200078e0a13 */
[----:B------:R-:W-:Y:S02]  /*07d0*/  SHF.R.U32.HI R25, RZ, 0x3, R25 ;  /* 0x00000003ff197819 */ /* 0x000fe40000011619 */
[----:B------:R-:W2:Y:S01]  /*07e0*/  LDS R32, [R26+UR4+0x400] ;  /* 0x000400041a207984 */ /* 0x000ea20008000800 */
[----:B------:R-:W-:Y:S01]  /*07f0*/  LOP3.LUT R17, R28, 0x8, R17, 0xf8, !PT ;  /* 0x000000081c117812 */ /* 0x000fe200078ef811 */
[----:B------:R-:W-:Y:S01]  /*0800*/  IMAD R27, R24, 0x10, R27 ;  /* 0x00000010181b7824 */ /* 0x000fe200078e021b */
[----:B------:R-:W-:Y:S01]  /*0810*/  SHF.R.U32.HI R28, RZ, 0x3, R28 ;  /* 0x00000003ff1c7819 */ /* 0x000fe2000001161c */
[----:B------:R-:W3:Y:S01]  /*0820*/  LDS R29, [R26+UR4+0x800] ;  /* 0x000800041a1d7984 */ /* 0x000ee20008000800 */
[----:B------:R-:W-:-:S02]  /*0830*/  LOP3.LUT R25, R18, R25, RZ, 0x3c, !PT ;  /* 0x0000001912197212 */ /* 0x000fc400078e3cff */
[----:B------:R-:W-:Y:S01]  /*0840*/  LOP3.LUT R28, R17, R28, RZ, 0x3c, !PT ;  /* 0x0000001c111c7212 */ /* 0x000fe200078e3cff */
[----:B------:R-:W4:Y:S02]  /*0850*/  LDS R31, [R26+UR4+0xc00] ;  /* 0x000c00041a1f7984 */ /* 0x000f240008000800 */
[----:B------:R-:W-:Y:S02]  /*0860*/  IMAD.IADD R16, R16, 0x1, R25 ;  /* 0x0000000110107824 */ /* 0x000fe400078e0219 */
[----:B------:R-:W5:Y:S04]  /*0870*/  LDS R10, [R26+UR4+0x1000] ;  /* 0x001000041a0a7984 */ /* 0x000f680008000800 */
[----:B------:R-:W5:Y:S04]  /*0880*/  LDS R30, [R26+UR4+0x1400] ;  /* 0x001400041a1e7984 */ /* 0x000f680008000800 */
[----:B------:R-:W5:Y:S04]  /*0890*/  LDS R11, [R26+UR4+0x1800] ;  /* 0x001800041a0b7984 */ /* 0x000f680008000800 */
[----:B------:R-:W5:Y:S04]  /*08a0*/  LDS R4, [R26+UR4+0x2000] ;  /* 0x002000041a047984 */ /* 0x000f680008000800 */
[----:B------:R-:W5:Y:S04]  /*08b0*/  LDS R5, [R26+UR4+0x2400] ;  /* 0x002400041a057984 */ /* 0x000f680008000800 */
[----:B------:R-:W5:Y:S01]  /*08c0*/  LDS R6, [R26+UR4+0x2800] ;  /* 0x002800041a067984 */ /* 0x000f620008000800 */
[----:B0-----:R-:W-:Y:S01]  /*08d0*/  FMUL.FTZ R24, R15, UR5 ;  /* 0x000000050f187c20 */ /* 0x001fe20008410000 */
[----:B------:R-:W-:-:S02]  /*08e0*/  IMAD.IADD R15, R28, 0x1, R27 ;  /* 0x000000011c0f7824 */ /* 0x000fc400078e021b */
[----:B------:R-:W0:Y:S01]  /*08f0*/  LDS R7, [R26+UR4+0x2c00] ;  /* 0x002c00041a077984 */ /* 0x000e220008000800 */
[----:B-1----:R-:W-:Y:S02]  /*0900*/  FMUL.FTZ R17, R33, UR5 ;  /* 0x0000000521117c20 */ /* 0x002fe40008410000 */
[----:B------:R-:W-:Y:S01]  /*0910*/  LEA R27, R15, UR4, 0x1 ;  /* 0x000000040f1b7c11 */ /* 0x000fe2000f8e08ff */
[----:B------:R-:W1:Y:S01]  /*0920*/  LDS R9, [R26+UR4+0x3000] ;  /* 0x003000041a097984 */ /* 0x000e620008000800 */
[----:B--2---:R-:W-:-:S03]  /*0930*/  FMUL.FTZ R32, R32, UR5 ;  /* 0x0000000520207c20 */ /* 0x004fc60008410000 */
[----:B------:R-:W2:Y:S01]  /*0940*/  LDS R12, [R26+UR4+0x3400] ;  /* 0x003400041a0c7984 */ /* 0x000ea20008000800 */
[----:B---3--:R-:W-:Y:S01]  /*0950*/  FMUL.FTZ R18, R29, UR5 ;  /* 0x000000051d127c20 */ /* 0x008fe20008410000 */
[----:B------:R-:W-:Y:S02]  /*0960*/  F2FP.BF16.F32.PACK_AB R17, R32, R17 ;  /* 0x000000112011723e */ /* 0x000fe400000010ff */
[----:B------:R-:W3:Y:S01]  /*0970*/  LDS R13, [R26+UR4+0x3800] ;  /* 0x003800041a0d7984 */ /* 0x000ee20008000800 */
[----:B----4-:R-:W-:-:S03]  /*0980*/  FMUL.FTZ R31, R31, UR5 ;  /* 0x000000051f1f7c20 */ /* 0x010fc60008410000 */
[----:B------:R4:W4:Y:S01]  /*0990*/  LDS R14, [R26+UR4+0x3c00] ;  /* 0x003c00041a0e7984 */ /* 0x0009220008000800 */
[----:B-----5:R-:W-:Y:S01]  /*09a0*/  FMUL.FTZ R10, R10, UR5 ;  /* 0x000000050a0a7c20 */ /* 0x020fe20008410000 */
[----:B------:R-:W-:Y:S01]  /*09b0*/  F2FP.BF16.F32.PACK_AB R18, R31, R18 ;  /* 0x000000121f12723e */ /* 0x000fe200000010ff */
[----:B------:R-:W-:Y:S01]  /*09c0*/  FMUL.FTZ R19, R30, UR5 ;  /* 0x000000051e137c20 */ /* 0x000fe20008410000 */
[----:B------:R-:W-:Y:S01]  /*09d0*/  STS [R27+0x4000], R17 ;  /* 0x004000111b007388 */ /* 0x000fe20000000800 */
[----:B------:R-:W-:-:S03]  /*09e0*/  FMUL.FTZ R11, R11, UR5 ;  /* 0x000000050b0b7c20 */ /* 0x000fc60008410000 */
[----:B------:R-:W-:Y:S01]  /*09f0*/  F2FP.BF16.F32.PACK_AB R19, R19, R10 ;  /* 0x0000000a1313723e */ /* 0x000fe200000010ff */
[----:B------:R5:W-:Y:S01]  /*0a00*/  STS [R27+0x4100], R18 ;  /* 0x004100121b007388 */ /* 0x000be20000000800 */
[----:B------:R-:W-:Y:S01]  /*0a10*/  FMUL.FTZ R4, R4, UR5 ;  /* 0x0000000504047c20 */ /* 0x000fe20008410000 */
[----:B------:R-:W-:Y:S02]  /*0a20*/  F2FP.BF16.F32.PACK_AB R24, R24, R11 ;  /* 0x0000000b1818723e */ /* 0x000fe400000010ff */
[----:B------:R-:W-:Y:S01]  /*0a30*/  STS [R27+0x4400], R19 ;  /* 0x004400131b007388 */ /* 0x000fe20000000800 */
[----:B------:R-:W5:Y:S01]  /*0a40*/  LDC.64 R10, c[0x0][0x258] ;  /* 0x00009600ff0a7b82 */ /* 0x000f620000000a00 */
[----:B------:R-:W-:Y:S02]  /*0a50*/  FMUL.FTZ R5, R5, UR5 ;  /* 0x0000000505057c20 */ /* 0x000fe40008410000 */
[----:B------:R-:W-:Y:S01]  /*0a60*/  STS [R27+0x4500], R24 ;  /* 0x004500181b007388 */ /* 0x000fe20000000800 */
[----:B------:R-:W-:-:S02]  /*0a70*/  FMUL.FTZ R6, R6, UR5 ;  /* 0x0000000506067c20 */ /* 0x000fc40008410000 */
[----:B------:R-:W-:Y:S02]  /*0a80*/  F2FP.BF16.F32.PACK_AB R15, R5, R4 ;  /* 0x00000004050f723e */ /* 0x000fe400000010ff */
[----:B------:R-:W-:Y:S01]  /*0a90*/  LEA R4, R16, UR4, 0x1 ;  /* 0x0000000410047c11 */ /* 0x000fe2000f8e08ff */
[----:B0-----:R-:W-:Y:S01]  /*0aa0*/  FMUL.FTZ R7, R7, UR5 ;  /* 0x0000000507077c20 */ /* 0x001fe20008410000 */
[----:B------:R-:W-:Y:S01]  /*0ab0*/  UIADD3 UR4, UR4, 0x4000, URZ ;  /* 0x0000400004047890 */ /* 0x000fe2000fffe03f */
[----:B------:R0:W-:Y:S01]  /*0ac0*/  STS [R27+0x5000], R15 ;  /* 0x0050000f1b007388 */ /* 0x0001e20000000800 */
[----:B-1----:R-:W-:Y:S02]  /*0ad0*/  FMUL.FTZ R9, R9, UR5 ;  /* 0x0000000509097c20 */ /* 0x002fe40008410000 */
[----:B------:R-:W-:Y:S01]  /*0ae0*/  F2FP.BF16.F32.PACK_AB R25, R7, R6 ;  /* 0x000000060719723e */ /* 0x000fe200000010ff */
[----:B--2---:R-:W-:-:S04]  /*0af0*/  FMUL.FTZ R12, R12, UR5 ;  /* 0x000000050c0c7c20 */ /* 0x004fc80008410000 */
[----:B------:R1:W-:Y:S01]  /*0b00*/  STS [R27+0x5100], R25 ;  /* 0x005100191b007388 */ /* 0x0003e20000000800 */
[----:B---3--:R-:W-:Y:S01]  /*0b10*/  FMUL.FTZ R13, R13, UR5 ;  /* 0x000000050d0d7c20 */ /* 0x008fe20008410000 */
[----:B----4-:R-:W-:Y:S01]  /*0b20*/  F2FP.BF16.F32.PACK_AB R26, R12, R9 ;  /* 0x000000090c1a723e */ /* 0x010fe200000010ff */
[----:B-----5:R-:W-:Y:S02]  /*0b30*/  IMAD R18, R10, UR9, RZ ;  /* 0x000000090a127c24 */ /* 0x020fe4000f8e02ff */
[----:B------:R-:W-:Y:S01]  /*0b40*/  FMUL.FTZ R14, R14, UR5 ;  /* 0x000000050e0e7c20 */ /* 0x000fe20008410000 */
[----:B------:R-:W-:Y:S01]  /*0b50*/  ULDC UR5, c[0x0][0x244] ;  /* 0x0000910000057ab9 */ /* 0x000fe20000000800 */
[----:B------:R1:W-:Y:S01]  /*0b60*/  STS [R27+0x5400], R26 ;  /* 0x0054001a1b007388 */ /* 0x0003e20000000800 */
[----:B------:R-:W-:Y:S01]  /*0b70*/  SHF.R.S32.HI R9, RZ, 0x1f, R8 ;  /* 0x0000001fff097819 */ /* 0x000fe20000011408 */
[----:B0-----:R-:W-:Y:S01]  /*0b80*/  IMAD R15, R11, UR8, R18 ;  /* 0x000000080b0f7c24 */ /* 0x001fe2000f8e0212 */
[----:B------:R-:W-:-:S02]  /*0b90*/  F2FP.BF16.F32.PACK_AB R14, R14, R13 ;  /* 0x0000000d0e0e723e */ /* 0x000fc400000010ff */
[----:B------:R-:W-:Y:S02]  /*0ba0*/  CS2R R12, SRZ ;  /* 0x00000000000c7805 */ /* 0x000fe4000001ff00 */
[--C-:B------:R-:W-:Y:S01]  /*0bb0*/  @P0 IMAD.MOV.U32 R12, RZ, RZ, R2.reuse ;  /* 0x000000ffff0c0224 */ /* 0x100fe200078e0002 */
[----:B------:R-:W-:Y:S01]  /*0bc0*/  @P0 SHF.R.S32.HI R13, RZ, 0x1f, R2 ;  /* 0x0000001fff0d0819 */ /* 0x000fe20000011402 */
[----:B------:R1:W-:Y:S01]  /*0bd0*/  STS [R27+0x5500], R14 ;  /* 0x0055000e1b007388 */ /* 0x0003e20000000800 */
[----:B------:R-:W-:Y:S01]  /*0be0*/  IMAD.WIDE.U32 R10, R10, UR8, R8 ;  /* 0x000000080a0a7c25 */ /* 0x000fe2000f8e0008 */
[----:B------:R-:W-:Y:S01]  /*0bf0*/  ULDC.64 UR8, c[0x0][0x260] ;  /* 0x0000980000087ab9 */ /* 0x000fe20000000a00 */
[----:B------:R-:W-:Y:S01]  /*0c00*/  BAR.SYNC.DEFER_BLOCKING 0x0 ;  /* 0x0000000000007b1d */ /* 0x000fe20000010000 */
[C---:B------:R-:W-:Y:S01]  /*0c10*/  IADD3 R12, P0, R22.reuse, R12, RZ ;  /* 0x0000000c160c7210 */ /* 0x040fe20007f1e0ff */
[----:B------:R-:W-:Y:S02]  /*0c20*/  IMAD R23, R23, UR8, RZ ;  /* 0x0000000817177c24 */ /* 0x000fe4000f8e02ff */
[----:B------:R-:W-:Y:S01]  /*0c30*/  IMAD.IADD R11, R11, 0x1, R15 ;  /* 0x000000010b0b7824 */ /* 0x000fe200078e020f */
[----:B------:R-:W-:Y:S01]  /*0c40*/  LEA.HI.X.SX32 R13, R22, R13, 0x1, P0 ;  /* 0x0000000d160d7211 */ /* 0x000fe200000f0eff */
[----:B------:R-:W-:Y:S01]  /*0c50*/  IMAD R23, R20, UR9, R23 ;  /* 0x0000000914177c24 */ /* 0x000fe2000f8e0217 */
[----:B------:R-:W-:-:S02]  /*0c60*/  ISETP.GE.AND P0, PT, R8, UR5, PT ;  /* 0x0000000508007c0c */ /* 0x000fc4000bf06270 */
[----:B------:R-:W-:Y:S01]  /*0c70*/  LEA R8, R16, UR4, 0x1 ;  /* 0x0000000410087c11 */ /* 0x000fe2000f8e08ff */
[----:B------:R-:W-:Y:S01]  /*0c80*/  IMAD.WIDE R18, R3, 0x40, R12 ;  /* 0x0000004003127825 */ /* 0x000fe200078e020c */
[-C--:B------:R-:W-:Y:S02]  /*0c90*/  ISETP.GE.OR P1, PT, R22, R21.reuse, P0 ;  /* 0x000000151600720c */ /* 0x080fe40000726670 */
[----:B------:R-:W-:Y:S01]  /*0ca0*/  ISETP.GE.OR P0, PT, R0, R21, P0 ;  /* 0x000000150000720c */ /* 0x000fe20000706670 */
[----:B------:R-:W-:-:S04]  /*0cb0*/  IMAD.WIDE.U32 R20, R20, UR8, R10 ;  /* 0x0000000814147c25 */ /* 0x000fc8000f8e000a */
[----:B------:R-:W-:Y:S01]  /*0cc0*/  IMAD.IADD R13, R21, 0x1, R23 ;  /* 0x00000001150d7824 */ /* 0x000fe200078e0217 */
[----:B------:R-:W0:Y:S05]  /*0cd0*/  LDS.128 R4, [R4+0x4400] ;  /* 0x0044000004047984 */ /* 0x000e2a0000000c00 */
[----:B-1----:R-:W-:Y:S05]  /*0ce0*/  @P1 BRA `(.L_x_30) ;  /* 0x00000000002c1947 */ /* 0x002fea0003800000 */
[----:B------:R-:W1:Y:S01]  /*0cf0*/  LDS.128 R8, [R8] ;  /* 0x0000000008087984 */ /* 0x000e620000000c00 */
[----:B------:R-:W-:Y:S01]  /*0d00*/  ULDC.64 UR4, c[0x0][0x250] ;  /* 0x0000940000047ab9 */ /* 0x000fe20000000a00 */
[----:B------:R-:W-:Y:S02]  /*0d10*/  IMAD.MOV.U32 R12, RZ, RZ, R20 ;  /* 0x000000ffff0c7224 */ /* 0x000fe400078e0014 */
[----:B------:R-:W-:Y:S02]  /*0d20*/  IMAD R15, R19, UR4, RZ ;  /* 0x00000004130f7c24 */ /* 0x000fe4000f8e02ff */
[----:B------:R-:W-:-:S04]  /*0d30*/  IMAD.WIDE.U32 R2, R18, UR4, R12 ;  /* 0x0000000412027c25 */ /* 0x000fc8000f8e000c */
[----:B------:R-:W-:Y:S01]  /*0d40*/  IMAD R15, R18, UR5, R15 ;  /* 0x00000005120f7c24 */ /* 0x000fe2000f8e020f */
[----:B------:R-:W-:Y:S02]  /*0d50*/  ULDC.64 UR4, c[0x0][0x238] ;  /* 0x00008e0000047ab9 */ /* 0x000fe40000000a00 */
[----:B------:R-:W-:Y:S01]  /*0d60*/  LEA R14, P1, R2, UR4, 0x1 ;  /* 0x00000004020e7c11 */ /* 0x000fe2000f8208ff */
[----:B------:R-:W-:-:S05]  /*0d70*/  IMAD.IADD R3, R3, 0x1, R15 ;  /* 0x0000000103037824 */ /* 0x000fca00078e020f */
[----:B------:R-:W-:-:S05]  /*0d80*/  LEA.HI.X R15, R2, UR5, R3, 0x1, P1 ;  /* 0x00000005020f7c11 */ /* 0x000fca00088f0c03 */
[----:B-1----:R1:W-:Y:S02]  /*0d90*/  STG.E.128 desc[UR6][R14.64], R8 ;  /* 0x000000080e007986 */ /* 0x0023e4000c101d06 */
.L_x_30:
[----:B------:R-:W-:Y:S05]  /*0da0*/  BSYNC B0 ;  /* 0x0000000000007941 */ /* 0x000fea0003800000 */
.L_x_29:
[----:B------:R-:W-:Y:S05]  /*0db0*/  @P0 EXIT ;  /* 0x000000000000094d */ /* 0x000fea0003800000 */
[----:B-1----:R-:W-:Y:S01]  /*0dc0*/  IADD3 R9, P0, R18, 0x20, RZ ;  /* 0x0000002012097810 */ /* 0x002fe20007f1e0ff */
[----:B------:R-:W-:Y:S01]  /*0dd0*/  ULDC.64 UR4, c[0x0][0x250] ;  /* 0x0000940000047ab9 */ /* 0x000fe20000000a00 */
[----:B------:R-:W-:Y:S02]  /*0de0*/  IMAD.MOV.U32 R2, RZ, RZ, R20 ;  /* 0x000000ffff027224 */ /* 0x000fe400078e0014 */
[----:B------:R-:W-:Y:S02]  /*0df0*/  IMAD.MOV.U32 R3, RZ, RZ, R13 ;  /* 0x000000ffff037224 */ /* 0x000fe400078e000d */
[----:B------:R-:W-:Y:S02]  /*0e00*/  IMAD.X R18, RZ, RZ, R19, P0 ;  /* 0x000000ffff127224 */ /* 0x000fe400000e0613 */
[----:B------:R-:W-:-:S04]  /*0e10*/  IMAD.WIDE.U32 R2, R9, UR4, R2 ;  /* 0x0000000409027c25 */ /* 0x000fc8000f8e0002 */
[----:B------:R-:W-:-:S04]  /*0e20*/  IMAD R18, R18, UR4, RZ ;  /* 0x0000000412127c24 */ /* 0x000fc8000f8e02ff */
[----:B------:R-:W-:Y:S01]  /*0e30*/  IMAD R9, R9, UR5, R18 ;  /* 0x0000000509097c24 */ /* 0x000fe2000f8e0212 */
[----:B------:R-:W-:Y:S02]  /*0e40*/  ULDC.64 UR4, c[0x0][0x238] ;  /* 0x00008e0000047ab9 */ /* 0x000fe40000000a00 */
[----:B------:R-:W-:Y:S01]  /*0e50*/  LEA R8, P0, R2, UR4, 0x1 ;  /* 0x0000000402087c11 */ /* 0x000fe2000f8008ff */
[----:B------:R-:W-:-:S05]  /*0e60*/  IMAD.IADD R3, R3, 0x1, R9 ;  /* 0x0000000103037824 */ /* 0x000fca00078e0209 */
[----:B------:R-:W-:-:S05]  /*0e70*/  LEA.HI.X R9, R2, UR5, R3, 0x1, P0 ;  /* 0x0000000502097c11 */ /* 0x000fca00080f0c03 */
[----:B0-----:R-:W-:Y:S01]  /*0e80*/  STG.E.128 desc[UR6][R8.64], R4 ;  /* 0x0000000408007986 */ /* 0x001fe2000c101d06 */
[----:B------:R-:W-:Y:S05]  /*0e90*/  EXIT ;  /* 0x000000000000794d */ /* 0x000fea0003800000 */
.L_x_31:
        /* <DEDUP_REMOVED lines=14> */
.L_x_110:


//--------------------- .text._ZN7cutlass13device_kernelIN5flash19enable_sm80_to_sm89INS1_16FlashAttnBwdSm80INS1_25CollectiveMainloopBwdSm80ILi2ELi2EN4cute5tupleIJNS5_1CILi64EEENS7_ILi128EEES8_EEENS_10bfloat16_tEfNS_4arch4Sm80ELb1ELb0ELb1ELb1ELb1ELb0ELb0ELb0ELi2ELi2ELi4ELi2ELb1EEENS1_24CollectiveEpilogueBwdGQAISA_fSD_Li256ELb1ELb1EEENS1_25SingleTileBwdLPTSchedulerILb1ELi128ELb1EEEEEEEEEvNT_6ParamsE --------------------------
	.section	.text._ZN7cutlass13device_kernelIN5flash19enable_sm80_to_sm89INS1_16FlashAttnBwdSm80INS1_25CollectiveMainloopBwdSm80ILi2ELi2EN4cute5tupleIJNS5_1CILi64EEENS7_ILi128EEES8_EEENS_10bfloat16_tEfNS_4arch4Sm80ELb1ELb0ELb1ELb1ELb1ELb0ELb0ELb0ELi2ELi2ELi4ELi2ELb1EEENS1_24CollectiveEpilogueBwdGQAISA_fSD_Li256ELb1ELb1EEENS1_25SingleTileBwdLPTSchedulerILb1ELi128ELb1EEEEEEEEEvNT_6ParamsE,"ax",@progbits
	.align	128
.text._ZN7cutlass13device_kernelIN5flash19enable_sm80_to_sm89INS1_16FlashAttnBwdSm80INS1_25CollectiveMainloopBwdSm80ILi2ELi2EN4cute5tupleIJNS5_1CILi64EEENS7_ILi128EEES8_EEENS_10bfloat16_tEfNS_4arch4Sm80ELb1ELb0ELb1ELb1ELb1ELb0ELb0ELb0ELi2ELi2ELi4ELi2ELb1EEENS1_24CollectiveEpilogueBwdGQAISA_fSD_Li256ELb1ELb1EEENS1_25SingleTileBwdLPTSchedulerILb1ELi128ELb1EEEEEEEEEvNT_6ParamsE:
        .type           _ZN7cutlass13device_kernelIN5flash19enable_sm80_to_sm89INS1_16FlashAttnBwdSm80INS1_25CollectiveMainloopBwdSm80ILi2ELi2EN4cute5tupleIJNS5_1CILi64EEENS7_ILi128EEES8_EEENS_10bfloat16_tEfNS_4arch4Sm80ELb1ELb0ELb1ELb1ELb1ELb0ELb0ELb0ELi2ELi2ELi4ELi2ELb1EEENS1_24CollectiveEpilogueBwdGQAISA_fSD_Li256ELb1ELb1EEENS1_25SingleTileBwdLPTSchedulerILb1ELi128ELb1EEEEEEEEEvNT_6ParamsE,@function
        .size           _ZN7cutlass13device_kernelIN5flash19enable_sm80_to_sm89INS1_16FlashAttnBwdSm80INS1_25CollectiveMainloopBwdSm80ILi2ELi2EN4cute5tupleIJNS5_1CILi64EEENS7_ILi128EEES8_EEENS_10bfloat16_tEfNS_4arch4Sm80ELb1ELb0ELb1ELb1ELb1ELb0ELb0ELb0ELi2ELi2ELi4ELi2ELb1EEENS1_24CollectiveEpilogueBwdGQAISA_fSD_Li256ELb1ELb1EEENS1_25SingleTileBwdLPTSchedulerILb1ELi128ELb1EEEEEEEEEvNT_6ParamsE,(.L_x_111 - _ZN7cutlass13device_kernelIN5flash19enable_sm80_to_sm89INS1_16FlashAttnBwdSm80INS1_25CollectiveMainloopBwdSm80ILi2ELi2EN4cute5tupleIJNS5_1CILi64EEENS7_ILi128EEES8_EEENS_10bfloat16_tEfNS_4arch4Sm80ELb1ELb0ELb1ELb1ELb1ELb0ELb0ELb0ELi2ELi2ELi4ELi2ELb1EEENS1_24CollectiveEpilogueBwdGQAISA_fSD_Li256ELb1ELb1EEENS1_25SingleTileBwdLPTSchedulerILb1ELi128ELb1EEEEEEEEEvNT_6ParamsE)
        .other          _ZN7cutlass13device_kernelIN5flash19enable_sm80_to_sm89INS1_16FlashAttnBwdSm80INS1_25CollectiveMainloopBwdSm80ILi2ELi2EN4cute5tupleIJNS5_1CILi64EEENS7_ILi128EEES8_EEENS_10bfloat16_tEfNS_4arch4Sm80ELb1ELb0ELb1ELb1ELb1ELb0ELb0ELb0ELi2ELi2ELi4ELi2ELb1EEENS1_24CollectiveEpilogueBwdGQAISA_fSD_Li256ELb1ELb1EEENS1_25SingleTileBwdLPTSchedulerILb1ELi128ELb1EEEEEEEEEvNT_6ParamsE,@"STO_CUDA_ENTRY STV_DEFAULT"
_ZN7cutlass13device_kernelIN5flash19enable_sm80_to_sm89INS1_16FlashAttnBwdSm80INS1_25CollectiveMainloopBwdSm80ILi2ELi2EN4cute5tupleIJNS5_1CILi64EEENS7_ILi128EEES8_EEENS_10bfloat16_tEfNS_4arch4Sm80ELb1ELb0ELb1ELb1ELb1ELb0ELb0ELb0ELi2ELi2ELi4ELi2ELb1EEENS1_24CollectiveEpilogueBwdGQAISA_fSD_Li256ELb1ELb1EEENS1_25SingleTileBwdLPTSchedulerILb1ELi128ELb1EEEEEEEEEvNT_6ParamsE:
[----:B------:R-:W-:Y:S01]  /*0000*/  LDC R1, c[0x0][0x28] ;  /* 0x00000a00ff017b82 */ /* 0x000fe20000000800 */
[----:B------:R-:W-:Y:S05]  /*0010*/  EXIT ;  /* 0x000000000000794d */ /* 0x000fea0003800000 */
.L_x_32:
        /* <DEDUP_REMOVED lines=14> */
.L_x_111:


//--------------------- .text._ZN7cutlass13device_kernelIN5flash22FlashAttnBwdPreprocessIN4cute5tupleIJNS3_1CILi64EEES6_EEENS_10bfloat16_tEfNS_4arch4Sm80ELb1ELb1EEEEEvNT_6ParamsE --------------------------
	.section	.text._ZN7cutlass13device_kernelIN5flash22FlashAttnBwdPreprocessIN4cute5tupleIJNS3_1CILi64EEES6_EEENS_10bfloat16_tEfNS_4arch4Sm80ELb1ELb1EEEEEvNT_6ParamsE,"ax",@progbits
	.align	128
.text._ZN7cutlass13device_kernelIN5flash22FlashAttnBwdPreprocessIN4cute5tupleIJNS3_1CILi64EEES6_EEENS_10bfloat16_tEfNS_4arch4Sm80ELb1ELb1EEEEEvNT_6ParamsE:
        .type           _ZN7cutlass13device_kernelIN5flash22FlashAttnBwdPreprocessIN4cute5tupleIJNS3_1CILi64EEES6_EEENS_10bfloat16_tEfNS_4arch4Sm80ELb1ELb1EEEEEvNT_6ParamsE,@function
        .size           _ZN7cutlass13device_kernelIN5flash22FlashAttnBwdPreprocessIN4cute5tupleIJNS3_1CILi64EEES6_EEENS_10bfloat16_tEfNS_4arch4Sm80ELb1ELb1EEEEEvNT_6ParamsE,(.L_x_112 - _ZN7cutlass13device_kernelIN5flash22FlashAttnBwdPreprocessIN4cute5tupleIJNS3_1CILi64EEES6_EEENS_10bfloat16_tEfNS_4arch4Sm80ELb1ELb1EEEEEvNT_6ParamsE)
        .other          _ZN7cutlass13device_kernelIN5flash22FlashAttnBwdPreprocessIN4cute5tupleIJNS3_1CILi64EEES6_EEENS_10bfloat16_tEfNS_4arch4Sm80ELb1ELb1EEEEEvNT_6ParamsE,@"STO_CUDA_ENTRY STV_DEFAULT"
_ZN7cutlass13device_kernelIN5flash22FlashAttnBwdPreprocessIN4cute5tupleIJNS3_1CILi64EEES6_EEENS_10bfloat16_tEfNS_4arch4Sm80ELb1ELb1EEEEEvNT_6ParamsE:
[----:B------:R-:W-:Y:S08]  /*0000*/  LDC R1, c[0x0][0x28] ;  /* 0x00000a00ff017b82 */ /* 0x000ff00000000800 */
[----:B------:R-:W0:Y:S01]  /*0010*/  LDC.64 R2, c[0x0][0x2f8] ;  /* 0x0000be00ff027b82 */ /* 0x000e220000000a00 */
[----:B------:R-:W1:Y:S01]  /*0020*/  S2R R0, SR_CTAID.Z ;  /* 0x0000000000007919 */ /* 0x000e620000002700 */
[----:B------:R-:W-:-:S06]  /*0030*/  ULDC.64 UR4, c[0x0][0x208] ;  /* 0x0000820000047ab9 */ /* 0x000fcc0000000a00 */
[----:B------:R-:W2:Y:S08]  /*0040*/  LDC.64 R4, c[0x0][0x2f0] ;  /* 0x0000bc00ff047b82 */ /* 0x000eb00000000a00 */
[----:B------:R-:W1:Y:S01]  /*0050*/  LDC.64 R6, c[0x0][0x2f0] ;  /* 0x0000bc00ff067b82 */ /* 0x000e620000000a00 */
[----:B0-----:R-:W-:-:S04]  /*0060*/  ISETP.NE.U32.AND P1, PT, R2, RZ, PT ;  /* 0x000000ff0200720c */ /* 0x001fc80003f25070 */
[----:B------:R-:W-:Y:S02]  /*0070*/  ISETP.NE.AND.EX P1, PT, R3, RZ, PT, P1 ;  /* 0x000000ff0300720c */ /* 0x000fe40003f25310 */
[----:B--2---:R-:W-:-:S04]  /*0080*/  ISETP.NE.U32.AND P0, PT, R4, RZ, PT ;  /* 0x000000ff0400720c */ /* 0x004fc80003f05070 */
[----:B------:R-:W-:Y:S01]  /*0090*/  ISETP.NE.AND.EX P0, PT, R5, RZ, PT, P0 ;  /* 0x000000ff0500720c */ /* 0x000fe20003f05300 */
[----:B------:R-:W-:Y:S01]  /*00a0*/  ULDC UR6, c[0x0][0x218] ;  /* 0x0000860000067ab9 */ /* 0x000fe20000000800 */
[----:B------:R-:W-:Y:S01]  /*00b0*/  ISETP.NE.U32.AND P2, PT, R4, RZ, PT ;  /* 0x000000ff0400720c */ /* 0x000fe20003f45070 */
[----:B-1----:R-:W-:-:S04]  /*00c0*/  IMAD.WIDE R6, R0, 0x4, R6 ;  /* 0x0000000400067825 */ /* 0x002fc800078e0206 */
[----:B------:R-:W0:Y:S01]  /*00d0*/  @P1 LDC.64 R8, c[0x0][0x2f8] ;  /* 0x0000be00ff081b82 */ /* 0x000e220000000a00 */
[----:B------:R-:W-:-:S05]  /*00e0*/  IMAD.U32 R4, RZ, RZ, UR6 ;  /* 0x00000006ff047e24 */ /* 0x000fca000f8e00ff */
[----:B------:R1:W5:Y:S01]  /*00f0*/  @P0 LDG.E R27, desc[UR4][R6.64] ;  /* 0x00000004061b0981 */ /* 0x000362000c1e1900 */
[----:B------:R-:W-:Y:S01]  /*0100*/  ISETP.NE.AND.EX P2, PT, R5, RZ, PT, P2 ;  /* 0x000000ff0500720c */ /* 0x000fe20003f45320 */
[----:B------:R-:W2:Y:S01]  /*0110*/  S2R R3, SR_CTAID.X ;  /* 0x0000000000037919 */ /* 0x000ea20000002500 */
[----:B------:R-:W3:Y:S01]  /*0120*/  S2R R2, SR_TID.X ;  /* 0x0000000000027919 */ /* 0x000ee20000002100 */
[----:B0-----:R-:W-:-:S05]  /*0130*/  @P1 IMAD.WIDE R8, R0, 0x4, R8 ;  /* 0x0000000400081825 */ /* 0x001fca00078e0208 */
[----:B------:R1:W5:Y:S01]  /*0140*/  @P1 LDG.E R4, desc[UR4][R8.64] ;  /* 0x0000000408041981 */ /* 0x000362000c1e1900 */
[----:B--2---:R-:W-:Y:S01]  /*0150*/  IMAD.SHL.U32 R5, R3, 0x40, RZ ;  /* 0x0000004003057824 */ /* 0x004fe200078e00ff */
[----:B---3--:R-:W-:Y:S06]  /*0160*/  @P1 BRA `(.L_x_33) ;  /* 0x0000000000101947 */ /* 0x008fec0003800000 */
[----:B------:R-:W-:Y:S05]  /*0170*/  @!P0 BRA `(.L_x_33) ;  /* 0x00000000000c8947 */ /* 0x000fea0003800000 */
[----:B-1----:R-:W2:Y:S04]  /*0180*/  LDG.E R9, desc[UR4][R6.64] ;  /* 0x0000000406097981 */ /* 0x002ea8000c1e1900 */
[----:B-----5:R-:W2:Y:S02]  /*0190*/  LDG.E R4, desc[UR4][R6.64+0x4] ;  /* 0x0000040406047981 */ /* 0x020ea4000c1e1900 */
[----:B--2---:R-:W-:-:S07]  /*01a0*/  IMAD.IADD R4, R4, 0x1, -R9 ;  /* 0x0000000104047824 */ /* 0x004fce00078e0a09 */
.L_x_33:
[----:B-----5:R-:W-:-:S13]  /*01b0*/  ISETP.LE.AND P1, PT, R4, R5, PT ;  /* 0x000000050400720c */ /* 0x020fda0003f23270 */
[----:B------:R-:W-:Y:S05]  /*01c0*/  @P2 EXIT P1 ;  /* 0x000000000000294d */ /* 0x000fea0000800000 */
[----:B------:R-:W0:Y:S01]  /*01d0*/  S2UR UR6, SR_CTAID.Y ;  /* 0x00000000000679c3 */ /* 0x000e220000002600 */
[----:B-1----:R-:W-:Y:S01]  /*01e0*/  SHF.R.S32.HI R7, RZ, 0x1f, R2 ;  /* 0x0000001fff077819 */ /* 0x002fe20000011402 */
[----:B------:R-:W-:Y:S01]  /*01f0*/  BSSY B0, `(.L_x_34) ;  /* 0x0000026000007945 */ /* 0x000fe20003800000 */
[C---:B------:R-:W-:Y:S02]  /*0200*/  ISETP.GT.AND P1, PT, R2.reuse, 0x3f, PT ;  /* 0x0000003f0200780c */ /* 0x040fe40003f24270 */
[----:B------:R-:W-:Y:S02]  /*0210*/  CS2R R12, SRZ ;  /* 0x00000000000c7805 */ /* 0x000fe4000001ff00 */
[----:B------:R-:W-:Y:S01]  /*0220*/  IADD3 R19, -R5, R4, RZ ;  /* 0x0000000405137210 */ /* 0x000fe20007ffe1ff */
[----:B------:R-:W-:Y:S01]  /*0230*/  @P0 IMAD.MOV.U32 R12, RZ, RZ, R27 ;  /* 0x000000ffff0c0224 */ /* 0x000fe200078e001b */
[----:B------:R-:W-:Y:S01]  /*0240*/  LEA.HI R7, R7, R2, RZ, 0x3 ;  /* 0x0000000207077211 */ /* 0x000fe200078f18ff */
[----:B------:R-:W1:Y:S01]  /*0250*/  LDC.64 R14, c[0x0][0x230] ;  /* 0x00008c00ff0e7b82 */ /* 0x000e620000000a00 */
[----:B------:R-:W-:Y:S01]  /*0260*/  ISETP.GE.OR P4, PT, R2, R19, P1 ;  /* 0x000000130200720c */ /* 0x000fe20000f86670 */
[----:B------:R-:W-:Y:S01]  /*0270*/  IMAD.MOV.U32 R24, RZ, RZ, 0x7f800000 ;  /* 0x7f800000ff187424 */ /* 0x000fe200078e00ff */
[----:B------:R-:W-:-:S02]  /*0280*/  SHF.R.S32.HI R6, RZ, 0x3, R7 ;  /* 0x00000003ff067819 */ /* 0x000fc40000011407 */
[----:B------:R-:W-:Y:S02]  /*0290*/  LOP3.LUT R7, R7, 0xfffffff8, RZ, 0xc0, !PT ;  /* 0xfffffff807077812 */ /* 0x000fe400078ec0ff */
[----:B------:R-:W-:Y:S02]  /*02a0*/  SHF.R.S32.HI R25, RZ, 0x1f, R0 ;  /* 0x0000001fff197819 */ /* 0x000fe40000011400 */
[----:B------:R-:W-:Y:S01]  /*02b0*/  @P0 SHF.R.S32.HI R13, RZ, 0x1f, R27 ;  /* 0x0000001fff0d0819 */ /* 0x000fe2000001141b */
[----:B------:R-:W-:Y:S01]  /*02c0*/  IMAD.IADD R28, R2, 0x1, -R7 ;  /* 0x00000001021c7824 */ /* 0x000fe200078e0a07 */
[----:B------:R-:W-:Y:S02]  /*02d0*/  ISETP.GE.AND P3, PT, R6, R19, PT ;  /* 0x000000130600720c */ /* 0x000fe40003f66270 */
[----:B------:R-:W-:Y:S02]  /*02e0*/  SEL R7, R0, RZ, !P2 ;  /* 0x000000ff00077207 */ /* 0x000fe40005000000 */
[----:B------:R-:W-:Y:S01]  /*02f0*/  SHF.L.U32 R16, R28, 0x3, RZ ;  /* 0x000000031c107819 */ /* 0x000fe200000006ff */
[----:B0-----:R-:W-:Y:S01]  /*0300*/  USHF.R.S32.HI UR7, URZ, 0x1f, UR6 ;  /* 0x0000001f3f077899 */ /* 0x001fe20008011406 */
[----:B------:R-:W-:Y:S01]  /*0310*/  SEL R25, R25, RZ, !P2 ;  /* 0x000000ff19197207 */ /* 0x000fe20005000000 */
[----:B------:R-:W-:Y:S10]  /*0320*/  @P4 BRA `(.L_x_35) ;  /* 0x0000000000484947 */ /* 0x000ff40003800000 */
[----:B------:R-:W0:Y:S01]  /*0330*/  LDC.64 R20, c[0x0][0x290] ;  /* 0x0000a400ff147b82 */ /* 0x000e220000000a00 */
[----:B------:R-:W-:Y:S01]  /*0340*/  SHF.R.S32.HI R9, RZ, 0x1f, R5 ;  /* 0x0000001fff097819 */ /* 0x000fe20000011405 */
[----:B------:R-:W-:Y:S01]  /*0350*/  ULDC.64 UR8, c[0x0][0x298] ;  /* 0x0000a60000087ab9 */ /* 0x000fe20000000a00 */
[--C-:B------:R-:W-:Y:S02]  /*0360*/  SHF.R.S32.HI R10, RZ, 0x1f, R2.reuse ;  /* 0x0000001fff0a7819 */ /* 0x100fe40000011402 */
[----:B------:R-:W-:-:S04]  /*0370*/  IADD3 R8, P2, P4, R12, R5, R2 ;  /* 0x000000050c087210 */ /* 0x000fc80007c5e002 */
[----:B------:R-:W-:Y:S01]  /*0380*/  IADD3.X R9, R13, R9, R10, P2, P4 ;  /* 0x000000090d097210 */ /* 0x000fe200017e840a */
[C---:B0-----:R-:W-:Y:S02]  /*0390*/  IMAD R10, R20.reuse, UR7, RZ ;  /* 0x00000007140a7c24 */ /* 0x041fe4000f8e02ff */
[----:B------:R-:W-:-:S04]  /*03a0*/  IMAD.WIDE.U32 R8, R20, UR6, R8 ;  /* 0x0000000614087c25 */ /* 0x000fc8000f8e0008 */
[----:B------:R-:W-:Y:S02]  /*03b0*/  IMAD R11, R21, UR6, R10 ;  /* 0x00000006150b7c24 */ /* 0x000fe4000f8e020a */
[----:B------:R-:W-:Y:S02]  /*03c0*/  IMAD R10, R25, UR8, RZ ;  /* 0x00000008190a7c24 */ /* 0x000fe4000f8e02ff */
[----:B------:R-:W-:Y:S02]  /*03d0*/  IMAD.IADD R9, R9, 0x1, R11 ;  /* 0x0000000109097824 */ /* 0x000fe400078e020b */
[C---:B------:R-:W-:Y:S02]  /*03e0*/  IMAD R11, R7.reuse, UR9, R10 ;  /* 0x00000009070b7c24 */ /* 0x040fe4000f8e020a */
[----:B------:R-:W-:Y:S01]  /*03f0*/  IMAD.WIDE.U32 R8, R7, UR8, R8 ;  /* 0x0000000807087c25 */ /* 0x000fe2000f8e0008 */
[----:B------:R-:W-:-:S03]  /*0400*/  ULDC.64 UR8, c[0x0][0x288] ;  /* 0x0000a20000087ab9 */ /* 0x000fc60000000a00 */
[----:B------:R-:W-:Y:S01]  /*0410*/  IMAD.IADD R9, R9, 0x1, R11 ;  /* 0x0000000109097824 */ /* 0x000fe200078e020b */
[----:B------:R-:W-:-:S04]  /*0420*/  LEA R10, P2, R8, UR8, 0x2 ;  /* 0x00000008080a7c11 */ /* 0x000fc8000f8410ff */
[----:B------:R-:W-:-:S05]  /*0430*/  LEA.HI.X R11, R8, UR9, R9, 0x2, P2 ;  /* 0x00000009080b7c11 */ /* 0x000fca00090f1409 */
[----:B------:R0:W5:Y:S04]  /*0440*/  LDG.E R24, desc[UR4][R10.64] ;  /* 0x000000040a187981 */ /* 0x000168000c1e1900 */
.L_x_35:
[----:B------:R-:W-:Y:S05]  /*0450*/  BSYNC B0 ;  /* 0x0000000000007941 */ /* 0x000fea0003800000 */
.L_x_34:
[----:B------:R-:W-:Y:S01]  /*0460*/  ULDC UR8, c[0x0][0x21c] ;  /* 0x0000870000087ab9 */ /* 0x000fe20000000800 */
[----:B-1----:R-:W-:Y:S01]  /*0470*/  IMAD R8, R14, UR7, RZ ;  /* 0x000000070e087c24 */ /* 0x002fe2000f8e02ff */
[----:B------:R-:W-:Y:S01]  /*0480*/  ISETP.LT.AND P4, PT, R16, UR8, !P3 ;  /* 0x0000000810007c0c */ /* 0x000fe2000df81270 */
[----:B0-----:R-:W0:Y:S01]  /*0490*/  LDC.64 R10, c[0x0][0x250] ;  /* 0x00009400ff0a7b82 */ /* 0x001e220000000a00 */
[----:B------:R-:W-:Y:S01]  /*04a0*/  SHF.R.S32.HI R17, RZ, 0x1f, R16 ;  /* 0x0000001fff117819 */ /* 0x000fe20000011410 */
[----:B------:R-:W-:Y:S01]  /*04b0*/  IMAD R15, R15, UR6, R8 ;  /* 0x000000060f0f7c24 */ /* 0x000fe2000f8e0208 */
[----:B------:R-:W-:Y:S01]  /*04c0*/  SHF.R.S32.HI R26, RZ, 0x1f, R6 ;  /* 0x0000001fff1a7819 */ /* 0x000fe20000011406 */
[----:B------:R-:W-:Y:S02]  /*04d0*/  VIADD R18, R6, 0x20 ;  /* 0x0000002006127836 */ /* 0x000fe40000000000 */
[----:B------:R-:W-:Y:S01]  /*04e0*/  IMAD.WIDE.U32 R20, R14, UR6, R16 ;  /* 0x000000060e147c25 */ /* 0x000fe2000f8e0010 */
[----:B------:R-:W-:-:S02]  /*04f0*/  IADD3 R14, P5, R6, R12, RZ ;  /* 0x0000000c060e7210 */ /* 0x000fc40007fbe0ff */
[----:B------:R-:W-:Y:S02]  /*0500*/  ISETP.GE.AND P2, PT, R18, R19, PT ;  /* 0x000000131200720c */ /* 0x000fe40003f46270 */
[----:B------:R-:W-:Y:S01]  /*0510*/  IADD3 R21, R21, R15, RZ ;  /* 0x0000000f15157210 */ /* 0x000fe20007ffe0ff */
[----:B------:R-:W1:Y:S01]  /*0520*/  @P4 LDC.64 R8, c[0x0][0x228] ;  /* 0x00008a00ff084b82 */ /* 0x000e620000000a00 */
[----:B------:R-:W-:Y:S01]  /*0530*/  IMAD.X R15, R26, 0x1, R13, P5 ;  /* 0x000000011a0f7824 */ /* 0x000fe200028e060d */
[----:B------:R-:W-:Y:S01]  /*0540*/  ISETP.LT.AND P5, PT, R16, UR8, !P2 ;  /* 0x0000000810007c0c */ /* 0x000fe2000d7a1270 */
[----:B------:R-:W-:Y:S02]  /*0550*/  ULDC.64 UR8, c[0x0][0x238] ;  /* 0x00008e0000087ab9 */ /* 0x000fe40000000a00 */
[----:B------:R-:W-:Y:S02]  /*0560*/  IMAD R12, R25, UR8, RZ ;  /* 0x00000008190c7c24 */ /* 0x000fe4000f8e02ff */
[----:B------:R-:W-:Y:S01]  /*0570*/  IMAD.WIDE R14, R3, 0x40, R14 ;  /* 0x00000040030e7825 */ /* 0x000fe200078e020e */
[----:B------:R-:W2:Y:S03]  /*0580*/  @P4 LDC.64 R34, c[0x0][0x210] ;  /* 0x00008400ff224b82 */ /* 0x000ea60000000a00 */
[----:B------:R-:W-:-:S02]  /*0590*/  IMAD R23, R7, UR9, R12 ;  /* 0x0000000907177c24 */ /* 0x000fc4000f8e020c */
[----:B------:R-:W-:Y:S01]  /*05a0*/  IMAD.WIDE.U32 R12, R7, UR8, R20 ;  /* 0x00000008070c7c25 */ /* 0x000fe2000f8e0014 */
[----:B------:R-:W-:Y:S02]  /*05b0*/  ULDC.64 UR8, c[0x0][0x258] ;  /* 0x0000960000087ab9 */ /* 0x000fe40000000a00 */
[----:B------:R-:W3:Y:S01]  /*05c0*/  @P4 LDC.64 R18, c[0x0][0x248] ;  /* 0x00009200ff124b82 */ /* 0x000ee20000000a00 */
[C---:B0-----:R-:W-:Y:S02]  /*05d0*/  IMAD R22, R10.reuse, UR7, RZ ;  /* 0x000000070a167c24 */ /* 0x041fe4000f8e02ff */
[----:B------:R-:W-:Y:S02]  /*05e0*/  IMAD.IADD R13, R13, 0x1, R23 ;  /* 0x000000010d0d7824 */ /* 0x000fe400078e0217 */
[----:B------:R-:W-:Y:S02]  /*05f0*/  IMAD R29, R11, UR6, R22 ;  /* 0x000000060b1d7c24 */ /* 0x000fe4000f8e0216 */
[----:B------:R-:W-:Y:S01]  /*0600*/  IMAD.WIDE.U32 R10, R10, UR6, R16 ;  /* 0x000000060a0a7c25 */ /* 0x000fe2000f8e0010 */
[----:B------:R-:W0:Y:S03]  /*0610*/  @P4 LDC.64 R36, c[0x0][0x240] ;  /* 0x00009000ff244b82 */ /* 0x000e260000000a00 */
[----:B-1----:R-:W-:-:S02]  /*0620*/  @P4 IMAD R20, R15, R8, RZ ;  /* 0x000000080f144224 */ /* 0x002fc400078e02ff */
[----:B------:R-:W-:Y:S02]  /*0630*/  IMAD.IADD R11, R11, 0x1, R29 ;  /* 0x000000010b0b7824 */ /* 0x000fe400078e021d */
[C---:B------:R-:W-:Y:S01]  /*0640*/  @P4 IMAD R21, R14.reuse, R9, R20 ;  /* 0x000000090e154224 */ /* 0x040fe200078e0214 */
[----:B------:R-:W1:Y:S01]  /*0650*/  @P5 LDC.64 R16, c[0x0][0x228] ;  /* 0x00008a00ff105b82 */ /* 0x000e620000000a00 */
[----:B------:R-:W-:-:S04]  /*0660*/  @P4 IMAD.WIDE.U32 R8, R14, R8, R12 ;  /* 0x000000080e084225 */ /* 0x000fc800078e000c */
[----:B------:R-:W-:Y:S01]  /*0670*/  IMAD R20, R25, UR8, RZ ;  /* 0x0000000819147c24 */ /* 0x000fe2000f8e02ff */
[----:B------:R-:W-:Y:S01]  /*0680*/  @P4 IADD3 R9, R9, R21, RZ ;  /* 0x0000001509094210 */ /* 0x000fe20007ffe0ff */
[C---:B------:R-:W-:Y:S01]  /*0690*/  IMAD.WIDE.U32 R10, R7.reuse, UR8, R10 ;  /* 0x00000008070a7c25 */ /* 0x040fe2000f8e000a */
[C---:B--2---:R-:W-:Y:S01]  /*06a0*/  @P4 LEA R34, P6, R8.reuse, R34, 0x1 ;  /* 0x0000002208224211 */ /* 0x044fe200078c08ff */
[----:B------:R-:W2:Y:S02]  /*06b0*/  @P5 LDC.64 R30, c[0x0][0x210] ;  /* 0x00008400ff1e5b82 */ /* 0x000ea40000000a00 */
[----:B------:R-:W-:Y:S01]  /*06c0*/  IMAD R23, R7, UR9, R20 ;  /* 0x0000000907177c24 */ /* 0x000fe2000f8e0214 */
[----:B------:R-:W-:Y:S01]  /*06d0*/  @P4 LEA.HI.X R35, R8, R35, R9, 0x1, P6 ;  /* 0x0000002308234211 */ /* 0x000fe200030f0c09 */
[----:B---3--:R-:W-:Y:S01]  /*06e0*/  @P4 IMAD R20, R15, R18, RZ ;  /* 0x000000120f144224 */ /* 0x008fe200078e02ff */
[----:B------:R-:W-:Y:S01]  /*06f0*/  @P5 IADD3 R21, P6, R14, 0x20, RZ ;  /* 0x000000200e155810 */ /* 0x000fe20007fde0ff */
[----:B------:R-:W-:-:S02]  /*0700*/  IMAD.IADD R11, R11, 0x1, R23 ;  /* 0x000000010b0b7824 */ /* 0x000fc400078e0217 */
[----:B------:R-:W3:Y:S01]  /*0710*/  @P5 LDC.64 R8, c[0x0][0x248] ;  /* 0x00009200ff085b82 */ /* 0x000ee20000000a00 */
[C---:B------:R-:W-:Y:S02]  /*0720*/  @P4 IMAD R29, R14.reuse, R19, R20 ;  /* 0x000000130e1d4224 */ /* 0x040fe400078e0214 */
[----:B------:R-:W-:-:S04]  /*0730*/  @P4 IMAD.WIDE.U32 R18, R14, R18, R10 ;  /* 0x000000120e124225 */ /* 0x000fc800078e000a */
[----:B------:R-:W-:Y:S01]  /*0740*/  @P5 IMAD.X R23, RZ, RZ, R15, P6 ;  /* 0x000000ffff175224 */ /* 0x000fe200030e060f */
[----:B------:R-:W4:Y:S01]  /*0750*/  @P5 LDC.64 R32, c[0x0][0x240] ;  /* 0x00009000ff205b82 */ /* 0x000f220000000a00 */
[----:B------:R-:W-:Y:S01]  /*0760*/  @P4 IMAD.IADD R19, R19, 0x1, R29 ;  /* 0x0000000113134824 */ /* 0x000fe200078e021d */
[C---:B0-----:R-:W-:Y:S01]  /*0770*/  @P4 LEA R36, P6, R18.reuse, R36, 0x1 ;  /* 0x0000002412244211 */ /* 0x041fe200078c08ff */
[-C--:B-1----:R-:W-:Y:S02]  /*0780*/  @P5 IMAD R20, R23, R16.reuse, RZ ;  /* 0x0000001017145224 */ /* 0x082fe400078e02ff */
[C---:B------:R-:W-:Y:S01]  /*0790*/  @P5 IMAD.WIDE.U32 R12, R21.reuse, R16, R12 ;  /* 0x00000010150c5225 */ /* 0x040fe200078e000c */
[----:B------:R-:W-:Y:S02]  /*07a0*/  @P4 LEA.HI.X R37, R18, R37, R19, 0x1, P6 ;  /* 0x0000002512254211 */ /* 0x000fe400030f0c13 */
[----:B------:R-:W-:Y:S01]  /*07b0*/  @P5 IADD3 R19, P6, R14, 0x20, RZ ;  /* 0x000000200e135810 */ /* 0x000fe20007fde0ff */
[----:B------:R-:W-:-:S03]  /*07c0*/  @P5 IMAD R17, R21, R17, R20 ;  /* 0x0000001115115224 */ /* 0x000fc600078e0214 */
[----:B------:R-:W-:Y:S01]  /*07d0*/  @P5 IADD3.X R15, RZ, R15, RZ, P6, !PT ;  /* 0x0000000fff0f5210 */ /* 0x000fe200037fe4ff */
[----:B------:R-:W-:Y:S01]  /*07e0*/  @P5 IMAD.IADD R13, R13, 0x1, R17 ;  /* 0x000000010d0d5824 */ /* 0x000fe200078e0211 */
[C---:B--2---:R-:W-:Y:S01]  /*07f0*/  @P5 LEA R30, P6, R12.reuse, R30, 0x1 ;  /* 0x0000001e0c1e5211 */ /* 0x044fe200078c08ff */
[-C--:B---3--:R-:W-:Y:S01]  /*0800*/  @P5 IMAD.WIDE.U32 R16, R19, R8.reuse, R10 ;  /* 0x0000000813105225 */ /* 0x088fe200078e000a */
[----:B------:R-:W-:Y:S02]  /*0810*/  CS2R R10, SRZ ;  /* 0x00000000000a7805 */ /* 0x000fe4000001ff00 */
[----:B------:R-:W-:Y:S02]  /*0820*/  @P5 LEA.HI.X R31, R12, R31, R13, 0x1, P6 ;  /* 0x0000001f0c1f5211 */ /* 0x000fe400030f0c0d */
[----:B------:R-:W-:Y:S01]  /*0830*/  CS2R R12, SRZ ;  /* 0x00000000000c7805 */ /* 0x000fe2000001ff00 */
[----:B------:R-:W-:-:S04]  /*0840*/  @P5 IMAD R14, R15, R8, RZ ;  /* 0x000000080f0e5224 */ /* 0x000fc800078e02ff */
[----:B------:R-:W-:Y:S01]  /*0850*/  @P5 IMAD R15, R19, R9, R14 ;  /* 0x00000009130f5224 */ /* 0x000fe200078e020e */
[----:B----4-:R-:W-:Y:S02]  /*0860*/  @P5 LEA R32, P6, R16, R32, 0x1 ;  /* 0x0000002010205211 */ /* 0x010fe400078c08ff */
[----:B------:R-:W-:Y:S01]  /*0870*/  CS2R R8, SRZ ;  /* 0x0000000000087805 */ /* 0x000fe2000001ff00 */
[----:B------:R-:W-:Y:S01]  /*0880*/  @P5 IMAD.IADD R17, R17, 0x1, R15 ;  /* 0x0000000111115824 */ /* 0x000fe200078e020f */
[----:B------:R-:W-:Y:S02]  /*0890*/  CS2R R14, SRZ ;  /* 0x00000000000e7805 */ /* 0x000fe4000001ff00 */
[----:B------:R-:W-:Y:S02]  /*08a0*/  CS2R R18, SRZ ;  /* 0x0000000000127805 */ /* 0x000fe4000001ff00 */
[----:B------:R-:W-:Y:S02]  /*08b0*/  CS2R R20, SRZ ;  /* 0x0000000000147805 */ /* 0x000fe4000001ff00 */
[----:B------:R-:W-:-:S02]  /*08c0*/  CS2R R22, SRZ ;  /* 0x0000000000167805 */ /* 0x000fc4000001ff00 */
[----:B------:R-:W-:Y:S02]  /*08d0*/  @P5 LEA.HI.X R33, R16, R33, R17, 0x1, P6 ;  /* 0x0000002110215211 */ /* 0x000fe400030f0c11 */
[----:B------:R-:W-:Y:S01]  /*08e0*/  CS2R R16, SRZ ;  /* 0x0000000000107805 */ /* 0x000fe2000001ff00 */
[----:B------:R-:W2:Y:S04]  /*08f0*/  @P4 LDG.E.128 R8, desc[UR4][R34.64] ;  /* 0x0000000422084981 */ /* 0x000ea8000c1e1d00 */
[----:B------:R2:W3:Y:S04]  /*0900*/  @P4 LDG.E.128 R12, desc[UR4][R36.64] ;  /* 0x00000004240c4981 */ /* 0x0004e8000c1e1d00 */
[----:B------:R-:W4:Y:S04]  /*0910*/  @P5 LDG.E.128 R16, desc[UR4][R30.64] ;  /* 0x000000041e105981 */ /* 0x000f28000c1e1d00 */
[----:B------:R0:W4:Y:S01]  /*0920*/  @P5 LDG.E.128 R20, desc[UR4][R32.64] ;  /* 0x0000000420145981 */ /* 0x000122000c1e1d00 */
[----:B------:R-:W-:Y:S01]  /*0930*/  ISETP.NE.AND P4, PT, R28, RZ, PT ;  /* 0x000000ff1c00720c */ /* 0x000fe20003f85270 */
[----:B------:R-:W-:Y:S01]  /*0940*/  @P0 IMAD R27, R0, 0x40, R27 ;  /* 0x00000040001b0824 */ /* 0x000fe200078e021b */
[----:B------:R-:W-:Y:S01]  /*0950*/  BSSY B0, `(.L_x_36) ;  /* 0x0000058000007945 */ /* 0x000fe20003800000 */
[C---:B--2---:R-:W-:Y:S01]  /*0960*/  LOP3.LUT R36, R8.reuse, 0xffff0000, RZ, 0xc0, !PT ;  /* 0xffff000008247812 */ /* 0x044fe200078ec0ff */
[----:B------:R-:W-:Y:S01]  /*0970*/  IMAD.U32 R35, R9, 0x10000, RZ ;  /* 0x0001000009237824 */ /* 0x000fe200078e00ff */
[----:B------:R-:W-:Y:S01]  /*0980*/  SHF.L.U32 R34, R8, 0x10, RZ ;  /* 0x0000001008227819 */ /* 0x000fe200000006ff */
[----:B------:R-:W-:Y:S01]  /*0990*/  IMAD.U32 R8, R10, 0x10000, RZ ;  /* 0x000100000a087824 */ /* 0x000fe200078e00ff */
[C---:B---3--:R-:W-:Y:S01]  /*09a0*/  LOP3.LUT R39, R12.reuse, 0xffff0000, RZ, 0xc0, !PT ;  /* 0xffff00000c277812 */ /* 0x048fe200078ec0ff */
[C---:B0-----:R-:W-:Y:S01]  /*09b0*/  IMAD.U32 R32, R13.reuse, 0x10000, RZ ;  /* 0x000100000d207824 */ /* 0x041fe200078e00ff */
[----:B------:R-:W-:Y:S01]  /*09c0*/  LOP3.LUT R30, R13, 0xffff0000, RZ, 0xc0, !PT ;  /* 0xffff00000d1e7812 */ /* 0x000fe200078ec0ff */
[----:B------:R-:W-:Y:S01]  /*09d0*/  IMAD.U32 R37, R12, 0x10000, RZ ;  /* 0x000100000c257824 */ /* 0x000fe200078e00ff */
[----:B----4-:R-:W-:Y:S01]  /*09e0*/  LOP3.LUT R33, R16, 0xffff0000, RZ, 0xc0, !PT ;  /* 0xffff000010217812 */ /* 0x010fe200078ec0ff */
[----:B------:R-:W-:Y:S01]  /*09f0*/  IMAD.U32 R12, R15, 0x10000, RZ ;  /* 0x000100000f0c7824 */ /* 0x000fe200078e00ff */
[----:B------:R-:W-:Y:S01]  /*0a00*/  SHF.L.U32 R31, R14, 0x10, RZ ;  /* 0x000000100e1f7819 */ /* 0x000fe200000006ff */
[----:B------:R-:W-:Y:S01]  /*0a10*/  IMAD.U32 R16, R16, 0x10000, RZ ;  /* 0x0001000010107824 */ /* 0x000fe200078e00ff */
[----:B------:R-:W-:-:S02]  /*0a20*/  LOP3.LUT R38, R20, 0xffff0000, RZ, 0xc0, !PT ;  /* 0xffff000014267812 */ /* 0x000fc400078ec0ff */
[----:B------:R-:W-:Y:S02]  /*0a30*/  LOP3.LUT R13, R14, 0xffff0000, RZ, 0xc0, !PT ;  /* 0xffff00000e0d7812 */ /* 0x000fe400078ec0ff */
[----:B------:R-:W-:Y:S01]  /*0a40*/  LOP3.LUT R14, R15, 0xffff0000, RZ, 0xc0, !PT ;  /* 0xffff00000f0e7812 */ /* 0x000fe200078ec0ff */
[----:B------:R-:W-:Y:S01]  /*0a50*/  FMUL.FTZ R15, R36, R39 ;  /* 0x00000027240f7220 */ /* 0x000fe20000410000 */
[----:B------:R-:W-:Y:S01]  /*0a60*/  SHF.L.U32 R39, R20, 0x10, RZ ;  /* 0x0000001014277819 */ /* 0x000fe200000006ff */
[----:B------:R-:W-:Y:S01]  /*0a70*/  FMUL.FTZ R33, R33, R38 ;  /* 0x0000002621217220 */ /* 0x000fe20000410000 */
[----:B------:R-:W-:Y:S02]  /*0a80*/  IMAD.U32 R20, R21, 0x10000, RZ ;  /* 0x0001000015147824 */ /* 0x000fe400078e00ff */
[----:B------:R-:W-:Y:S01]  /*0a90*/  FFMA.FTZ R34, R34, R37, R15 ;  /* 0x0000002522227223 */ /* 0x000fe2000001000f */
[----:B------:R-:W-:Y:S02]  /*0aa0*/  IMAD.U32 R15, R17, 0x10000, RZ ;  /* 0x00010000110f7824 */ /* 0x000fe400078e00ff */
[----:B------:R-:W-:Y:S01]  /*0ab0*/  FFMA.FTZ R36, R16, R39, R33 ;  /* 0x0000002710247223 */ /* 0x000fe20000010021 */
[----:B------:R-:W-:Y:S01]  /*0ac0*/  LOP3.LUT R29, R9, 0xffff0000, RZ, 0xc0, !PT ;  /* 0xffff0000091d7812 */ /* 0x000fe200078ec0ff */
[----:B------:R-:W-:Y:S01]  /*0ad0*/  FFMA.FTZ R32, R35, R32, R34 ;  /* 0x0000002023207223 */ /* 0x000fe20000010022 */
[----:B------:R-:W-:Y:S01]  /*0ae0*/  LOP3.LUT R17, R17, 0xffff0000, RZ, 0xc0, !PT ;  /* 0xffff000011117812 */ /* 0x000fe200078ec0ff */
[----:B------:R-:W-:Y:S01]  /*0af0*/  FFMA.FTZ R36, R15, R20, R36 ;  /* 0x000000140f247223 */ /* 0x000fe20000010024 */
[----:B------:R-:W-:Y:S01]  /*0b00*/  LOP3.LUT R16, R21, 0xffff0000, RZ, 0xc0, !PT ;  /* 0xffff000015107812 */ /* 0x000fe200078ec0ff */
[----:B------:R-:W-:Y:S01]  /*0b10*/  FFMA.FTZ R29, R29, R30, R32 ;  /* 0x0000001e1d1d7223 */ /* 0x000fe20000010020 */
[----:B------:R-:W-:Y:S01]  /*0b20*/  SHF.L.U32 R15, R18, 0x10, RZ ;  /* 0x00000010120f7819 */ /* 0x000fe200000006ff */
[----:B------:R-:W-:Y:S01]  /*0b30*/  IMAD.U32 R20, R22, 0x10000, RZ ;  /* 0x0001000016147824 */ /* 0x000fe200078e00ff */
[----:B------:R-:W-:Y:S01]  /*0b40*/  LOP3.LUT R10, R10, 0xffff0000, RZ, 0xc0, !PT ;  /* 0xffff00000a0a7812 */ /* 0x000fe200078ec0ff */
[----:B------:R-:W-:Y:S01]  /*0b50*/  FFMA.FTZ R16, R17, R16, R36 ;  /* 0x0000001011107223 */ /* 0x000fe20000010024 */
[----:B------:R-:W-:Y:S01]  /*0b60*/  FFMA.FTZ R29, R8, R31, R29 ;  /* 0x0000001f081d7223 */ /* 0x000fe2000001001d */
[----:B------:R-:W-:Y:S01]  /*0b70*/  LOP3.LUT R18, R18, 0xffff0000, RZ, 0xc0, !PT ;  /* 0xffff000012127812 */ /* 0x000fe200078ec0ff */
[----:B------:R-:W-:Y:S01]  /*0b80*/  IMAD.U32 R8, R19, 0x10000, RZ ;  /* 0x0001000013087824 */ /* 0x000fe200078e00ff */
[----:B------:R-:W-:Y:S01]  /*0b90*/  LOP3.LUT R17, R22, 0xffff0000, RZ, 0xc0, !PT ;  /* 0xffff000016117812 */ /* 0x000fe200078ec0ff */
[----:B------:R-:W-:Y:S01]  /*0ba0*/  FFMA.FTZ R15, R15, R20, R16 ;  /* 0x000000140f0f7223 */ /* 0x000fe20000010010 */
[----:B------:R-:W-:Y:S01]  /*0bb0*/  SHF.L.U32 R9, R11, 0x10, RZ ;  /* 0x000000100b097819 */ /* 0x000fe200000006ff */
[----:B------:R-:W-:Y:S01]  /*0bc0*/  FFMA.FTZ R10, R10, R13, R29 ;  /* 0x0000000d0a0a7223 */ /* 0x000fe2000001001d */
        /* <DEDUP_REMOVED lines=8> */
[----:B------:R-:W-:Y:S02]  /*0c50*/  FFMA.FTZ R10, R19, R10, R8 ;  /* 0x0000000a130a7223 */ /* 0x000fe40000010008 */
[----:B------:R-:W0:Y:S04]  /*0c60*/  SHFL.BFLY PT, R8, R11, 0x4, 0x1f ;  /* 0x0c801f000b087f89 */ /* 0x000e2800000e0000 */
[----:B------:R-:W1:Y:S01]  /*0c70*/  SHFL.BFLY PT, R9, R10, 0x4, 0x1f ;  /* 0x0c801f000a097f89 */ /* 0x000e6200000e0000 */
[----:B0-----:R-:W-:Y:S01]  /*0c80*/  FADD.FTZ R12, R11, R8 ;  /* 0x000000080b0c7221 */ /* 0x001fe20000010000 */
[----:B-1----:R-:W-:Y:S01]  /*0c90*/  FADD.FTZ R15, R10, R9 ;  /* 0x000000090a0f7221 */ /* 0x002fe20000010000 */
[----:B------:R-:W-:-:S03]  /*0ca0*/  @P0 SHF.R.S32.HI R10, RZ, 0x1f, R27 ;  /* 0x0000001fff0a0819 */ /* 0x000fc6000001141b */
[----:B------:R-:W0:Y:S01]  /*0cb0*/  SHFL.BFLY PT, R9, R12, 0x2, 0x1f ;  /* 0x0c401f000c097f89 */ /* 0x000e2200000e0000 */
[----:B------:R-:W-:-:S03]  /*0cc0*/  @P0 LEA.HI R27, R10, R27, RZ, 0x6 ;  /* 0x0000001b0a1b0211 */ /* 0x000fc600078f30ff */
[----:B------:R-:W1:Y:S01]  /*0cd0*/  SHFL.BFLY PT, R8, R15, 0x2, 0x1f ;  /* 0x0c401f000f087f89 */ /* 0x000e6200000e0000 */
[----:B------:R-:W-:Y:S01]  /*0ce0*/  IMAD.MOV.U32 R10, RZ, RZ, RZ ;  /* 0x000000ffff0a7224 */ /* 0x000fe200078e00ff */
[----:B------:R-:W-:Y:S01]  /*0cf0*/  @P0 LOP3.LUT R10, R27, 0xffffffc0, RZ, 0xc0, !PT ;  /* 0xffffffc01b0a0812 */ /* 0x000fe200078ec0ff */
[----:B0-----:R-:W-:Y:S01]  /*0d00*/  FADD.FTZ R13, R12, R9 ;  /* 0x000000090c0d7221 */ /* 0x001fe20000010000 */
[----:B-1----:R-:W-:-:S04]  /*0d10*/  FADD.FTZ R16, R15, R8 ;  /* 0x000000080f107221 */ /* 0x002fc80000010000 */
[----:B------:R-:W0:Y:S01]  /*0d20*/  SHFL.BFLY PT, R14, R13, 0x1, 0x1f ;  /* 0x0c201f000d0e7f89 */ /* 0x000e2200000e0000 */
[----:B------:R-:W1:Y:S03]  /*0d30*/  LDC.64 R8, c[0x0][0x2d0] ;  /* 0x0000b400ff087b82 */ /* 0x000e660000000a00 */
[----:B------:R-:W2:Y:S01]  /*0d40*/  SHFL.BFLY PT, R17, R16, 0x1, 0x1f ;  /* 0x0c201f0010117f89 */ /* 0x000ea200000e0000 */
[----:B0-----:R-:W-:Y:S01]  /*0d50*/  FADD.FTZ R15, R13, R14 ;  /* 0x0000000e0d0f7221 */ /* 0x001fe20000010000 */
[----:B--2---:R-:W-:Y:S01]  /*0d60*/  FADD.FTZ R18, R16, R17 ;  /* 0x0000001110127221 */ /* 0x004fe20000010000 */
[----:B------:R-:W-:Y:S06]  /*0d70*/  @P4 BRA `(.L_x_37) ;  /* 0x0000000000544947 */ /* 0x000fec0003800000 */
[----:B------:R-:W0:Y:S01]  /*0d80*/  LDC.64 R16, c[0x0][0x278] ;  /* 0x00009e00ff107b82 */ /* 0x000e220000000a00 */
[----:B------:R-:W-:Y:S01]  /*0d90*/  SHF.R.S32.HI R14, RZ, 0x1f, R10 ;  /* 0x0000001fff0e7819 */ /* 0x000fe2000001140a */
[----:B------:R-:W-:Y:S01]  /*0da0*/  ULDC.64 UR8, c[0x0][0x280] ;  /* 0x0000a00000087ab9 */ /* 0x000fe20000000a00 */
[----:B------:R-:W-:-:S04]  /*0db0*/  IADD3 R12, P0, R5, R10, RZ ;  /* 0x0000000a050c7210 */ /* 0x000fc80007f1e0ff */
[----:B------:R-:W-:Y:S01]  /*0dc0*/  LEA.HI.X.SX32 R13, R5, R14, 0x1, P0 ;  /* 0x0000000e050d7211 */ /* 0x000fe200000f0eff */
[C---:B0-----:R-:W-:Y:S02]  /*0dd0*/  IMAD R14, R16.reuse, UR7, RZ ;  /* 0x00000007100e7c24 */ /* 0x041fe4000f8e02ff */
[----:B------:R-:W-:-:S04]  /*0de0*/  IMAD.WIDE.U32 R12, R16, UR6, R12 ;  /* 0x00000006100c7c25 */ /* 0x000fc8000f8e000c */
[----:B------:R-:W-:Y:S02]  /*0df0*/  IMAD R11, R17, UR6, R14 ;  /* 0x00000006110b7c24 */ /* 0x000fe4000f8e020e */
[----:B------:R-:W-:-:S03]  /*0e00*/  IMAD R14, R25, UR8, RZ ;  /* 0x00000008190e7c24 */ /* 0x000fc6000f8e02ff */
[----:B------:R-:W-:Y:S01]  /*0e10*/  IADD3 R13, R13, R11, RZ ;  /* 0x0000000b0d0d7210 */ /* 0x000fe20007ffe0ff */
[C---:B------:R-:W-:Y:S02]  /*0e20*/  IMAD R11, R7.reuse, UR9, R14 ;  /* 0x00000009070b7c24 */ /* 0x040fe4000f8e020e */
[----:B------:R-:W-:Y:S01]  /*0e30*/  IMAD.WIDE.U32 R12, R7, UR8, R12 ;  /* 0x00000008070c7c25 */ /* 0x000fe2000f8e000c */
[----:B------:R-:W-:Y:S02]  /*0e40*/  ULDC.64 UR8, c[0x0][0x260] ;  /* 0x0000980000087ab9 */ /* 0x000fe40000000a00 */
        /* <DEDUP_REMOVED lines=8> */
.L_x_37:
[----:B------:R-:W-:Y:S05]  /*0ed0*/  BSYNC B0 ;  /* 0x0000000000007941 */ /* 0x000fea0003800000 */
.L_x_36:
[----:B------:R-:W-:Y:S01]  /*0ee0*/  VIADD R4, R4, 0x3f ;  /* 0x0000003f04047836 */ /* 0x000fe20000000000 */
[----:B0-----:R-:W-:Y:S01]  /*0ef0*/  SHF.L.U32 R13, R3, 0xc, RZ ;  /* 0x0000000c030d7819 */ /* 0x001fe200000006ff */
[----:B------:R-:W-:Y:S01]  /*0f00*/  IMAD.SHL.U32 R12, R10, 0x40, RZ ;  /* 0x000000400a0c7824 */ /* 0x000fe200078e00ff */
[----:B------:R-:W-:Y:S01]  /*0f10*/  BSSY B0, `(.L_x_38) ;  /* 0x0000027000007945 */ /* 0x000fe20003800000 */
[----:B------:R-:W-:Y:S01]  /*0f20*/  IMAD.SHL.U32 R6, R2, 0x4, RZ ;  /* 0x0000000402067824 */ /* 0x000fe200078e00ff */
[----:B------:R-:W-:Y:S02]  /*0f30*/  SHF.R.S32.HI R11, RZ, 0x1f, R4 ;  /* 0x0000001fff0b7819 */ /* 0x000fe40000011404 */
[----:B------:R-:W-:Y:S02]  /*0f40*/  SHF.R.S32.HI R14, RZ, 0x1f, R12 ;  /* 0x0000001fff0e7819 */ /* 0x000fe4000001140c */
[----:B------:R-:W-:Y:S02]  /*0f50*/  LEA.HI R11, R11, R4, RZ, 0x6 ;  /* 0x000000040b0b7211 */ /* 0x000fe400078f30ff */
[----:B------:R-:W-:-:S02]  /*0f60*/  IADD3 R12, P0, P2, R12, R6, R13 ;  /* 0x000000060c0c7210 */ /* 0x000fc40007a1e00d */
[----:B------:R-:W-:Y:S02]  /*0f70*/  LOP3.LUT R4, R11, 0xffffffc0, RZ, 0xc0, !PT ;  /* 0xffffffc00b047812 */ /* 0x000fe400078ec0ff */
[----:B------:R-:W-:Y:S02]  /*0f80*/  SHF.R.S32.HI R13, RZ, 0x1f, R13 ;  /* 0x0000001fff0d7819 */ /* 0x000fe4000001140d */
[----:B------:R-:W-:Y:S01]  /*0f90*/  SHF.R.S32.HI R6, RZ, 0x1f, R6 ;  /* 0x0000001fff067819 */ /* 0x000fe20000011406 */
[----:B------:R-:W-:-:S03]  /*0fa0*/  IMAD.IADD R11, R4, 0x1, -R5 ;  /* 0x00000001040b7824 */ /* 0x000fc600078e0a05 */
[----:B------:R-:W-:Y:S01]  /*0fb0*/  IADD3.X R13, R14, R6, R13, P0, P2 ;  /* 0x000000060e0d7210 */ /* 0x000fe200007e440d */
[----:B-1----:R-:W-:Y:S01]  /*0fc0*/  IMAD R6, R8, UR7, RZ ;  /* 0x0000000708067c24 */ /* 0x002fe2000f8e02ff */
[----:B------:R-:W-:-:S03]  /*0fd0*/  ISETP.GE.OR P1, PT, R2, R11, P1 ;  /* 0x0000000b0200720c */ /* 0x000fc60000f26670 */
[----:B------:R-:W-:Y:S02]  /*0fe0*/  IMAD R15, R9, UR6, R6 ;  /* 0x00000006090f7c24 */ /* 0x000fe4000f8e0206 */
[----:B------:R-:W-:-:S05]  /*0ff0*/  IMAD.WIDE.U32 R8, R8, UR6, R12 ;  /* 0x0000000608087c25 */ /* 0x000fca000f8e000c */
[----:B------:R-:W-:-:S03]  /*1000*/  IADD3 R11, R9, R15, RZ ;  /* 0x0000000f090b7210 */ /* 0x000fc60007ffe0ff */
[----:B------:R-:W-:Y:S05]  /*1010*/  @P1 BRA `(.L_x_39) ;  /* 0x0000000000581947 */ /* 0x000fea0003800000 */
[----:B------:R-:W0:Y:S01]  /*1020*/  LDC.64 R12, c[0x0][0x2a8] ;  /* 0x0000aa00ff0c7b82 */ /* 0x000e220000000a00 */
[----:B------:R-:W-:Y:S01]  /*1030*/  SHF.R.S32.HI R6, RZ, 0x1f, R5 ;  /* 0x0000001fff067819 */ /* 0x000fe20000011405 */
[----:B------:R-:W-:Y:S01]  /*1040*/  ULDC.64 UR8, c[0x0][0x2b0] ;  /* 0x0000ac0000087ab9 */ /* 0x000fe20000000a00 */
[----:B------:R-:W-:Y:S02]  /*1050*/  IADD3 R4, P0, P1, R10, R5, R2 ;  /* 0x000000050a047210 */ /* 0x000fe4000791e002 */
[----:B------:R-:W-:Y:S02]  /*1060*/  SHF.R.S32.HI R14, RZ, 0x1f, R10 ;  /* 0x0000001fff0e7819 */ /* 0x000fe4000001140a */
[----:B------:R-:W-:-:S04]  /*1070*/  SHF.R.S32.HI R5, RZ, 0x1f, R2 ;  /* 0x0000001fff057819 */ /* 0x000fc80000011402 */
[----:B------:R-:W-:Y:S02]  /*1080*/  IADD3.X R5, R14, R6, R5, P0, P1 ;  /* 0x000000060e057210 */ /* 0x000fe400007e2405 */
[----:B-----5:R-:W-:Y:S01]  /*1090*/  FSETP.NEU.FTZ.AND P0, PT, R24, -INF , PT ;  /* 0xff8000001800780b */ /* 0x020fe20003f1d000 */
[C---:B0-----:R-:W-:Y:S02]  /*10a0*/  IMAD R6, R12.reuse, UR7, RZ ;  /* 0x000000070c067c24 */ /* 0x041fe4000f8e02ff */
[----:B------:R-:W-:-:S04]  /*10b0*/  IMAD.WIDE.U32 R4, R12, UR6, R4 ;  /* 0x000000060c047c25 */ /* 0x000fc8000f8e0004 */
[----:B------:R-:W-:Y:S02]  /*10c0*/  IMAD R13, R13, UR6, R6 ;  /* 0x000000060d0d7c24 */ /* 0x000fe4000f8e0206 */
[----:B------:R-:W-:Y:S02]  /*10d0*/  IMAD R6, R25, UR8, RZ ;  /* 0x0000000819067c24 */ /* 0x000fe4000f8e02ff */
[----:B------:R-:W-:Y:S02]  /*10e0*/  IMAD.IADD R5, R5, 0x1, R13 ;  /* 0x0000000105057824 */ /* 0x000fe400078e020d */
[C---:B------:R-:W-:Y:S02]  /*10f0*/  IMAD R13, R7.reuse, UR9, R6 ;  /* 0x00000009070d7c24 */ /* 0x040fe4000f8e0206 */
[----:B------:R-:W-:Y:S01]  /*1100*/  FMUL.FTZ R6, R24, 1.4426950216293334961 ;  /* 0x3fb8aa3b18067820 */ /* 0x000fe20000410000 */
[----:B------:R-:W-:Y:S01]  /*1110*/  IMAD.WIDE.U32 R4, R7, UR8, R4 ;  /* 0x0000000807047c25 */ /* 0x000fe2000f8e0004 */
[----:B------:R-:W-:-:S03]  /*1120*/  ULDC.64 UR8, c[0x0][0x2a0] ;  /* 0x0000a80000087ab9 */ /* 0x000fc60000000a00 */
[----:B------:R-:W-:Y:S01]  /*1130*/  IMAD.IADD R5, R5, 0x1, R13 ;  /* 0x0000000105057824 */ /* 0x000fe200078e020d */
[----:B------:R-:W-:-:S04]  /*1140*/  LEA R12, P1, R4, UR8, 0x2 ;  /* 0x00000008040c7c11 */ /* 0x000fc8000f8210ff */
[----:B------:R-:W-:Y:S02]  /*1150*/  LEA.HI.X R13, R4, UR9, R5, 0x2, P1 ;  /* 0x00000009040d7c11 */ /* 0x000fe400088f1405 */
[----:B------:R-:W-:-:S05]  /*1160*/  FSEL R5, R6, RZ, P0 ;  /* 0x000000ff06057208 */ /* 0x000fca0000000000 */
[----:B------:R0:W-:Y:S02]  /*1170*/  STG.E desc[UR4][R12.64], R5 ;  /* 0x000000050c007986 */ /* 0x0001e4000c101904 */
.L_x_39:
[----:B------:R-:W-:Y:S05]  /*1180*/  BSYNC B0 ;  /* 0x0000000000007941 */ /* 0x000fea0003800000 */
.L_x_38:
[----:B------:R-:W-:Y:S01]  /*1190*/  ULDC.64 UR10, c[0x0][0x2e8] ;  /* 0x0000ba00000a7ab9 */ /* 0x000fe20000000a00 */
[----:B------:R-:W-:Y:S01]  /*11a0*/  ULDC.64 UR8, c[0x0][0x2d8] ;  /* 0x0000b60000087ab9 */ /* 0x000fe20000000a00 */
[----:B------:R-:W-:Y:S01]  /*11b0*/  ISETP.NE.U32.AND P0, PT, RZ, UR10, PT ;  /* 0x0000000aff007c0c */ /* 0x000fe2000bf05070 */
[----:B------:R-:W-:Y:S01]  /*11c0*/  IMAD R4, R25, UR8, RZ ;  /* 0x0000000819047c24 */ /* 0x000fe2000f8e02ff */
[----:B------:R-:W-:Y:S02]  /*11d0*/  MOV R10, R8 ;  /* 0x00000008000a7202 */ /* 0x000fe40000000f00 */
[----:B------:R-:W-:Y:S01]  /*11e0*/  ISETP.NE.AND.EX P0, PT, RZ, UR11, PT, P0 ;  /* 0x0000000bff007c0c */ /* 0x000fe2000bf05300 */
[C---:B0-----:R-:W-:Y:S02]  /*11f0*/  IMAD R5, R7.reuse, UR9, R4 ;  /* 0x0000000907057c24 */ /* 0x041fe4000f8e0204 */
[----:B------:R-:W-:Y:S01]  /*1200*/  IMAD.WIDE.U32 R10, R7, UR8, R10 ;  /* 0x00000008070a7c25 */ /* 0x000fe2000f8e000a */
[----:B------:R-:W-:Y:S01]  /*1210*/  ISETP.NE.OR P0, PT, R2, RZ, !P0 ;  /* 0x000000ff0200720c */ /* 0x000fe20004705670 */
[----:B------:R-:W-:-:S02]  /*1220*/  ULDC.64 UR8, c[0x0][0x2b8] ;  /* 0x0000ae0000087ab9 */ /* 0x000fc40000000a00 */
[----:B------:R-:W-:Y:S01]  /*1230*/  IMAD.IADD R5, R11, 0x1, R5 ;  /* 0x000000010b057824 */ /* 0x000fe200078e0205 */
[----:B------:R-:W-:-:S04]  /*1240*/  LEA R4, P1, R10, UR8, 0x2 ;  /* 0x000000080a047c11 */ /* 0x000fc8000f8210ff */
[----:B------:R-:W-:-:S05]  /*1250*/  LEA.HI.X R5, R10, UR9, R5, 0x2, P1 ;  /* 0x000000090a057c11 */ /* 0x000fca00088f1405 */
[----:B------:R0:W-:Y:S04]  /*1260*/  STG.E.128 desc[UR4][R4.64], RZ ;  /* 0x000000ff04007986 */ /* 0x0001e8000c101d04 */
[----:B------:R0:W-:Y:S04]  /*1270*/  STG.E.128 desc[UR4][R4.64+0x1000], RZ ;  /* 0x001000ff04007986 */ /* 0x0001e8000c101d04 */
[----:B------:R0:W-:Y:S04]  /*1280*/  STG.E.128 desc[UR4][R4.64+0x2000], RZ ;  /* 0x002000ff04007986 */ /* 0x0001e8000c101d04 */
[----:B------:R0:W-:Y:S01]  /*1290*/  STG.E.128 desc[UR4][R4.64+0x3000], RZ ;  /* 0x003000ff04007986 */ /* 0x0001e2000c101d04 */
[----:B------:R-:W-:Y:S05]  /*12a0*/  @P0 EXIT ;  /* 0x000000000000094d */ /* 0x000fea0003800000 */
[----:B------:R-:W1:Y:S08]  /*12b0*/  LDC R2, c[0x0][0x2e0] ;  /* 0x0000b800ff027b82 */ /* 0x000e700000000800 */
[----:B------:R-:W2:Y:S08]  /*12c0*/  LDC R7, c[0x0][0x220] ;  /* 0x00008800ff077b82 */ /* 0x000eb00000000800 */
[----:B0-----:R-:W0:Y:S01]  /*12d0*/  LDC.64 R4, c[0x0][0x2e8] ;  /* 0x0000ba00ff047b82 */ /* 0x001e220000000a00 */
[----:B-1----:R-:W-:-:S04]  /*12e0*/  IMAD R0, R3, R2, R0 ;  /* 0x0000000203007224 */ /* 0x002fc800078e0200 */
[----:B--2---:R-:W-:-:S04]  /*12f0*/  IMAD R3, R0, R7, UR6 ;  /* 0x0000000600037e24 */ /* 0x004fc8000f8e0207 */
[----:B0-----:R-:W-:-:S05]  /*1300*/  IMAD.WIDE R2, R3, 0x4, R4 ;  /* 0x0000000403027825 */ /* 0x001fca00078e0204 */
[----:B------:R-:W-:Y:S01]  /*1310*/  STG.E desc[UR4][R2.64], RZ ;  /* 0x000000ff02007986 */ /* 0x000fe2000c101904 */
[----:B------:R-:W-:Y:S05]  /*1320*/  EXIT ;  /* 0x000000000000794d */ /* 0x000fea0003800000 */
.L_x_40:
        /* <DEDUP_REMOVED lines=13> */
.L_x_112:


//--------------------- .text._ZN7cutlass13device_kernelIN5flash19enable_sm80_to_sm89INS1_16FlashAttnBwdSm80INS1_25CollectiveMainloopBwdSm80ILi2ELi2EN4cute5tupleIJNS5_1CILi128EEES8_NS7_ILi64EEEEEENS_10bfloat16_tEfNS_4arch4Sm80ELb0ELb0ELb1ELb0ELb0ELb0ELb0ELb0ELi2ELi4ELi4ELi4ELb0EEENS1_21CollectiveEpilogueBwdISA_SB_SD_Li256ELb0ELb0ELi2EEENS1_19SingleTileSchedulerILb0ELb0ELb0ELi128EEEEEEEEEvNT_6ParamsE --------------------------
	.section	.text._ZN7cutlass13device_kernelIN5flash19enable_sm80_to_sm89INS1_16FlashAttnBwdSm80INS1_25CollectiveMainloopBwdSm80ILi2ELi2EN4cute5tupleIJNS5_1CILi128EEES8_NS7_ILi64EEEEEENS_10bfloat16_tEfNS_4arch4Sm80ELb0ELb0ELb1ELb0ELb0ELb0ELb0ELb0ELi2ELi4ELi4ELi4ELb0EEENS1_21CollectiveEpilogueBwdISA_SB_SD_Li256ELb0ELb0ELi2EEENS1_19SingleTileSchedulerILb0ELb0ELb0ELi128EEEEEEEEEvNT_6ParamsE,"ax",@progbits
	.align	128
.text._ZN7cutlass13device_kernelIN5flash19enable_sm80_to_sm89INS1_16FlashAttnBwdSm80INS1_25CollectiveMainloopBwdSm80ILi2ELi2EN4cute5tupleIJNS5_1CILi128EEES8_NS7_ILi64EEEEEENS_10bfloat16_tEfNS_4arch4Sm80ELb0ELb0ELb1ELb0ELb0ELb0ELb0ELb0ELi2ELi4ELi4ELi4ELb0EEENS1_21CollectiveEpilogueBwdISA_SB_SD_Li256ELb0ELb0ELi2EEENS1_19SingleTileSchedulerILb0ELb0ELb0ELi128EEEEEEEEEvNT_6ParamsE:
        .type           _ZN7cutlass13device_kernelIN5flash19enable_sm80_to_sm89INS1_16FlashAttnBwdSm80INS1_25CollectiveMainloopBwdSm80ILi2ELi2EN4cute5tupleIJNS5_1CILi128EEES8_NS7_ILi64EEEEEENS_10bfloat16_tEfNS_4arch4Sm80ELb0ELb0ELb1ELb0ELb0ELb0ELb0ELb0ELi2ELi4ELi4ELi4ELb0EEENS1_21CollectiveEpilogueBwdISA_SB_SD_Li256ELb0ELb0ELi2EEENS1_19SingleTileSchedulerILb0ELb0ELb0ELi128EEEEEEEEEvNT_6ParamsE,@function
        .size           _ZN7cutlass13device_kernelIN5flash19enable_sm80_to_sm89INS1_16FlashAttnBwdSm80INS1_25CollectiveMainloopBwdSm80ILi2ELi2EN4cute5tupleIJNS5_1CILi128EEES8_NS7_ILi64EEEEEENS_10bfloat16_tEfNS_4arch4Sm80ELb0ELb0ELb1ELb0ELb0ELb0ELb0ELb0ELi2ELi4ELi4ELi4ELb0EEENS1_21CollectiveEpilogueBwdISA_SB_SD_Li256ELb0ELb0ELi2EEENS1_19SingleTileSchedulerILb0ELb0ELb0ELi128EEEEEEEEEvNT_6ParamsE,(.L_x_113 - _ZN7cutlass13device_kernelIN5flash19enable_sm80_to_sm89INS1_16FlashAttnBwdSm80INS1_25CollectiveMainloopBwdSm80ILi2ELi2EN4cute5tupleIJNS5_1CILi128EEES8_NS7_ILi64EEEEEENS_10bfloat16_tEfNS_4arch4Sm80ELb0ELb0ELb1ELb0ELb0ELb0ELb0ELb0ELi2ELi4ELi4ELi4ELb0EEENS1_21CollectiveEpilogueBwdISA_SB_SD_Li256ELb0ELb0ELi2EEENS1_19SingleTileSchedulerILb0ELb0ELb0ELi128EEEEEEEEEvNT_6ParamsE)
        .other          _ZN7cutlass13device_kernelIN5flash19enable_sm80_to_sm89INS1_16FlashAttnBwdSm80INS1_25CollectiveMainloopBwdSm80ILi2ELi2EN4cute5tupleIJNS5_1CILi128EEES8_NS7_ILi64EEEEEENS_10bfloat16_tEfNS_4arch4Sm80ELb0ELb0ELb1ELb0ELb0ELb0ELb0ELb0ELi2ELi4ELi4ELi4ELb0EEENS1_21CollectiveEpilogueBwdISA_SB_SD_Li256ELb0ELb0ELi2EEENS1_19SingleTileSchedulerILb0ELb0ELb0ELi128EEEEEEEEEvNT_6ParamsE,@"STO_CUDA_ENTRY STV_DEFAULT"
_ZN7cutlass13device_kernelIN5flash19enable_sm80_to_sm89INS1_16FlashAttnBwdSm80INS1_25CollectiveMainloopBwdSm80ILi2ELi2EN4cute5tupleIJNS5_1CILi128EEES8_NS7_ILi64EEEEEENS_10bfloat16_tEfNS_4arch4Sm80ELb0ELb0ELb1ELb0ELb0ELb0ELb0ELb0ELi2ELi4ELi4ELi4ELb0EEENS1_21CollectiveEpilogueBwdISA_SB_SD_Li256ELb0ELb0ELi2EEENS1_19SingleTileSchedulerILb0ELb0ELb0ELi128EEEEEEEEEvNT_6ParamsE:
[----:B------:R-:W-:Y:S01]  /*0000*/  LDC R1, c[0x0][0x28] ;  /* 0x00000a00ff017b82 */ /* 0x000fe20000000800 */
[----:B------:R-:W-:Y:S05]  /*0010*/  EXIT ;  /* 0x000000000000794d */ /* 0x000fea0003800000 */
.L_x_41:
        /* <DEDUP_REMOVED lines=14> */
.L_x_113:


//--------------------- .text._ZN7cutlass13device_kernelIN5flash19enable_sm80_to_sm89INS1_16FlashAttnBwdSm80INS1_25CollectiveMainloopBwdSm80ILi2ELi2EN4cute5tupleIJNS5_1CILi128EEES8_NS7_ILi64EEEEEENS_10bfloat16_tEfNS_4arch4Sm80ELb0ELb0ELb1ELb0ELb1ELb0ELb0ELb0ELi2ELi4ELi4ELi4ELb0EEENS1_21CollectiveEpilogueBwdISA_SB_SD_Li256ELb0ELb0ELi2EEENS1_19SingleTileSchedulerILb0ELb0ELb0ELi128EEEEEEEEEvNT_6ParamsE --------------------------
	.section	.text._ZN7cutlass13device_kernelIN5flash19enable_sm80_to_sm89INS1_16FlashAttnBwdSm80INS1_25CollectiveMainloopBwdSm80ILi2ELi2EN4cute5tupleIJNS5_1CILi128EEES8_NS7_ILi64EEEEEENS_10bfloat16_tEfNS_4arch4Sm80ELb0ELb0ELb1ELb0ELb1ELb0ELb0ELb0ELi2ELi4ELi4ELi4ELb0EEENS1_21CollectiveEpilogueBwdISA_SB_SD_Li256ELb0ELb0ELi2EEENS1_19SingleTileSchedulerILb0ELb0ELb0ELi128EEEEEEEEEvNT_6ParamsE,"ax",@progbits
	.align	128
.text._ZN7cutlass13device_kernelIN5flash19enable_sm80_to_sm89INS1_16FlashAttnBwdSm80INS1_25CollectiveMainloopBwdSm80ILi2ELi2EN4cute5tupleIJNS5_1CILi128EEES8_NS7_ILi64EEEEEENS_10bfloat16_tEfNS_4arch4Sm80ELb0ELb0ELb1ELb0ELb1ELb0ELb0ELb0ELi2ELi4ELi4ELi4ELb0EEENS1_21CollectiveEpilogueBwdISA_SB_SD_Li256ELb0ELb0ELi2EEENS1_19SingleTileSchedulerILb0ELb0ELb0ELi128EEEEEEEEEvNT_6ParamsE:
        .type           _ZN7cutlass13device_kernelIN5flash19enable_sm80_to_sm89INS1_16FlashAttnBwdSm80INS1_25CollectiveMainloopBwdSm80ILi2ELi2EN4cute5tupleIJNS5_1CILi128EEES8_NS7_ILi64EEEEEENS_10bfloat16_tEfNS_4arch4Sm80ELb0ELb0ELb1ELb0ELb1ELb0ELb0ELb0ELi2ELi4ELi4ELi4ELb0EEENS1_21CollectiveEpilogueBwdISA_SB_SD_Li256ELb0ELb0ELi2EEENS1_19SingleTileSchedulerILb0ELb0ELb0ELi128EEEEEEEEEvNT_6ParamsE,@function
        .size           _ZN7cutlass13device_kernelIN5flash19enable_sm80_to_sm89INS1_16FlashAttnBwdSm80INS1_25CollectiveMainloopBwdSm80ILi2ELi2EN4cute5tupleIJNS5_1CILi128EEES8_NS7_ILi64EEEEEENS_10bfloat16_tEfNS_4arch4Sm80ELb0ELb0ELb1ELb0ELb1ELb0ELb0ELb0ELi2ELi4ELi4ELi4ELb0EEENS1_21CollectiveEpilogueBwdISA_SB_SD_Li256ELb0ELb0ELi2EEENS1_19SingleTileSchedulerILb0ELb0ELb0ELi128EEEEEEEEEvNT_6ParamsE,(.L_x_114 - _ZN7cutlass13device_kernelIN5flash19enable_sm80_to_sm89INS1_16FlashAttnBwdSm80INS1_25CollectiveMainloopBwdSm80ILi2ELi2EN4cute5tupleIJNS5_1CILi128EEES8_NS7_ILi64EEEEEENS_10bfloat16_tEfNS_4arch4Sm80ELb0ELb0ELb1ELb0ELb1ELb0ELb0ELb0ELi2ELi4ELi4ELi4ELb0EEENS1_21CollectiveEpilogueBwdISA_SB_SD_Li256ELb0ELb0ELi2EEENS1_19SingleTileSchedulerILb0ELb0ELb0ELi128EEEEEEEEEvNT_6ParamsE)
        .other          _ZN7cutlass13device_kernelIN5flash19enable_sm80_to_sm89INS1_16FlashAttnBwdSm80INS1_25CollectiveMainloopBwdSm80ILi2ELi2EN4cute5tupleIJNS5_1CILi128EEES8_NS7_ILi64EEEEEENS_10bfloat16_tEfNS_4arch4Sm80ELb0ELb0ELb1ELb0ELb1ELb0ELb0ELb0ELi2ELi4ELi4ELi4ELb0EEENS1_21CollectiveEpilogueBwdISA_SB_SD_Li256ELb0ELb0ELi2EEENS1_19SingleTileSchedulerILb0ELb0ELb0ELi128EEEEEEEEEvNT_6ParamsE,@"STO_CUDA_ENTRY STV_DEFAULT"
_ZN7cutlass13device_kernelIN5flash19enable_sm80_to_sm89INS1_16FlashAttnBwdSm80INS1_25CollectiveMainloopBwdSm80ILi2ELi2EN4cute5tupleIJNS5_1CILi128EEES8_NS7_ILi64EEEEEENS_10bfloat16_tEfNS_4arch4Sm80ELb0ELb0ELb1ELb0ELb1ELb0ELb0ELb0ELi2ELi4ELi4ELi4ELb0EEENS1_21CollectiveEpilogueBwdISA_SB_SD_Li256ELb0ELb0ELi2EEENS1_19SingleTileSchedulerILb0ELb0ELb0ELi128EEEEEEEEEvNT_6ParamsE:
[----:B------:R-:W-:Y:S01]  /*0000*/  LDC R1, c[0x0][0x28] ;  /* 0x00000a00ff017b82 */ /* 0x000fe20000000800 */
[----:B------:R-:W-:Y:S05]  /*0010*/  EXIT ;  /* 0x000000000000794d */ /* 0x000fea0003800000 */
.L_x_42:
        /* <DEDUP_REMOVED lines=14> */
.L_x_114:


//--------------------- .text._ZN7cutlass13device_kernelIN5flash19enable_sm80_to_sm89INS1_16FlashAttnBwdSm80INS1_25CollectiveMainloopBwdSm80ILi2ELi2EN4cute5tupleIJNS5_1CILi128EEES8_NS7_ILi64EEEEEENS_10bfloat16_tEfNS_4arch4Sm80ELb0ELb0ELb1ELb0ELb0ELb0ELb0ELb0ELi2ELi4ELi4ELi4ELb0EEENS1_24CollectiveEpilogueBwdGQAISA_fSD_Li256ELb0ELb0EEENS1_19SingleTileSchedulerILb0ELb0ELb0ELi128EEEEEEEEEvNT_6ParamsE --------------------------
	.section	.text._ZN7cutlass13device_kernelIN5flash19enable_sm80_to_sm89INS1_16FlashAttnBwdSm80INS1_25CollectiveMainloopBwdSm80ILi2ELi2EN4cute5tupleIJNS5_1CILi128EEES8_NS7_ILi64EEEEEENS_10bfloat16_tEfNS_4arch4Sm80ELb0ELb0ELb1ELb0ELb0ELb0ELb0ELb0ELi2ELi4ELi4ELi4ELb0EEENS1_24CollectiveEpilogueBwdGQAISA_fSD_Li256ELb0ELb0EEENS1_19SingleTileSchedulerILb0ELb0ELb0ELi128EEEEEEEEEvNT_6ParamsE,"ax",@progbits
	.align	128
.text._ZN7cutlass13device_kernelIN5flash19enable_sm80_to_sm89INS1_16FlashAttnBwdSm80INS1_25CollectiveMainloopBwdSm80ILi2ELi2EN4cute5tupleIJNS5_1CILi128EEES8_NS7_ILi64EEEEEENS_10bfloat16_tEfNS_4arch4Sm80ELb0ELb0ELb1ELb0ELb0ELb0ELb0ELb0ELi2ELi4ELi4ELi4ELb0EEENS1_24CollectiveEpilogueBwdGQAISA_fSD_Li256ELb0ELb0EEENS1_19SingleTileSchedulerILb0ELb0ELb0ELi128EEEEEEEEEvNT_6ParamsE:
        .type           _ZN7cutlass13device_kernelIN5flash19enable_sm80_to_sm89INS1_16FlashAttnBwdSm80INS1_25CollectiveMainloopBwdSm80ILi2ELi2EN4cute5tupleIJNS5_1CILi128EEES8_NS7_ILi64EEEEEENS_10bfloat16_tEfNS_4arch4Sm80ELb0ELb0ELb1ELb0ELb0ELb0ELb0ELb0ELi2ELi4ELi4ELi4ELb0EEENS1_24CollectiveEpilogueBwdGQAISA_fSD_Li256ELb0ELb0EEENS1_19SingleTileSchedulerILb0ELb0ELb0ELi128EEEEEEEEEvNT_6ParamsE,@function
        .size           _ZN7cutlass13device_kernelIN5flash19enable_sm80_to_sm89INS1_16FlashAttnBwdSm80INS1_25CollectiveMainloopBwdSm80ILi2ELi2EN4cute5tupleIJNS5_1CILi128EEES8_NS7_ILi64EEEEEENS_10bfloat16_tEfNS_4arch4Sm80ELb0ELb0ELb1ELb0ELb0ELb0ELb0ELb0ELi2ELi4ELi4ELi4ELb0EEENS1_24CollectiveEpilogueBwdGQAISA_fSD_Li256ELb0ELb0EEENS1_19SingleTileSchedulerILb0ELb0ELb0ELi128EEEEEEEEEvNT_6ParamsE,(.L_x_115 - _ZN7cutlass13device_kernelIN5flash19enable_sm80_to_sm89INS1_16FlashAttnBwdSm80INS1_25CollectiveMainloopBwdSm80ILi2ELi2EN4cute5tupleIJNS5_1CILi128EEES8_NS7_ILi64EEEEEENS_10bfloat16_tEfNS_4arch4Sm80ELb0ELb0ELb1ELb0ELb0ELb0ELb0ELb0ELi2ELi4ELi4ELi4ELb0EEENS1_24CollectiveEpilogueBwdGQAISA_fSD_Li256ELb0ELb0EEENS1_19SingleTileSchedulerILb0ELb0ELb0ELi128EEEEEEEEEvNT_6ParamsE)
        .other          _ZN7cutlass13device_kernelIN5flash19enable_sm80_to_sm89INS1_16FlashAttnBwdSm80INS1_25CollectiveMainloopBwdSm80ILi2ELi2EN4cute5tupleIJNS5_1CILi128EEES8_NS7_ILi64EEEEEENS_10bfloat16_tEfNS_4arch4Sm80ELb0ELb0ELb1ELb0ELb0ELb0ELb0ELb0ELi2ELi4ELi4ELi4ELb0EEENS1_24CollectiveEpilogueBwdGQAISA_fSD_Li256ELb0ELb0EEENS1_19SingleTileSchedulerILb0ELb0ELb0ELi128EEEEEEEEEvNT_6ParamsE,@"STO_CUDA_ENTRY STV_DEFAULT"
_ZN7cutlass13device_kernelIN5flash19enable_sm80_to_sm89INS1_16FlashAttnBwdSm80INS1_25CollectiveMainloopBwdSm80ILi2ELi2EN4cute5tupleIJNS5_1CILi128EEES8_NS7_ILi64EEEEEENS_10bfloat16_tEfNS_4arch4Sm80ELb0ELb0ELb1ELb0ELb0ELb0ELb0ELb0ELi2ELi4ELi4ELi4ELb0EEENS1_24CollectiveEpilogueBwdGQAISA_fSD_Li256ELb0ELb0EEENS1_19SingleTileSchedulerILb0ELb0ELb0ELi128EEEEEEEEEvNT_6ParamsE:
[----:B------:R-:W-:Y:S01]  /*0000*/  LDC R1, c[0x0][0x28] ;  /* 0x00000a00ff017b82 */ /* 0x000fe20000000800 */
[----:B------:R-:W-:Y:S05]  /*0010*/  EXIT ;  /* 0x000000000000794d */ /* 0x000fea0003800000 */
.L_x_43:
        /* <DEDUP_REMOVED lines=14> */
.L_x_115:


//--------------------- .text._ZN7cutlass13device_kernelIN5flash19enable_sm80_to_sm89INS1_16FlashAttnBwdSm80INS1_25CollectiveMainloopBwdSm80ILi2ELi2EN4cute5tupleIJNS5_1CILi128EEES8_NS7_ILi64EEEEEENS_10bfloat16_tEfNS_4arch4Sm80ELb0ELb0ELb1ELb0ELb1ELb0ELb0ELb0ELi2ELi4ELi4ELi4ELb0EEENS1_24CollectiveEpilogueBwdGQAISA_fSD_Li256ELb0ELb1EEENS1_19SingleTileSchedulerILb0ELb0ELb0ELi128EEEEEEEEEvNT_6ParamsE --------------------------
	.section	.text._ZN7cutlass13device_kernelIN5flash19enable_sm80_to_sm89INS1_16FlashAttnBwdSm80INS1_25CollectiveMainloopBwdSm80ILi2ELi2EN4cute5tupleIJNS5_1CILi128EEES8_NS7_ILi64EEEEEENS_10bfloat16_tEfNS_4arch4Sm80ELb0ELb0ELb1ELb0ELb1ELb0ELb0ELb0ELi2ELi4ELi4ELi4ELb0EEENS1_24CollectiveEpilogueBwdGQAISA_fSD_Li256ELb0ELb1EEENS1_19SingleTileSchedulerILb0ELb0ELb0ELi128EEEEEEEEEvNT_6ParamsE,"ax",@progbits
	.align	128
.text._ZN7cutlass13device_kernelIN5flash19enable_sm80_to_sm89INS1_16FlashAttnBwdSm80INS1_25CollectiveMainloopBwdSm80ILi2ELi2EN4cute5tupleIJNS5_1CILi128EEES8_NS7_ILi64EEEEEENS_10bfloat16_tEfNS_4arch4Sm80ELb0ELb0ELb1ELb0ELb1ELb0ELb0ELb0ELi2ELi4ELi4ELi4ELb0EEENS1_24CollectiveEpilogueBwdGQAISA_fSD_Li256ELb0ELb1EEENS1_19SingleTileSchedulerILb0ELb0ELb0ELi128EEEEEEEEEvNT_6ParamsE:
        .type           _ZN7cutlass13device_kernelIN5flash19enable_sm80_to_sm89INS1_16FlashAttnBwdSm80INS1_25CollectiveMainloopBwdSm80ILi2ELi2EN4cute5tupleIJNS5_1CILi128EEES8_NS7_ILi64EEEEEENS_10bfloat16_tEfNS_4arch4Sm80ELb0ELb0ELb1ELb0ELb1ELb0ELb0ELb0ELi2ELi4ELi4ELi4ELb0EEENS1_24CollectiveEpilogueBwdGQAISA_fSD_Li256ELb0ELb1EEENS1_19SingleTileSchedulerILb0ELb0ELb0ELi128EEEEEEEEEvNT_6ParamsE,@function
        .size           _ZN7cutlass13device_kernelIN5flash19enable_sm80_to_sm89INS1_16FlashAttnBwdSm80INS1_25CollectiveMainloopBwdSm80ILi2ELi2EN4cute5tupleIJNS5_1CILi128EEES8_NS7_ILi64EEEEEENS_10bfloat16_tEfNS_4arch4Sm80ELb0ELb0ELb1ELb0ELb1ELb0ELb0ELb0ELi2ELi4ELi4ELi4ELb0EEENS1_24CollectiveEpilogueBwdGQAISA_fSD_Li256ELb0ELb1EEENS1_19SingleTileSchedulerILb0ELb0ELb0ELi128EEEEEEEEEvNT_6ParamsE,(.L_x_116 - _ZN7cutlass13device_kernelIN5flash19enable_sm80_to_sm89INS1_16FlashAttnBwdSm80INS1_25CollectiveMainloopBwdSm80ILi2ELi2EN4cute5tupleIJNS5_1CILi128EEES8_NS7_ILi64EEEEEENS_10bfloat16_tEfNS_4arch4Sm80ELb0ELb0ELb1ELb0ELb1ELb0ELb0ELb0ELi2ELi4ELi4ELi4ELb0EEENS1_24CollectiveEpilogueBwdGQAISA_fSD_Li256ELb0ELb1EEENS1_19SingleTileSchedulerILb0ELb0ELb0ELi128EEEEEEEEEvNT_6ParamsE)
        .other          _ZN7cutlass13device_kernelIN5flash19enable_sm80_to_sm89INS1_16FlashAttnBwdSm80INS1_25CollectiveMainloopBwdSm80ILi2ELi2EN4cute5tupleIJNS5_1CILi128EEES8_NS7_ILi64EEEEEENS_10bfloat16_tEfNS_4arch4Sm80ELb0ELb0ELb1ELb0ELb1ELb0ELb0ELb0ELi2ELi4ELi4ELi4ELb0EEENS1_24CollectiveEpilogueBwdGQAISA_fSD_Li256ELb0ELb1EEENS1_19SingleTileSchedulerILb0ELb0ELb0ELi128EEEEEEEEEvNT_6ParamsE,@"STO_CUDA_ENTRY STV_DEFAULT"
_ZN7cutlass13device_kernelIN5flash19enable_sm80_to_sm89INS1_16FlashAttnBwdSm80INS1_25CollectiveMainloopBwdSm80ILi2ELi2EN4cute5tupleIJNS5_1CILi128EEES8_NS7_ILi64EEEEEENS_10bfloat16_tEfNS_4arch4Sm80ELb0ELb0ELb1ELb0ELb1ELb0ELb0ELb0ELi2ELi4ELi4ELi4ELb0EEENS1_24CollectiveEpilogueBwdGQAISA_fSD_Li256ELb0ELb1EEENS1_19SingleTileSchedulerILb0ELb0ELb0ELi128EEEEEEEEEvNT_6ParamsE:
[----:B------:R-:W-:Y:S01]  /*0000*/  LDC R1, c[0x0][0x28] ;  /* 0x00000a00ff017b82 */ /* 0x000fe20000000800 */
[----:B------:R-:W-:Y:S05]  /*0010*/  EXIT ;  /* 0x000000000000794d */ /* 0x000fea0003800000 */
.L_x_44:
        /* <DEDUP_REMOVED lines=14> */
.L_x_116:


//--------------------- .text._ZN7cutlass13device_kernelIN5flash19enable_sm80_to_sm89INS1_16FlashAttnBwdSm80INS1_25CollectiveMainloopBwdSm80ILi2ELi2EN4cute5tupleIJNS5_1CILi128EEES8_NS7_ILi64EEEEEENS_10bfloat16_tEfNS_4arch4Sm80ELb0ELb0ELb1ELb1ELb0ELb0ELb0ELb0ELi2ELi4ELi4ELi4ELb0EEENS1_21CollectiveEpilogueBwdISA_SB_SD_Li256ELb1ELb0ELi2EEENS1_19SingleTileSchedulerILb1ELb0ELb0ELi128EEEEEEEEEvNT_6ParamsE --------------------------
	.section	.text._ZN7cutlass13device_kernelIN5flash19enable_sm80_to_sm89INS1_16FlashAttnBwdSm80INS1_25CollectiveMainloopBwdSm80ILi2ELi2EN4cute5tupleIJNS5_1CILi128EEES8_NS7_ILi64EEEEEENS_10bfloat16_tEfNS_4arch4Sm80ELb0ELb0ELb1ELb1ELb0ELb0ELb0ELb0ELi2ELi4ELi4ELi4ELb0EEENS1_21CollectiveEpilogueBwdISA_SB_SD_Li256ELb1ELb0ELi2EEENS1_19SingleTileSchedulerILb1ELb0ELb0ELi128EEEEEEEEEvNT_6ParamsE,"ax",@progbits
	.align	128
.text._ZN7cutlass13device_kernelIN5flash19enable_sm80_to_sm89INS1_16FlashAttnBwdSm80INS1_25CollectiveMainloopBwdSm80ILi2ELi2EN4cute5tupleIJNS5_1CILi128EEES8_NS7_ILi64EEEEEENS_10bfloat16_tEfNS_4arch4Sm80ELb0ELb0ELb1ELb1ELb0ELb0ELb0ELb0ELi2ELi4ELi4ELi4ELb0EEENS1_21CollectiveEpilogueBwdISA_SB_SD_Li256ELb1ELb0ELi2EEENS1_19SingleTileSchedulerILb1ELb0ELb0ELi128EEEEEEEEEvNT_6ParamsE:
        .type           _ZN7cutlass13device_kernelIN5flash19enable_sm80_to_sm89INS1_16FlashAttnBwdSm80INS1_25CollectiveMainloopBwdSm80ILi2ELi2EN4cute5tupleIJNS5_1CILi128EEES8_NS7_ILi64EEEEEENS_10bfloat16_tEfNS_4arch4Sm80ELb0ELb0ELb1ELb1ELb0ELb0ELb0ELb0ELi2ELi4ELi4ELi4ELb0EEENS1_21CollectiveEpilogueBwdISA_SB_SD_Li256ELb1ELb0ELi2EEENS1_19SingleTileSchedulerILb1ELb0ELb0ELi128EEEEEEEEEvNT_6ParamsE,@function
        .size           _ZN7cutlass13device_kernelIN5flash19enable_sm80_to_sm89INS1_16FlashAttnBwdSm80INS1_25CollectiveMainloopBwdSm80ILi2ELi2EN4cute5tupleIJNS5_1CILi128EEES8_NS7_ILi64EEEEEENS_10bfloat16_tEfNS_4arch4Sm80ELb0ELb0ELb1ELb1ELb0ELb0ELb0ELb0ELi2ELi4ELi4ELi4ELb0EEENS1_21CollectiveEpilogueBwdISA_SB_SD_Li256ELb1ELb0ELi2EEENS1_19SingleTileSchedulerILb1ELb0ELb0ELi128EEEEEEEEEvNT_6ParamsE,(.L_x_117 - _ZN7cutlass13device_kernelIN5flash19enable_sm80_to_sm89INS1_16FlashAttnBwdSm80INS1_25CollectiveMainloopBwdSm80ILi2ELi2EN4cute5tupleIJNS5_1CILi128EEES8_NS7_ILi64EEEEEENS_10bfloat16_tEfNS_4arch4Sm80ELb0ELb0ELb1ELb1ELb0ELb0ELb0ELb0ELi2ELi4ELi4ELi4ELb0EEENS1_21CollectiveEpilogueBwdISA_SB_SD_Li256ELb1ELb0ELi2EEENS1_19SingleTileSchedulerILb1ELb0ELb0ELi128EEEEEEEEEvNT_6ParamsE)
        .other          _ZN7cutlass13device_kernelIN5flash19enable_sm80_to_sm89INS1_16FlashAttnBwdSm80INS1_25CollectiveMainloopBwdSm80ILi2ELi2EN4cute5tupleIJNS5_1CILi128EEES8_NS7_ILi64EEEEEENS_10bfloat16_tEfNS_4arch4Sm80ELb0ELb0ELb1ELb1ELb0ELb0ELb0ELb0ELi2ELi4ELi4ELi4ELb0EEENS1_21CollectiveEpilogueBwdISA_SB_SD_Li256ELb1ELb0ELi2EEENS1_19SingleTileSchedulerILb1ELb0ELb0ELi128EEEEEEEEEvNT_6ParamsE,@"STO_CUDA_ENTRY STV_DEFAULT"
_ZN7cutlass13device_kernelIN5flash19enable_sm80_to_sm89INS1_16FlashAttnBwdSm80INS1_25CollectiveMainloopBwdSm80ILi2ELi2EN4cute5tupleIJNS5_1CILi128EEES8_NS7_ILi64EEEEEENS_10bfloat16_tEfNS_4arch4Sm80ELb0ELb0ELb1ELb1ELb0ELb0ELb0ELb0ELi2ELi4ELi4ELi4ELb0EEENS1_21CollectiveEpilogueBwdISA_SB_SD_Li256ELb1ELb0ELi2EEENS1_19SingleTileSchedulerILb1ELb0ELb0ELi128EEEEEEEEEvNT_6ParamsE:
[----:B------:R-:W-:Y:S01]  /*0000*/  LDC R1, c[0x0][0x28] ;  /* 0x00000a00ff017b82 */ /* 0x000fe20000000800 */
[----:B------:R-:W-:Y:S05]  /*0010*/  EXIT ;  /* 0x000000000000794d */ /* 0x000fea0003800000 */
.L_x_45:
        /* <DEDUP_REMOVED lines=14> */
.L_x_117:


//--------------------- .text._ZN7cutlass13device_kernelIN5flash19enable_sm80_to_sm89INS1_16FlashAttnBwdSm80INS1_25CollectiveMainloopBwdSm80ILi2ELi2EN4cute5tupleIJNS5_1CILi128EEES8_NS7_ILi64EEEEEENS_10bfloat16_tEfNS_4arch4Sm80ELb0ELb0ELb1ELb1ELb1ELb0ELb0ELb0ELi2ELi4ELi4ELi4ELb0EEENS1_21CollectiveEpilogueBwdISA_SB_SD_Li256ELb1ELb0ELi2EEENS1_19SingleTileSchedulerILb1ELb0ELb0ELi128EEEEEEEEEvNT_6ParamsE --------------------------
	.section	.text._ZN7cutlass13device_kernelIN5flash19enable_sm80_to_sm89INS1_16FlashAttnBwdSm80INS1_25CollectiveMainloopBwdSm80ILi2ELi2EN4cute5tupleIJNS5_1CILi128EEES8_NS7_ILi64EEEEEENS_10bfloat16_tEfNS_4arch4Sm80ELb0ELb0ELb1ELb1ELb1ELb0ELb0ELb0ELi2ELi4ELi4ELi4ELb0EEENS1_21CollectiveEpilogueBwdISA_SB_SD_Li256ELb1ELb0ELi2EEENS1_19SingleTileSchedulerILb1ELb0ELb0ELi128EEEEEEEEEvNT_6ParamsE,"ax",@progbits
	.align	128
.text._ZN7cutlass13device_kernelIN5flash19enable_sm80_to_sm89INS1_16FlashAttnBwdSm80INS1_25CollectiveMainloopBwdSm80ILi2ELi2EN4cute5tupleIJNS5_1CILi128EEES8_NS7_ILi64EEEEEENS_10bfloat16_tEfNS_4arch4Sm80ELb0ELb0ELb1ELb1ELb1ELb0ELb0ELb0ELi2ELi4ELi4ELi4ELb0EEENS1_21CollectiveEpilogueBwdISA_SB_SD_Li256ELb1ELb0ELi2EEENS1_19SingleTileSchedulerILb1ELb0ELb0ELi128EEEEEEEEEvNT_6ParamsE:
        .type           _ZN7cutlass13device_kernelIN5flash19enable_sm80_to_sm89INS1_16FlashAttnBwdSm80INS1_25CollectiveMainloopBwdSm80ILi2ELi2EN4cute5tupleIJNS5_1CILi128EEES8_NS7_ILi64EEEEEENS_10bfloat16_tEfNS_4arch4Sm80ELb0ELb0ELb1ELb1ELb1ELb0ELb0ELb0ELi2ELi4ELi4ELi4ELb0EEENS1_21CollectiveEpilogueBwdISA_SB_SD_Li256ELb1ELb0ELi2EEENS1_19SingleTileSchedulerILb1ELb0ELb0ELi128EEEEEEEEEvNT_6ParamsE,@function
        .size           _ZN7cutlass13device_kernelIN5flash19enable_sm80_to_sm89INS1_16FlashAttnBwdSm80INS1_25CollectiveMainloopBwdSm80ILi2ELi2EN4cute5tupleIJNS5_1CILi128EEES8_NS7_ILi64EEEEEENS_10bfloat16_tEfNS_4arch4Sm80ELb0ELb0ELb1ELb1ELb1ELb0ELb0ELb0ELi2ELi4ELi4ELi4ELb0EEENS1_21CollectiveEpilogueBwdISA_SB_SD_Li256ELb1ELb0ELi2EEENS1_19SingleTileSchedulerILb1ELb0ELb0ELi128EEEEEEEEEvNT_6ParamsE,(.L_x_118 - _ZN7cutlass13device_kernelIN5flash19enable_sm80_to_sm89INS1_16FlashAttnBwdSm80INS1_25CollectiveMainloopBwdSm80ILi2ELi2EN4cute5tupleIJNS5_1CILi128EEES8_NS7_ILi64EEEEEENS_10bfloat16_tEfNS_4arch4Sm80ELb0ELb0ELb1ELb1ELb1ELb0ELb0ELb0ELi2ELi4ELi4ELi4ELb0EEENS1_21CollectiveEpilogueBwdISA_SB_SD_Li256ELb1ELb0ELi2EEENS1_19SingleTileSchedulerILb1ELb0ELb0ELi128EEEEEEEEEvNT_6ParamsE)
        .other          _ZN7cutlass13device_kernelIN5flash19enable_sm80_to_sm89INS1_16FlashAttnBwdSm80INS1_25CollectiveMainloopBwdSm80ILi2ELi2EN4cute5tupleIJNS5_1CILi128EEES8_NS7_ILi64EEEEEENS_10bfloat16_tEfNS_4arch4Sm80ELb0ELb0ELb1ELb1ELb1ELb0ELb0ELb0ELi2ELi4ELi4ELi4ELb0EEENS1_21CollectiveEpilogueBwdISA_SB_SD_Li256ELb1ELb0ELi2EEENS1_19SingleTileSchedulerILb1ELb0ELb0ELi128EEEEEEEEEvNT_6ParamsE,@"STO_CUDA_ENTRY STV_DEFAULT"
_ZN7cutlass13device_kernelIN5flash19enable_sm80_to_sm89INS1_16FlashAttnBwdSm80INS1_25CollectiveMainloopBwdSm80ILi2ELi2EN4cute5tupleIJNS5_1CILi128EEES8_NS7_ILi64EEEEEENS_10bfloat16_tEfNS_4arch4Sm80ELb0ELb0ELb1ELb1ELb1ELb0ELb0ELb0ELi2ELi4ELi4ELi4ELb0EEENS1_21CollectiveEpilogueBwdISA_SB_SD_Li256ELb1ELb0ELi2EEENS1_19SingleTileSchedulerILb1ELb0ELb0ELi128EEEEEEEEEvNT_6ParamsE:
[----:B------:R-:W-:Y:S01]  /*0000*/  LDC R1, c[0x0][0x28] ;  /* 0x00000a00ff017b82 */ /* 0x000fe20000000800 */
[----:B------:R-:W-:Y:S05]  /*0010*/  EXIT ;  /* 0x000000000000794d */ /* 0x000fea0003800000 */
.L_x_46:
        /* <DEDUP_REMOVED lines=14> */
.L_x_118:


//--------------------- .text._ZN7cutlass13device_kernelIN5flash19enable_sm80_to_sm89INS1_16FlashAttnBwdSm80INS1_25CollectiveMainloopBwdSm80ILi2ELi2EN4cute5tupleIJNS5_1CILi128EEES8_NS7_ILi64EEEEEENS_10bfloat16_tEfNS_4arch4Sm80ELb0ELb0ELb1ELb1ELb0ELb0ELb0ELb0ELi2ELi4ELi4ELi4ELb0EEENS1_24CollectiveEpilogueBwdGQAISA_fSD_Li256ELb1ELb0EEENS1_19SingleTileSchedulerILb1ELb0ELb0ELi128EEEEEEEEEvNT_6ParamsE --------------------------
	.section	.text._ZN7cutlass13device_kernelIN5flash19enable_sm80_to_sm89INS1_16FlashAttnBwdSm80INS1_25CollectiveMainloopBwdSm80ILi2ELi2EN4cute5tupleIJNS5_1CILi128EEES8_NS7_ILi64EEEEEENS_10bfloat16_tEfNS_4arch4Sm80ELb0ELb0ELb1ELb1ELb0ELb0ELb0ELb0ELi2ELi4ELi4ELi4ELb0EEENS1_24CollectiveEpilogueBwdGQAISA_fSD_Li256ELb1ELb0EEENS1_19SingleTileSchedulerILb1ELb0ELb0ELi128EEEEEEEEEvNT_6ParamsE,"ax",@progbits
	.align	128
.text._ZN7cutlass13device_kernelIN5flash19enable_sm80_to_sm89INS1_16FlashAttnBwdSm80INS1_25CollectiveMainloopBwdSm80ILi2ELi2EN4cute5tupleIJNS5_1CILi128EEES8_NS7_ILi64EEEEEENS_10bfloat16_tEfNS_4arch4Sm80ELb0ELb0ELb1ELb1ELb0ELb0ELb0ELb0ELi2ELi4ELi4ELi4ELb0EEENS1_24CollectiveEpilogueBwdGQAISA_fSD_Li256ELb1ELb0EEENS1_19SingleTileSchedulerILb1ELb0ELb0ELi128EEEEEEEEEvNT_6ParamsE:
        .type           _ZN7cutlass13device_kernelIN5flash19enable_sm80_to_sm89INS1_16FlashAttnBwdSm80INS1_25CollectiveMainloopBwdSm80ILi2ELi2EN4cute5tupleIJNS5_1CILi128EEES8_NS7_ILi64EEEEEENS_10bfloat16_tEfNS_4arch4Sm80ELb0ELb0ELb1ELb1ELb0ELb0ELb0ELb0ELi2ELi4ELi4ELi4ELb0EEENS1_24CollectiveEpilogueBwdGQAISA_fSD_Li256ELb1ELb0EEENS1_19SingleTileSchedulerILb1ELb0ELb0ELi128EEEEEEEEEvNT_6ParamsE,@function
        .size           _ZN7cutlass13device_kernelIN5flash19enable_sm80_to_sm89INS1_16FlashAttnBwdSm80INS1_25CollectiveMainloopBwdSm80ILi2ELi2EN4cute5tupleIJNS5_1CILi128EEES8_NS7_ILi64EEEEEENS_10bfloat16_tEfNS_4arch4Sm80ELb0ELb0ELb1ELb1ELb0ELb0ELb0ELb0ELi2ELi4ELi4ELi4ELb0EEENS1_24CollectiveEpilogueBwdGQAISA_fSD_Li256ELb1ELb0EEENS1_19SingleTileSchedulerILb1ELb0ELb0ELi128EEEEEEEEEvNT_6ParamsE,(.L_x_119 - _ZN7cutlass13device_kernelIN5flash19enable_sm80_to_sm89INS1_16FlashAttnBwdSm80INS1_25CollectiveMainloopBwdSm80ILi2ELi2EN4cute5tupleIJNS5_1CILi128EEES8_NS7_ILi64EEEEEENS_10bfloat16_tEfNS_4arch4Sm80ELb0ELb0ELb1ELb1ELb0ELb0ELb0ELb0ELi2ELi4ELi4ELi4ELb0EEENS1_24CollectiveEpilogueBwdGQAISA_fSD_Li256ELb1ELb0EEENS1_19SingleTileSchedulerILb1ELb0ELb0ELi128EEEEEEEEEvNT_6ParamsE)
        .other          _ZN7cutlass13device_kernelIN5flash19enable_sm80_to_sm89INS1_16FlashAttnBwdSm80INS1_25CollectiveMainloopBwdSm80ILi2ELi2EN4cute5tupleIJNS5_1CILi128EEES8_NS7_ILi64EEEEEENS_10bfloat16_tEfNS_4arch4Sm80ELb0ELb0ELb1ELb1ELb0ELb0ELb0ELb0ELi2ELi4ELi4ELi4ELb0EEENS1_24CollectiveEpilogueBwdGQAISA_fSD_Li256ELb1ELb0EEENS1_19SingleTileSchedulerILb1ELb0ELb0ELi128EEEEEEEEEvNT_6ParamsE,@"STO_CUDA_ENTRY STV_DEFAULT"
_ZN7cutlass13device_kernelIN5flash19enable_sm80_to_sm89INS1_16FlashAttnBwdSm80INS1_25CollectiveMainloopBwdSm80ILi2ELi2EN4cute5tupleIJNS5_1CILi128EEES8_NS7_ILi64EEEEEENS_10bfloat16_tEfNS_4arch4Sm80ELb0ELb0ELb1ELb1ELb0ELb0ELb0ELb0ELi2ELi4ELi4ELi4ELb0EEENS1_24CollectiveEpilogueBwdGQAISA_fSD_Li256ELb1ELb0EEENS1_19SingleTileSchedulerILb1ELb0ELb0ELi128EEEEEEEEEvNT_6ParamsE:
[----:B------:R-:W-:Y:S01]  /*0000*/  LDC R1, c[0x0][0x28] ;  /* 0x00000a00ff017b82 */ /* 0x000fe20000000800 */
[----:B------:R-:W-:Y:S05]  /*0010*/  EXIT ;  /* 0x000000000000794d */ /* 0x000fea0003800000 */
.L_x_47:
        /* <DEDUP_REMOVED lines=14> */
.L_x_119:


//--------------------- .text._ZN7cutlass13device_kernelIN5flash19enable_sm80_to_sm89INS1_16FlashAttnBwdSm80INS1_25CollectiveMainloopBwdSm80ILi2ELi2EN4cute5tupleIJNS5_1CILi128EEES8_NS7_ILi64EEEEEENS_10bfloat16_tEfNS_4arch4Sm80ELb0ELb0ELb1ELb1ELb1ELb0ELb0ELb0ELi2ELi4ELi4ELi4ELb0EEENS1_24CollectiveEpilogueBwdGQAISA_fSD_Li256ELb1ELb1EEENS1_19SingleTileSchedulerILb1ELb0ELb0ELi128EEEEEEEEEvNT_6ParamsE --------------------------
	.section	.text._ZN7cutlass13device_kernelIN5flash19enable_sm80_to_sm89INS1_16FlashAttnBwdSm80INS1_25CollectiveMainloopBwdSm80ILi2ELi2EN4cute5tupleIJNS5_1CILi128EEES8_NS7_ILi64EEEEEENS_10bfloat16_tEfNS_4arch4Sm80ELb0ELb0ELb1ELb1ELb1ELb0ELb0ELb0ELi2ELi4ELi4ELi4ELb0EEENS1_24CollectiveEpilogueBwdGQAISA_fSD_Li256ELb1ELb1EEENS1_19SingleTileSchedulerILb1ELb0ELb0ELi128EEEEEEEEEvNT_6ParamsE,"ax",@progbits
	.align	128
.text._ZN7cutlass13device_kernelIN5flash19enable_sm80_to_sm89INS1_16FlashAttnBwdSm80INS1_25CollectiveMainloopBwdSm80ILi2ELi2EN4cute5tupleIJNS5_1CILi128EEES8_NS7_ILi64EEEEEENS_10bfloat16_tEfNS_4arch4Sm80ELb0ELb0ELb1ELb1ELb1ELb0ELb0ELb0ELi2ELi4ELi4ELi4ELb0EEENS1_24CollectiveEpilogueBwdGQAISA_fSD_Li256ELb1ELb1EEENS1_19SingleTileSchedulerILb1ELb0ELb0ELi128EEEEEEEEEvNT_6ParamsE:
        .type           _ZN7cutlass13device_kernelIN5flash19enable_sm80_to_sm89INS1_16FlashAttnBwdSm80INS1_25CollectiveMainloopBwdSm80ILi2ELi2EN4cute5tupleIJNS5_1CILi128EEES8_NS7_ILi64EEEEEENS_10bfloat16_tEfNS_4arch4Sm80ELb0ELb0ELb1ELb1ELb1ELb0ELb0ELb0ELi2ELi4ELi4ELi4ELb0EEENS1_24CollectiveEpilogueBwdGQAISA_fSD_Li256ELb1ELb1EEENS1_19SingleTileSchedulerILb1ELb0ELb0ELi128EEEEEEEEEvNT_6ParamsE,@function
        .size           _ZN7cutlass13device_kernelIN5flash19enable_sm80_to_sm89INS1_16FlashAttnBwdSm80INS1_25CollectiveMainloopBwdSm80ILi2ELi2EN4cute5tupleIJNS5_1CILi128EEES8_NS7_ILi64EEEEEENS_10bfloat16_tEfNS_4arch4Sm80ELb0ELb0ELb1ELb1ELb1ELb0ELb0ELb0ELi2ELi4ELi4ELi4ELb0EEENS1_24CollectiveEpilogueBwdGQAISA_fSD_Li256ELb1ELb1EEENS1_19SingleTileSchedulerILb1ELb0ELb0ELi128EEEEEEEEEvNT_6ParamsE,(.L_x_120 - _ZN7cutlass13device_kernelIN5flash19enable_sm80_to_sm89INS1_16FlashAttnBwdSm80INS1_25CollectiveMainloopBwdSm80ILi2ELi2EN4cute5tupleIJNS5_1CILi128EEES8_NS7_ILi64EEEEEENS_10bfloat16_tEfNS_4arch4Sm80ELb0ELb0ELb1ELb1ELb1ELb0ELb0ELb0ELi2ELi4ELi4ELi4ELb0EEENS1_24CollectiveEpilogueBwdGQAISA_fSD_Li256ELb1ELb1EEENS1_19SingleTileSchedulerILb1ELb0ELb0ELi128EEEEEEEEEvNT_6ParamsE)
        .other          _ZN7cutlass13device_kernelIN5flash19enable_sm80_to_sm89INS1_16FlashAttnBwdSm80INS1_25CollectiveMainloopBwdSm80ILi2ELi2EN4cute5tupleIJNS5_1CILi128EEES8_NS7_ILi64EEEEEENS_10bfloat16_tEfNS_4arch4Sm80ELb0ELb0ELb1ELb1ELb1ELb0ELb0ELb0ELi2ELi4ELi4ELi4ELb0EEENS1_24CollectiveEpilogueBwdGQAISA_fSD_Li256ELb1ELb1EEENS1_19SingleTileSchedulerILb1ELb0ELb0ELi128EEEEEEEEEvNT_6ParamsE,@"STO_CUDA_ENTRY STV_DEFAULT"
_ZN7cutlass13device_kernelIN5flash19enable_sm80_to_sm89INS1_16FlashAttnBwdSm80INS1_25CollectiveMainloopBwdSm80ILi2ELi2EN4cute5tupleIJNS5_1CILi128EEES8_NS7_ILi64EEEEEENS_10bfloat16_tEfNS_4arch4Sm80ELb0ELb0ELb1ELb1ELb1ELb0ELb0ELb0ELi2ELi4ELi4ELi4ELb0EEENS1_24CollectiveEpilogueBwdGQAISA_fSD_Li256ELb1ELb1EEENS1_19SingleTileSchedulerILb1ELb0ELb0ELi128EEEEEEEEEvNT_6ParamsE:
[----:B------:R-:W-:Y:S01]  /*0000*/  LDC R1, c[0x0][0x28] ;  /* 0x00000a00ff017b82 */ /* 0x000fe20000000800 */
[----:B------:R-:W-:Y:S05]  /*0010*/  EXIT ;  /* 0x000000000000794d */ /* 0x000fea0003800000 */
.L_x_48:
        /* <DEDUP_REMOVED lines=14> */
.L_x_120:


//--------------------- .text._ZN7cutlass13device_kernelIN5flash19enable_sm80_to_sm89INS1_16FlashAttnBwdSm80INS1_25CollectiveMainloopBwdSm80ILi2ELi2EN4cute5tupleIJNS5_1CILi128EEES8_NS7_ILi64EEEEEENS_10bfloat16_tEfNS_4arch4Sm80ELb0ELb1ELb1ELb0ELb0ELb0ELb0ELb0ELi2ELi4ELi4ELi4ELb0EEENS1_21CollectiveEpilogueBwdISA_SB_SD_Li256ELb0ELb0ELi2EEENS1_19SingleTileSchedulerILb0ELb0ELb0ELi128EEEEEEEEEvNT_6ParamsE --------------------------
	.section	.text._ZN7cutlass13device_kernelIN5flash19enable_sm80_to_sm89INS1_16FlashAttnBwdSm80INS1_25CollectiveMainloopBwdSm80ILi2ELi2EN4cute5tupleIJNS5_1CILi128EEES8_NS7_ILi64EEEEEENS_10bfloat16_tEfNS_4arch4Sm80ELb0ELb1ELb1ELb0ELb0ELb0ELb0ELb0ELi2ELi4ELi4ELi4ELb0EEENS1_21CollectiveEpilogueBwdISA_SB_SD_Li256ELb0ELb0ELi2EEENS1_19SingleTileSchedulerILb0ELb0ELb0ELi128EEEEEEEEEvNT_6ParamsE,"ax",@progbits
	.align	128
.text._ZN7cutlass13device_kernelIN5flash19enable_sm80_to_sm89INS1_16FlashAttnBwdSm80INS1_25CollectiveMainloopBwdSm80ILi2ELi2EN4cute5tupleIJNS5_1CILi128EEES8_NS7_ILi64EEEEEENS_10bfloat16_tEfNS_4arch4Sm80ELb0ELb1ELb1ELb0ELb0ELb0ELb0ELb0ELi2ELi4ELi4ELi4ELb0EEENS1_21CollectiveEpilogueBwdISA_SB_SD_Li256ELb0ELb0ELi2EEENS1_19SingleTileSchedulerILb0ELb0ELb0ELi128EEEEEEEEEvNT_6ParamsE:
        .type           _ZN7cutlass13device_kernelIN5flash19enable_sm80_to_sm89INS1_16FlashAttnBwdSm80INS1_25CollectiveMainloopBwdSm80ILi2ELi2EN4cute5tupleIJNS5_1CILi128EEES8_NS7_ILi64EEEEEENS_10bfloat16_tEfNS_4arch4Sm80ELb0ELb1ELb1ELb0ELb0ELb0ELb0ELb0ELi2ELi4ELi4ELi4ELb0EEENS1_21CollectiveEpilogueBwdISA_SB_SD_Li256ELb0ELb0ELi2EEENS1_19SingleTileSchedulerILb0ELb0ELb0ELi128EEEEEEEEEvNT_6ParamsE,@function
        .size           _ZN7cutlass13device_kernelIN5flash19enable_sm80_to_sm89INS1_16FlashAttnBwdSm80INS1_25CollectiveMainloopBwdSm80ILi2ELi2EN4cute5tupleIJNS5_1CILi128EEES8_NS7_ILi64EEEEEENS_10bfloat16_tEfNS_4arch4Sm80ELb0ELb1ELb1ELb0ELb0ELb0ELb0ELb0ELi2ELi4ELi4ELi4ELb0EEENS1_21CollectiveEpilogueBwdISA_SB_SD_Li256ELb0ELb0ELi2EEENS1_19SingleTileSchedulerILb0ELb0ELb0ELi128EEEEEEEEEvNT_6ParamsE,(.L_x_121 - _ZN7cutlass13device_kernelIN5flash19enable_sm80_to_sm89INS1_16FlashAttnBwdSm80INS1_25CollectiveMainloopBwdSm80ILi2ELi2EN4cute5tupleIJNS5_1CILi128EEES8_NS7_ILi64EEEEEENS_10bfloat16_tEfNS_4arch4Sm80ELb0ELb1ELb1ELb0ELb0ELb0ELb0ELb0ELi2ELi4ELi4ELi4ELb0EEENS1_21CollectiveEpilogueBwdISA_SB_SD_Li256ELb0ELb0ELi2EEENS1_19SingleTileSchedulerILb0ELb0ELb0ELi128EEEEEEEEEvNT_6ParamsE)
        .other          _ZN7cutlass13device_kernelIN5flash19enable_sm80_to_sm89INS1_16FlashAttnBwdSm80INS1_25CollectiveMainloopBwdSm80ILi2ELi2EN4cute5tupleIJNS5_1CILi128EEES8_NS7_ILi64EEEEEENS_10bfloat16_tEfNS_4arch4Sm80ELb0ELb1ELb1ELb0ELb0ELb0ELb0ELb0ELi2ELi4ELi4ELi4ELb0EEENS1_21CollectiveEpilogueBwdISA_SB_SD_Li256ELb0ELb0ELi2EEENS1_19SingleTileSchedulerILb0ELb0ELb0ELi128EEEEEEEEEvNT_6ParamsE,@"STO_CUDA_ENTRY STV_DEFAULT"
_ZN7cutlass13device_kernelIN5flash19enable_sm80_to_sm89INS1_16FlashAttnBwdSm80INS1_25CollectiveMainloopBwdSm80ILi2ELi2EN4cute5tupleIJNS5_1CILi128EEES8_NS7_ILi64EEEEEENS_10bfloat16_tEfNS_4arch4Sm80ELb0ELb1ELb1ELb0ELb0ELb0ELb0ELb0ELi2ELi4ELi4ELi4ELb0EEENS1_21CollectiveEpilogueBwdISA_SB_SD_Li256ELb0ELb0ELi2EEENS1_19SingleTileSchedulerILb0ELb0ELb0ELi128EEEEEEEEEvNT_6ParamsE:
[----:B------:R-:W-:Y:S01]  /*0000*/  LDC R1, c[0x0][0x28] ;  /* 0x00000a00ff017b82 */ /* 0x000fe20000000800 */
[----:B------:R-:W-:Y:S05]  /*0010*/  EXIT ;  /* 0x000000000000794d */ /* 0x000fea0003800000 */
.L_x_49:
        /* <DEDUP_REMOVED lines=14> */
.L_x_121:


//--------------------- .text._ZN7cutlass13device_kernelIN5flash19enable_sm80_to_sm89INS1_16FlashAttnBwdSm80INS1_25CollectiveMainloopBwdSm80ILi2ELi2EN4cute5tupleIJNS5_1CILi128EEES8_NS7_ILi64EEEEEENS_10bfloat16_tEfNS_4arch4Sm80ELb0ELb1ELb1ELb0ELb1ELb0ELb0ELb0ELi2ELi4ELi4ELi4ELb0EEENS1_21CollectiveEpilogueBwdISA_SB_SD_Li256ELb0ELb0ELi2EEENS1_19SingleTileSchedulerILb0ELb0ELb0ELi128EEEEEEEEEvNT_6ParamsE --------------------------
	.section	.text._ZN7cutlass13device_kernelIN5flash19enable_sm80_to_sm89INS1_16FlashAttnBwdSm80INS1_25CollectiveMainloopBwdSm80ILi2ELi2EN4cute5tupleIJNS5_1CILi128EEES8_NS7_ILi64EEEEEENS_10bfloat16_tEfNS_4arch4Sm80ELb0ELb1ELb1ELb0ELb1ELb0ELb0ELb0ELi2ELi4ELi4ELi4ELb0EEENS1_21CollectiveEpilogueBwdISA_SB_SD_Li256ELb0ELb0ELi2EEENS1_19SingleTileSchedulerILb0ELb0ELb0ELi128EEEEEEEEEvNT_6ParamsE,"ax",@progbits
	.align	128
.text._ZN7cutlass13device_kernelIN5flash19enable_sm80_to_sm89INS1_16FlashAttnBwdSm80INS1_25CollectiveMainloopBwdSm80ILi2ELi2EN4cute5tupleIJNS5_1CILi128EEES8_NS7_ILi64EEEEEENS_10bfloat16_tEfNS_4arch4Sm80ELb0ELb1ELb1ELb0ELb1ELb0ELb0ELb0ELi2ELi4ELi4ELi4ELb0EEENS1_21CollectiveEpilogueBwdISA_SB_SD_Li256ELb0ELb0ELi2EEENS1_19SingleTileSchedulerILb0ELb0ELb0ELi128EEEEEEEEEvNT_6ParamsE:
        .type           _ZN7cutlass13device_kernelIN5flash19enable_sm80_to_sm89INS1_16FlashAttnBwdSm80INS1_25CollectiveMainloopBwdSm80ILi2ELi2EN4cute5tupleIJNS5_1CILi128EEES8_NS7_ILi64EEEEEENS_10bfloat16_tEfNS_4arch4Sm80ELb0ELb1ELb1ELb0ELb1ELb0ELb0ELb0ELi2ELi4ELi4ELi4ELb0EEENS1_21CollectiveEpilogueBwdISA_SB_SD_Li256ELb0ELb0ELi2EEENS1_19SingleTileSchedulerILb0ELb0ELb0ELi128EEEEEEEEEvNT_6ParamsE,@function
        .size           _ZN7cutlass13device_kernelIN5flash19enable_sm80_to_sm89INS1_16FlashAttnBwdSm80INS1_25CollectiveMainloopBwdSm80ILi2ELi2EN4cute5tupleIJNS5_1CILi128EEES8_NS7_ILi64EEEEEENS_10bfloat16_tEfNS_4arch4Sm80ELb0ELb1ELb1ELb0ELb1ELb0ELb0ELb0ELi2ELi4ELi4ELi4ELb0EEENS1_21CollectiveEpilogueBwdISA_SB_SD_Li256ELb0ELb0ELi2EEENS1_19SingleTileSchedulerILb0ELb0ELb0ELi128EEEEEEEEEvNT_6ParamsE,(.L_x_122 - _ZN7cutlass13device_kernelIN5flash19enable_sm80_to_sm89INS1_16FlashAttnBwdSm80INS1_25CollectiveMainloopBwdSm80ILi2ELi2EN4cute5tupleIJNS5_1CILi128EEES8_NS7_ILi64EEEEEENS_10bfloat16_tEfNS_4arch4Sm80ELb0ELb1ELb1ELb0ELb1ELb0ELb0ELb0ELi2ELi4ELi4ELi4ELb0EEENS1_21CollectiveEpilogueBwdISA_SB_SD_Li256ELb0ELb0ELi2EEENS1_19SingleTileSchedulerILb0ELb0ELb0ELi128EEEEEEEEEvNT_6ParamsE)
        .other          _ZN7cutlass13device_kernelIN5flash19enable_sm80_to_sm89INS1_16FlashAttnBwdSm80INS1_25CollectiveMainloopBwdSm80ILi2ELi2EN4cute5tupleIJNS5_1CILi128EEES8_NS7_ILi64EEEEEENS_10bfloat16_tEfNS_4arch4Sm80ELb0ELb1ELb1ELb0ELb1ELb0ELb0ELb0ELi2ELi4ELi4ELi4ELb0EEENS1_21CollectiveEpilogueBwdISA_SB_SD_Li256ELb0ELb0ELi2EEENS1_19SingleTileSchedulerILb0ELb0ELb0ELi128EEEEEEEEEvNT_6ParamsE,@"STO_CUDA_ENTRY STV_DEFAULT"
_ZN7cutlass13device_kernelIN5flash19enable_sm80_to_sm89INS1_16FlashAttnBwdSm80INS1_25CollectiveMainloopBwdSm80ILi2ELi2EN4cute5tupleIJNS5_1CILi128EEES8_NS7_ILi64EEEEEENS_10bfloat16_tEfNS_4arch4Sm80ELb0ELb1ELb1ELb0ELb1ELb0ELb0ELb0ELi2ELi4ELi4ELi4ELb0EEENS1_21CollectiveEpilogueBwdISA_SB_SD_Li256ELb0ELb0ELi2EEENS1_19SingleTileSchedulerILb0ELb0ELb0ELi128EEEEEEEEEvNT_6ParamsE:
[----:B------:R-:W-:Y:S01]  /*0000*/  LDC R1, c[0x0][0x28] ;  /* 0x00000a00ff017b82 */ /* 0x000fe20000000800 */
[----:B------:R-:W-:Y:S05]  /*0010*/  EXIT ;  /* 0x000000000000794d */ /* 0x000fea0003800000 */
.L_x_50:
        /* <DEDUP_REMOVED lines=14> */
.L_x_122:


//--------------------- .text._ZN7cutlass13device_kernelIN5flash19enable_sm80_to_sm89INS1_16FlashAttnBwdSm80INS1_25CollectiveMainloopBwdSm80ILi2ELi2EN4cute5tupleIJNS5_1CILi128EEES8_NS7_ILi64EEEEEENS_10bfloat16_tEfNS_4arch4Sm80ELb0ELb1ELb1ELb0ELb0ELb0ELb0ELb0ELi2ELi4ELi4ELi4ELb0EEENS1_24CollectiveEpilogueBwdGQAISA_fSD_Li256ELb0ELb0EEENS1_19SingleTileSchedulerILb0ELb0ELb0ELi128EEEEEEEEEvNT_6ParamsE --------------------------
	.section	.text._ZN7cutlass13device_kernelIN5flash19enable_sm80_to_sm89INS1_16FlashAttnBwdSm80INS1_25CollectiveMainloopBwdSm80ILi2ELi2EN4cute5tupleIJNS5_1CILi128EEES8_NS7_ILi64EEEEEENS_10bfloat16_tEfNS_4arch4Sm80ELb0ELb1ELb1ELb0ELb0ELb0ELb0ELb0ELi2ELi4ELi4ELi4ELb0EEENS1_24CollectiveEpilogueBwdGQAISA_fSD_Li256ELb0ELb0EEENS1_19SingleTileSchedulerILb0ELb0ELb0ELi128EEEEEEEEEvNT_6ParamsE,"ax",@progbits
	.align	128
.text._ZN7cutlass13device_kernelIN5flash19enable_sm80_to_sm89INS1_16FlashAttnBwdSm80INS1_25CollectiveMainloopBwdSm80ILi2ELi2EN4cute5tupleIJNS5_1CILi128EEES8_NS7_ILi64EEEEEENS_10bfloat16_tEfNS_4arch4Sm80ELb0ELb1ELb1ELb0ELb0ELb0ELb0ELb0ELi2ELi4ELi4ELi4ELb0EEENS1_24CollectiveEpilogueBwdGQAISA_fSD_Li256ELb0ELb0EEENS1_19SingleTileSchedulerILb0ELb0ELb0ELi128EEEEEEEEEvNT_6ParamsE:
        .type           _ZN7cutlass13device_kernelIN5flash19enable_sm80_to_sm89INS1_16FlashAttnBwdSm80INS1_25CollectiveMainloopBwdSm80ILi2ELi2EN4cute5tupleIJNS5_1CILi128EEES8_NS7_ILi64EEEEEENS_10bfloat16_tEfNS_4arch4Sm80ELb0ELb1ELb1ELb0ELb0ELb0ELb0ELb0ELi2ELi4ELi4ELi4ELb0EEENS1_24CollectiveEpilogueBwdGQAISA_fSD_Li256ELb0ELb0EEENS1_19SingleTileSchedulerILb0ELb0ELb0ELi128EEEEEEEEEvNT_6ParamsE,@function
        .size           _ZN7cutlass13device_kernelIN5flash19enable_sm80_to_sm89INS1_16FlashAttnBwdSm80INS1_25CollectiveMainloopBwdSm80ILi2ELi2EN4cute5tupleIJNS5_1CILi128EEES8_NS7_ILi64EEEEEENS_10bfloat16_tEfNS_4arch4Sm80ELb0ELb1ELb1ELb0ELb0ELb0ELb0ELb0ELi2ELi4ELi4ELi4ELb0EEENS1_24CollectiveEpilogueBwdGQAISA_fSD_Li256ELb0ELb0EEENS1_19SingleTileSchedulerILb0ELb0ELb0ELi128EEEEEEEEEvNT_6ParamsE,(.L_x_123 - _ZN7cutlass13device_kernelIN5flash19enable_sm80_to_sm89INS1_16FlashAttnBwdSm80INS1_25CollectiveMainloopBwdSm80ILi2ELi2EN4cute5tupleIJNS5_1CILi128EEES8_NS7_ILi64EEEEEENS_10bfloat16_tEfNS_4arch4Sm80ELb0ELb1ELb1ELb0ELb0ELb0ELb0ELb0ELi2ELi4ELi4ELi4ELb0EEENS1_24CollectiveEpilogueBwdGQAISA_fSD_Li256ELb0ELb0EEENS1_19SingleTileSchedulerILb0ELb0ELb0ELi128EEEEEEEEEvNT_6ParamsE)
        .other          _ZN7cutlass13device_kernelIN5flash19enable_sm80_to_sm89INS1_16FlashAttnBwdSm80INS1_25CollectiveMainloopBwdSm80ILi2ELi2EN4cute5tupleIJNS5_1CILi128EEES8_NS7_ILi64EEEEEENS_10bfloat16_tEfNS_4arch4Sm80ELb0ELb1ELb1ELb0ELb0ELb0ELb0ELb0ELi2ELi4ELi4ELi4ELb0EEENS1_24CollectiveEpilogueBwdGQAISA_fSD_Li256ELb0ELb0EEENS1_19SingleTileSchedulerILb0ELb0ELb0ELi128EEEEEEEEEvNT_6ParamsE,@"STO_CUDA_ENTRY STV_DEFAULT"
_ZN7cutlass13device_kernelIN5flash19enable_sm80_to_sm89INS1_16FlashAttnBwdSm80INS1_25CollectiveMainloopBwdSm80ILi2ELi2EN4cute5tupleIJNS5_1CILi128EEES8_NS7_ILi64EEEEEENS_10bfloat16_tEfNS_4arch4Sm80ELb0ELb1ELb1ELb0ELb0ELb0ELb0ELb0ELi2ELi4ELi4ELi4ELb0EEENS1_24CollectiveEpilogueBwdGQAISA_fSD_Li256ELb0ELb0EEENS1_19SingleTileSchedulerILb0ELb0ELb0ELi128EEEEEEEEEvNT_6ParamsE:
[----:B------:R-:W-:Y:S01]  /*0000*/  LDC R1, c[0x0][0x28] ;  /* 0x00000a00ff017b82 */ /* 0x000fe20000000800 */
[----:B------:R-:W-:Y:S05]  /*0010*/  EXIT ;  /* 0x000000000000794d */ /* 0x000fea0003800000 */
.L_x_51:
        /* <DEDUP_REMOVED lines=14> */
.L_x_123:


//--------------------- .text._ZN7cutlass13device_kernelIN5flash19enable_sm80_to_sm89INS1_16FlashAttnBwdSm80INS1_25CollectiveMainloopBwdSm80ILi2ELi2EN4cute5tupleIJNS5_1CILi128EEES8_NS7_ILi64EEEEEENS_10bfloat16_tEfNS_4arch4Sm80ELb0ELb1ELb1ELb0ELb1ELb0ELb0ELb0ELi2ELi4ELi4ELi4ELb0EEENS1_24CollectiveEpilogueBwdGQAISA_fSD_Li256ELb0ELb1EEENS1_19SingleTileSchedulerILb0ELb0ELb0ELi128EEEEEEEEEvNT_6ParamsE --------------------------
	.section	.text._ZN7cutlass13device_kernelIN5flash19enable_sm80_to_sm89INS1_16FlashAttnBwdSm80INS1_25CollectiveMainloopBwdSm80ILi2ELi2EN4cute5tupleIJNS5_1CILi128EEES8_NS7_ILi64EEEEEENS_10bfloat16_tEfNS_4arch4Sm80ELb0ELb1ELb1ELb0ELb1ELb0ELb0ELb0ELi2ELi4ELi4ELi4ELb0EEENS1_24CollectiveEpilogueBwdGQAISA_fSD_Li256ELb0ELb1EEENS1_19SingleTileSchedulerILb0ELb0ELb0ELi128EEEEEEEEEvNT_6ParamsE,"ax",@progbits
	.align	128
.text._ZN7cutlass13device_kernelIN5flash19enable_sm80_to_sm89INS1_16FlashAttnBwdSm80INS1_25CollectiveMainloopBwdSm80ILi2ELi2EN4cute5tupleIJNS5_1CILi128EEES8_NS7_ILi64EEEEEENS_10bfloat16_tEfNS_4arch4Sm80ELb0ELb1ELb1ELb0ELb1ELb0ELb0ELb0ELi2ELi4ELi4ELi4ELb0EEENS1_24CollectiveEpilogueBwdGQAISA_fSD_Li256ELb0ELb1EEENS1_19SingleTileSchedulerILb0ELb0ELb0ELi128EEEEEEEEEvNT_6ParamsE:
        .type           _ZN7cutlass13device_kernelIN5flash19enable_sm80_to_sm89INS1_16FlashAttnBwdSm80INS1_25CollectiveMainloopBwdSm80ILi2ELi2EN4cute5tupleIJNS5_1CILi128EEES8_NS7_ILi64EEEEEENS_10bfloat16_tEfNS_4arch4Sm80ELb0ELb1ELb1ELb0ELb1ELb0ELb0ELb0ELi2ELi4ELi4ELi4ELb0EEENS1_24CollectiveEpilogueBwdGQAISA_fSD_Li256ELb0ELb1EEENS1_19SingleTileSchedulerILb0ELb0ELb0ELi128EEEEEEEEEvNT_6ParamsE,@function
        .size           _ZN7cutlass13device_kernelIN5flash19enable_sm80_to_sm89INS1_16FlashAttnBwdSm80INS1_25CollectiveMainloopBwdSm80ILi2ELi2EN4cute5tupleIJNS5_1CILi128EEES8_NS7_ILi64EEEEEENS_10bfloat16_tEfNS_4arch4Sm80ELb0ELb1ELb1ELb0ELb1ELb0ELb0ELb0ELi2ELi4ELi4ELi4ELb0EEENS1_24CollectiveEpilogueBwdGQAISA_fSD_Li256ELb0ELb1EEENS1_19SingleTileSchedulerILb0ELb0ELb0ELi128EEEEEEEEEvNT_6ParamsE,(.L_x_124 - _ZN7cutlass13device_kernelIN5flash19enable_sm80_to_sm89INS1_16FlashAttnBwdSm80INS1_25CollectiveMainloopBwdSm80ILi2ELi2EN4cute5tupleIJNS5_1CILi128EEES8_NS7_ILi64EEEEEENS_10bfloat16_tEfNS_4arch4Sm80ELb0ELb1ELb1ELb0ELb1ELb0ELb0ELb0ELi2ELi4ELi4ELi4ELb0EEENS1_24CollectiveEpilogueBwdGQAISA_fSD_Li256ELb0ELb1EEENS1_19SingleTileSchedulerILb0ELb0ELb0ELi128EEEEEEEEEvNT_6ParamsE)
        .other          _ZN7cutlass13device_kernelIN5flash19enable_sm80_to_sm89INS1_16FlashAttnBwdSm80INS1_25CollectiveMainloopBwdSm80ILi2ELi2EN4cute5tupleIJNS5_1CILi128EEES8_NS7_ILi64EEEEEENS_10bfloat16_tEfNS_4arch4Sm80ELb0ELb1ELb1ELb0ELb1ELb0ELb0ELb0ELi2ELi4ELi4ELi4ELb0EEENS1_24CollectiveEpilogueBwdGQAISA_fSD_Li256ELb0ELb1EEENS1_19SingleTileSchedulerILb0ELb0ELb0ELi128EEEEEEEEEvNT_6ParamsE,@"STO_CUDA_ENTRY STV_DEFAULT"
_ZN7cutlass13device_kernelIN5flash19enable_sm80_to_sm89INS1_16FlashAttnBwdSm80INS1_25CollectiveMainloopBwdSm80ILi2ELi2EN4cute5tupleIJNS5_1CILi128EEES8_NS7_ILi64EEEEEENS_10bfloat16_tEfNS_4arch4Sm80ELb0ELb1ELb1ELb0ELb1ELb0ELb0ELb0ELi2ELi4ELi4ELi4ELb0EEENS1_24CollectiveEpilogueBwdGQAISA_fSD_Li256ELb0ELb1EEENS1_19SingleTileSchedulerILb0ELb0ELb0ELi128EEEEEEEEEvNT_6ParamsE:
[----:B------:R-:W-:Y:S01]  /*0000*/  LDC R1, c[0x0][0x28] ;  /* 0x00000a00ff017b82 */ /* 0x000fe20000000800 */
[----:B------:R-:W-:Y:S05]  /*0010*/  EXIT ;  /* 0x000000000000794d */ /* 0x000fea0003800000 */
.L_x_52:
        /* <DEDUP_REMOVED lines=14> */
.L_x_124:


//--------------------- .text._ZN7cutlass13device_kernelIN5flash19enable_sm80_to_sm89INS1_16FlashAttnBwdSm80INS1_25CollectiveMainloopBwdSm80ILi2ELi2EN4cute5tupleIJNS5_1CILi128EEES8_NS7_ILi64EEEEEENS_10bfloat16_tEfNS_4arch4Sm80ELb0ELb1ELb1ELb1ELb0ELb0ELb0ELb0ELi2ELi4ELi4ELi4ELb0EEENS1_21CollectiveEpilogueBwdISA_SB_SD_Li256ELb1ELb0ELi2EEENS1_19SingleTileSchedulerILb1ELb0ELb0ELi128EEEEEEEEEvNT_6ParamsE --------------------------
	.section	.text._ZN7cutlass13device_kernelIN5flash19enable_sm80_to_sm89INS1_16FlashAttnBwdSm80INS1_25CollectiveMainloopBwdSm80ILi2ELi2EN4cute5tupleIJNS5_1CILi128EEES8_NS7_ILi64EEEEEENS_10bfloat16_tEfNS_4arch4Sm80ELb0ELb1ELb1ELb1ELb0ELb0ELb0ELb0ELi2ELi4ELi4ELi4ELb0EEENS1_21CollectiveEpilogueBwdISA_SB_SD_Li256ELb1ELb0ELi2EEENS1_19SingleTileSchedulerILb1ELb0ELb0ELi128EEEEEEEEEvNT_6ParamsE,"ax",@progbits
	.align	128
.text._ZN7cutlass13device_kernelIN5flash19enable_sm80_to_sm89INS1_16FlashAttnBwdSm80INS1_25CollectiveMainloopBwdSm80ILi2ELi2EN4cute5tupleIJNS5_1CILi128EEES8_NS7_ILi64EEEEEENS_10bfloat16_tEfNS_4arch4Sm80ELb0ELb1ELb1ELb1ELb0ELb0ELb0ELb0ELi2ELi4ELi4ELi4ELb0EEENS1_21CollectiveEpilogueBwdISA_SB_SD_Li256ELb1ELb0ELi2EEENS1_19SingleTileSchedulerILb1ELb0ELb0ELi128EEEEEEEEEvNT_6ParamsE:
        .type           _ZN7cutlass13device_kernelIN5flash19enable_sm80_to_sm89INS1_16FlashAttnBwdSm80INS1_25CollectiveMainloopBwdSm80ILi2ELi2EN4cute5tupleIJNS5_1CILi128EEES8_NS7_ILi64EEEEEENS_10bfloat16_tEfNS_4arch4Sm80ELb0ELb1ELb1ELb1ELb0ELb0ELb0ELb0ELi2ELi4ELi4ELi4ELb0EEENS1_21CollectiveEpilogueBwdISA_SB_SD_Li256ELb1ELb0ELi2EEENS1_19SingleTileSchedulerILb1ELb0ELb0ELi128EEEEEEEEEvNT_6ParamsE,@function
        .size           _ZN7cutlass13device_kernelIN5flash19enable_sm80_to_sm89INS1_16FlashAttnBwdSm80INS1_25CollectiveMainloopBwdSm80ILi2ELi2EN4cute5tupleIJNS5_1CILi128EEES8_NS7_ILi64EEEEEENS_10bfloat16_tEfNS_4arch4Sm80ELb0ELb1ELb1ELb1ELb0ELb0ELb0ELb0ELi2ELi4ELi4ELi4ELb0EEENS1_21CollectiveEpilogueBwdISA_SB_SD_Li256ELb1ELb0ELi2EEENS1_19SingleTileSchedulerILb1ELb0ELb0ELi128EEEEEEEEEvNT_6ParamsE,(.L_x_125 - _ZN7cutlass13device_kernelIN5flash19enable_sm80_to_sm89INS1_16FlashAttnBwdSm80INS1_25CollectiveMainloopBwdSm80ILi2ELi2EN4cute5tupleIJNS5_1CILi128EEES8_NS7_ILi64EEEEEENS_10bfloat16_tEfNS_4arch4Sm80ELb0ELb1ELb1ELb1ELb0ELb0ELb0ELb0ELi2ELi4ELi4ELi4ELb0EEENS1_21CollectiveEpilogueBwdISA_SB_SD_Li256ELb1ELb0ELi2EEENS1_19SingleTileSchedulerILb1ELb0ELb0ELi128EEEEEEEEEvNT_6ParamsE)
        .other          _ZN7cutlass13device_kernelIN5flash19enable_sm80_to_sm89INS1_16FlashAttnBwdSm80INS1_25CollectiveMainloopBwdSm80ILi2ELi2EN4cute5tupleIJNS5_1CILi128EEES8_NS7_ILi64EEEEEENS_10bfloat16_tEfNS_4arch4Sm80ELb0ELb1ELb1ELb1ELb0ELb0ELb0ELb0ELi2ELi4ELi4ELi4ELb0EEENS1_21CollectiveEpilogueBwdISA_SB_SD_Li256ELb1ELb0ELi2EEENS1_19SingleTileSchedulerILb1ELb0ELb0ELi128EEEEEEEEEvNT_6ParamsE,@"STO_CUDA_ENTRY STV_DEFAULT"
_ZN7cutlass13device_kernelIN5flash19enable_sm80_to_sm89INS1_16FlashAttnBwdSm80INS1_25CollectiveMainloopBwdSm80ILi2ELi2EN4cute5tupleIJNS5_1CILi128EEES8_NS7_ILi64EEEEEENS_10bfloat16_tEfNS_4arch4Sm80ELb0ELb1ELb1ELb1ELb0ELb0ELb0ELb0ELi2ELi4ELi4ELi4ELb0EEENS1_21CollectiveEpilogueBwdISA_SB_SD_Li256ELb1ELb0ELi2EEENS1_19SingleTileSchedulerILb1ELb0ELb0ELi128EEEEEEEEEvNT_6ParamsE:
[----:B------:R-:W-:Y:S01]  /*0000*/  LDC R1, c[0x0][0x28] ;  /* 0x00000a00ff017b82 */ /* 0x000fe20000000800 */
[----:B------:R-:W-:Y:S05]  /*0010*/  EXIT ;  /* 0x000000000000794d */ /* 0x000fea0003800000 */
.L_x_53:
        /* <DEDUP_REMOVED lines=14> */
.L_x_125:


//--------------------- .text._ZN7cutlass13device_kernelIN5flash19enable_sm80_to_sm89INS1_16FlashAttnBwdSm80INS1_25CollectiveMainloopBwdSm80ILi2ELi2EN4cute5tupleIJNS5_1CILi128EEES8_NS7_ILi64EEEEEENS_10bfloat16_tEfNS_4arch4Sm80ELb0ELb1ELb1ELb1ELb1ELb0ELb0ELb0ELi2ELi4ELi4ELi4ELb0EEENS1_21CollectiveEpilogueBwdISA_SB_SD_Li256ELb1ELb0ELi2EEENS1_19SingleTileSchedulerILb1ELb0ELb0ELi128EEEEEEEEEvNT_6ParamsE --------------------------
	.section	.text._ZN7cutlass13device_kernelIN5flash19enable_sm80_to_sm89INS1_16FlashAttnBwdSm80INS1_25CollectiveMainloopBwdSm80ILi2ELi2EN4cute5tupleIJNS5_1CILi128EEES8_NS7_ILi64EEEEEENS_10bfloat16_tEfNS_4arch4Sm80ELb0ELb1ELb1ELb1ELb1ELb0ELb0ELb0ELi2ELi4ELi4ELi4ELb0EEENS1_21CollectiveEpilogueBwdISA_SB_SD_Li256ELb1ELb0ELi2EEENS1_19SingleTileSchedulerILb1ELb0ELb0ELi128EEEEEEEEEvNT_6ParamsE,"ax",@progbits
	.align	128
.text._ZN7cutlass13device_kernelIN5flash19enable_sm80_to_sm89INS1_16FlashAttnBwdSm80INS1_25CollectiveMainloopBwdSm80ILi2ELi2EN4cute5tupleIJNS5_1CILi128EEES8_NS7_ILi64EEEEEENS_10bfloat16_tEfNS_4arch4Sm80ELb0ELb1ELb1ELb1ELb1ELb0ELb0ELb0ELi2ELi4ELi4ELi4ELb0EEENS1_21CollectiveEpilogueBwdISA_SB_SD_Li256ELb1ELb0ELi2EEENS1_19SingleTileSchedulerILb1ELb0ELb0ELi128EEEEEEEEEvNT_6ParamsE:
        .type           _ZN7cutlass13device_kernelIN5flash19enable_sm80_to_sm89INS1_16FlashAttnBwdSm80INS1_25CollectiveMainloopBwdSm80ILi2ELi2EN4cute5tupleIJNS5_1CILi128EEES8_NS7_ILi64EEEEEENS_10bfloat16_tEfNS_4arch4Sm80ELb0ELb1ELb1ELb1ELb1ELb0ELb0ELb0ELi2ELi4ELi4ELi4ELb0EEENS1_21CollectiveEpilogueBwdISA_SB_SD_Li256ELb1ELb0ELi2EEENS1_19SingleTileSchedulerILb1ELb0ELb0ELi128EEEEEEEEEvNT_6ParamsE,@function
        .size           _ZN7cutlass13device_kernelIN5flash19enable_sm80_to_sm89INS1_16FlashAttnBwdSm80INS1_25CollectiveMainloopBwdSm80ILi2ELi2EN4cute5tupleIJNS5_1CILi128EEES8_NS7_ILi64EEEEEENS_10bfloat16_tEfNS_4arch4Sm80ELb0ELb1ELb1ELb1ELb1ELb0ELb0ELb0ELi2ELi4ELi4ELi4ELb0EEENS1_21CollectiveEpilogueBwdISA_SB_SD_Li256ELb1ELb0ELi2EEENS1_19SingleTileSchedulerILb1ELb0ELb0ELi128EEEEEEEEEvNT_6ParamsE,(.L_x_126 - _ZN7cutlass13device_kernelIN5flash19enable_sm80_to_sm89INS1_16FlashAttnBwdSm80INS1_25CollectiveMainloopBwdSm80ILi2ELi2EN4cute5tupleIJNS5_1CILi128EEES8_NS7_ILi64EEEEEENS_10bfloat16_tEfNS_4arch4Sm80ELb0ELb1ELb1ELb1ELb1ELb0ELb0ELb0ELi2ELi4ELi4ELi4ELb0EEENS1_21CollectiveEpilogueBwdISA_SB_SD_Li256ELb1ELb0ELi2EEENS1_19SingleTileSchedulerILb1ELb0ELb0ELi128EEEEEEEEEvNT_6ParamsE)
        .other          _ZN7cutlass13device_kernelIN5flash19enable_sm80_to_sm89INS1_16FlashAttnBwdSm80INS1_25CollectiveMainloopBwdSm80ILi2ELi2EN4cute5tupleIJNS5_1CILi128EEES8_NS7_ILi64EEEEEENS_10bfloat16_tEfNS_4arch4Sm80ELb0ELb1ELb1ELb1ELb1ELb0ELb0ELb0ELi2ELi4ELi4ELi4ELb0EEENS1_21CollectiveEpilogueBwdISA_SB_SD_Li256ELb1ELb0ELi2EEENS1_19SingleTileSchedulerILb1ELb0ELb0ELi128EEEEEEEEEvNT_6ParamsE,@"STO_CUDA_ENTRY STV_DEFAULT"
_ZN7cutlass13device_kernelIN5flash19enable_sm80_to_sm89INS1_16FlashAttnBwdSm80INS1_25CollectiveMainloopBwdSm80ILi2ELi2EN4cute5tupleIJNS5_1CILi128EEES8_NS7_ILi64EEEEEENS_10bfloat16_tEfNS_4arch4Sm80ELb0ELb1ELb1ELb1ELb1ELb0ELb0ELb0ELi2ELi4ELi4ELi4ELb0EEENS1_21CollectiveEpilogueBwdISA_SB_SD_Li256ELb1ELb0ELi2EEENS1_19SingleTileSchedulerILb1ELb0ELb0ELi128EEEEEEEEEvNT_6ParamsE:
[----:B------:R-:W-:Y:S01]  /*0000*/  LDC R1, c[0x0][0x28] ;  /* 0x00000a00ff017b82 */ /* 0x000fe20000000800 */
[----:B------:R-:W-:Y:S05]  /*0010*/  EXIT ;  /* 0x000000000000794d */ /* 0x000fea0003800000 */
.L_x_54:
        /* <DEDUP_REMOVED lines=14> */
.L_x_126:


//--------------------- .text._ZN7cutlass13device_kernelIN5flash19enable_sm80_to_sm89INS1_16FlashAttnBwdSm80INS1_25CollectiveMainloopBwdSm80ILi2ELi2EN4cute5tupleIJNS5_1CILi128EEES8_NS7_ILi64EEEEEENS_10bfloat16_tEfNS_4arch4Sm80ELb0ELb1ELb1ELb1ELb0ELb0ELb0ELb0ELi2ELi4ELi4ELi4ELb0EEENS1_24CollectiveEpilogueBwdGQAISA_fSD_Li256ELb1ELb0EEENS1_19SingleTileSchedulerILb1ELb0ELb0ELi128EEEEEEEEEvNT_6ParamsE --------------------------
	.section	.text._ZN7cutlass13device_kernelIN5flash19enable_sm80_to_sm89INS1_16FlashAttnBwdSm80INS1_25CollectiveMainloopBwdSm80ILi2ELi2EN4cute5tupleIJNS5_1CILi128EEES8_NS7_ILi64EEEEEENS_10bfloat16_tEfNS_4arch4Sm80ELb0ELb1ELb1ELb1ELb0ELb0ELb0ELb0ELi2ELi4ELi4ELi4ELb0EEENS1_24CollectiveEpilogueBwdGQAISA_fSD_Li256ELb1ELb0EEENS1_19SingleTileSchedulerILb1ELb0ELb0ELi128EEEEEEEEEvNT_6ParamsE,"ax",@progbits
	.align	128
.text._ZN7cutlass13device_kernelIN5flash19enable_sm80_to_sm89INS1_16FlashAttnBwdSm80INS1_25CollectiveMainloopBwdSm80ILi2ELi2EN4cute5tupleIJNS5_1CILi128EEES8_NS7_ILi64EEEEEENS_10bfloat16_tEfNS_4arch4Sm80ELb0ELb1ELb1ELb1ELb0ELb0ELb0ELb0ELi2ELi4ELi4ELi4ELb0EEENS1_24CollectiveEpilogueBwdGQAISA_fSD_Li256ELb1ELb0EEENS1_19SingleTileSchedulerILb1ELb0ELb0ELi128EEEEEEEEEvNT_6ParamsE:
        .type           _ZN7cutlass13device_kernelIN5flash19enable_sm80_to_sm89INS1_16FlashAttnBwdSm80INS1_25CollectiveMainloopBwdSm80ILi2ELi2EN4cute5tupleIJNS5_1CILi128EEES8_NS7_ILi64EEEEEENS_10bfloat16_tEfNS_4arch4Sm80ELb0ELb1ELb1ELb1ELb0ELb0ELb0ELb0ELi2ELi4ELi4ELi4ELb0EEENS1_24CollectiveEpilogueBwdGQAISA_fSD_Li256ELb1ELb0EEENS1_19SingleTileSchedulerILb1ELb0ELb0ELi128EEEEEEEEEvNT_6ParamsE,@function
        .size           _ZN7cutlass13device_kernelIN5flash19enable_sm80_to_sm89INS1_16FlashAttnBwdSm80INS1_25CollectiveMainloopBwdSm80ILi2ELi2EN4cute5tupleIJNS5_1CILi128EEES8_NS7_ILi64EEEEEENS_10bfloat16_tEfNS_4arch4Sm80ELb0ELb1ELb1ELb1ELb0ELb0ELb0ELb0ELi2ELi4ELi4ELi4ELb0EEENS1_24CollectiveEpilogueBwdGQAISA_fSD_Li256ELb1ELb0EEENS1_19SingleTileSchedulerILb1ELb0ELb0ELi128EEEEEEEEEvNT_6ParamsE,(.L_x_127 - _ZN7cutlass13device_kernelIN5flash19enable_sm80_to_sm89INS1_16FlashAttnBwdSm80INS1_25CollectiveMainloopBwdSm80ILi2ELi2EN4cute5tupleIJNS5_1CILi128EEES8_NS7_ILi64EEEEEENS_10bfloat16_tEfNS_4arch4Sm80ELb0ELb1ELb1ELb1ELb0ELb0ELb0ELb0ELi2ELi4ELi4ELi4ELb0EEENS1_24CollectiveEpilogueBwdGQAISA_fSD_Li256ELb1ELb0EEENS1_19SingleTileSchedulerILb1ELb0ELb0ELi128EEEEEEEEEvNT_6ParamsE)
        .other          _ZN7cutlass13device_kernelIN5flash19enable_sm80_to_sm89INS1_16FlashAttnBwdSm80INS1_25CollectiveMainloopBwdSm80ILi2ELi2EN4cute5tupleIJNS5_1CILi128EEES8_NS7_ILi64EEEEEENS_10bfloat16_tEfNS_4arch4Sm80ELb0ELb1ELb1ELb1ELb0ELb0ELb0ELb0ELi2ELi4ELi4ELi4ELb0EEENS1_24CollectiveEpilogueBwdGQAISA_fSD_Li256ELb1ELb0EEENS1_19SingleTileSchedulerILb1ELb0ELb0ELi128EEEEEEEEEvNT_6ParamsE,@"STO_CUDA_ENTRY STV_DEFAULT"
_ZN7cutlass13device_kernelIN5flash19enable_sm80_to_sm89INS1_16FlashAttnBwdSm80INS1_25CollectiveMainloopBwdSm80ILi2ELi2EN4cute5tupleIJNS5_1CILi128EEES8_NS7_ILi64EEEEEENS_10bfloat16_tEfNS_4arch4Sm80ELb0ELb1ELb1ELb1ELb0ELb0ELb0ELb0ELi2ELi4ELi4ELi4ELb0EEENS1_24CollectiveEpilogueBwdGQAISA_fSD_Li256ELb1ELb0EEENS1_19SingleTileSchedulerILb1ELb0ELb0ELi128EEEEEEEEEvNT_6ParamsE:
[----:B------:R-:W-:Y:S01]  /*0000*/  LDC R1, c[0x0][0x28] ;  /* 0x00000a00ff017b82 */ /* 0x000fe20000000800 */
[----:B------:R-:W-:Y:S05]  /*0010*/  EXIT ;  /* 0x000000000000794d */ /* 0x000fea0003800000 */
.L_x_55:
        /* <DEDUP_REMOVED lines=14> */
.L_x_127:


//--------------------- .text._ZN7cutlass13device_kernelIN5flash19enable_sm80_to_sm89INS1_16FlashAttnBwdSm80INS1_25CollectiveMainloopBwdSm80ILi2ELi2EN4cute5tupleIJNS5_1CILi128EEES8_NS7_ILi64EEEEEENS_10bfloat16_tEfNS_4arch4Sm80ELb0ELb1ELb1ELb1ELb1ELb0ELb0ELb0ELi2ELi4ELi4ELi4ELb0EEENS1_24CollectiveEpilogueBwdGQAISA_fSD_Li256ELb1ELb1EEENS1_19SingleTileSchedulerILb1ELb0ELb0ELi128EEEEEEEEEvNT_6ParamsE --------------------------
	.section	.text._ZN7cutlass13device_kernelIN5flash19enable_sm80_to_sm89INS1_16FlashAttnBwdSm80INS1_25CollectiveMainloopBwdSm80ILi2ELi2EN4cute5tupleIJNS5_1CILi128EEES8_NS7_ILi64EEEEEENS_10bfloat16_tEfNS_4arch4Sm80ELb0ELb1ELb1ELb1ELb1ELb0ELb0ELb0ELi2ELi4ELi4ELi4ELb0EEENS1_24CollectiveEpilogueBwdGQAISA_fSD_Li256ELb1ELb1EEENS1_19SingleTileSchedulerILb1ELb0ELb0ELi128EEEEEEEEEvNT_6ParamsE,"ax",@progbits
	.align	128
.text._ZN7cutlass13device_kernelIN5flash19enable_sm80_to_sm89INS1_16FlashAttnBwdSm80INS1_25CollectiveMainloopBwdSm80ILi2ELi2EN4cute5tupleIJNS5_1CILi128EEES8_NS7_ILi64EEEEEENS_10bfloat16_tEfNS_4arch4Sm80ELb0ELb1ELb1ELb1ELb1ELb0ELb0ELb0ELi2ELi4ELi4ELi4ELb0EEENS1_24CollectiveEpilogueBwdGQAISA_fSD_Li256ELb1ELb1EEENS1_19SingleTileSchedulerILb1ELb0ELb0ELi128EEEEEEEEEvNT_6ParamsE:
        .type           _ZN7cutlass13device_kernelIN5flash19enable_sm80_to_sm89INS1_16FlashAttnBwdSm80INS1_25CollectiveMainloopBwdSm80ILi2ELi2EN4cute5tupleIJNS5_1CILi128EEES8_NS7_ILi64EEEEEENS_10bfloat16_tEfNS_4arch4Sm80ELb0ELb1ELb1ELb1ELb1ELb0ELb0ELb0ELi2ELi4ELi4ELi4ELb0EEENS1_24CollectiveEpilogueBwdGQAISA_fSD_Li256ELb1ELb1EEENS1_19SingleTileSchedulerILb1ELb0ELb0ELi128EEEEEEEEEvNT_6ParamsE,@function
        .size           _ZN7cutlass13device_kernelIN5flash19enable_sm80_to_sm89INS1_16FlashAttnBwdSm80INS1_25CollectiveMainloopBwdSm80ILi2ELi2EN4cute5tupleIJNS5_1CILi128EEES8_NS7_ILi64EEEEEENS_10bfloat16_tEfNS_4arch4Sm80ELb0ELb1ELb1ELb1ELb1ELb0ELb0ELb0ELi2ELi4ELi4ELi4ELb0EEENS1_24CollectiveEpilogueBwdGQAISA_fSD_Li256ELb1ELb1EEENS1_19SingleTileSchedulerILb1ELb0ELb0ELi128EEEEEEEEEvNT_6ParamsE,(.L_x_128 - _ZN7cutlass13device_kernelIN5flash19enable_sm80_to_sm89INS1_16FlashAttnBwdSm80INS1_25CollectiveMainloopBwdSm80ILi2ELi2EN4cute5tupleIJNS5_1CILi128EEES8_NS7_ILi64EEEEEENS_10bfloat16_tEfNS_4arch4Sm80ELb0ELb1ELb1ELb1ELb1ELb0ELb0ELb0ELi2ELi4ELi4ELi4ELb0EEENS1_24CollectiveEpilogueBwdGQAISA_fSD_Li256ELb1ELb1EEENS1_19SingleTileSchedulerILb1ELb0ELb0ELi128EEEEEEEEEvNT_6ParamsE)
        .other          _ZN7cutlass13device_kernelIN5flash19enable_sm80_to_sm89INS1_16FlashAttnBwdSm80INS1_25CollectiveMainloopBwdSm80ILi2ELi2EN4cute5tupleIJNS5_1CILi128EEES8_NS7_ILi64EEEEEENS_10bfloat16_tEfNS_4arch4Sm80ELb0ELb1ELb1ELb1ELb1ELb0ELb0ELb0ELi2ELi4ELi4ELi4ELb0EEENS1_24CollectiveEpilogueBwdGQAISA_fSD_Li256ELb1ELb1EEENS1_19SingleTileSchedulerILb1ELb0ELb0ELi128EEEEEEEEEvNT_6ParamsE,@"STO_CUDA_ENTRY STV_DEFAULT"
_ZN7cutlass13device_kernelIN5flash19enable_sm80_to_sm89INS1_16FlashAttnBwdSm80INS1_25CollectiveMainloopBwdSm80ILi2ELi2EN4cute5tupleIJNS5_1CILi128EEES8_NS7_ILi64EEEEEENS_10bfloat16_tEfNS_4arch4Sm80ELb0ELb1ELb1ELb1ELb1ELb0ELb0ELb0ELi2ELi4ELi4ELi4ELb0EEENS1_24CollectiveEpilogueBwdGQAISA_fSD_Li256ELb1ELb1EEENS1_19SingleTileSchedulerILb1ELb0ELb0ELi128EEEEEEEEEvNT_6ParamsE:
[----:B------:R-:W-:Y:S01]  /*0000*/  LDC R1, c[0x0][0x28] ;  /* 0x00000a00ff017b82 */ /* 0x000fe20000000800 */
[----:B------:R-:W-:Y:S05]  /*0010*/  EXIT ;  /* 0x000000000000794d */ /* 0x000fea0003800000 */
.L_x_56:
        /* <DEDUP_REMOVED lines=14> */
.L_x_128:


//--------------------- .text._ZN7cutlass13device_kernelIN5flash19enable_sm80_to_sm89INS1_16FlashAttnBwdSm80INS1_25CollectiveMainloopBwdSm80ILi2ELi2EN4cute5tupleIJNS5_1CILi128EEES8_NS7_ILi64EEEEEENS_10bfloat16_tEfNS_4arch4Sm80ELb1ELb0ELb1ELb0ELb0ELb0ELb0ELb0ELi2ELi4ELi4ELi4ELb0EEENS1_21CollectiveEpilogueBwdISA_SB_SD_Li256ELb0ELb0ELi2EEENS1_25SingleTileBwdLPTSchedulerILb0ELi128ELb0EEEEEEEEEvNT_6ParamsE --------------------------
	.section	.text._ZN7cutlass13device_kernelIN5flash19enable_sm80_to_sm89INS1_16FlashAttnBwdSm80INS1_25CollectiveMainloopBwdSm80ILi2ELi2EN4cute5tupleIJNS5_1CILi128EEES8_NS7_ILi64EEEEEENS_10bfloat16_tEfNS_4arch4Sm80ELb1ELb0ELb1ELb0ELb0ELb0ELb0ELb0ELi2ELi4ELi4ELi4ELb0EEENS1_21CollectiveEpilogueBwdISA_SB_SD_Li256ELb0ELb0ELi2EEENS1_25SingleTileBwdLPTSchedulerILb0ELi128ELb0EEEEEEEEEvNT_6ParamsE,"ax",@progbits
	.align	128
.text._ZN7cutlass13device_kernelIN5flash19enable_sm80_to_sm89INS1_16FlashAttnBwdSm80INS1_25CollectiveMainloopBwdSm80ILi2ELi2EN4cute5tupleIJNS5_1CILi128EEES8_NS7_ILi64EEEEEENS_10bfloat16_tEfNS_4arch4Sm80ELb1ELb0ELb1ELb0ELb0ELb0ELb0ELb0ELi2ELi4ELi4ELi4ELb0EEENS1_21CollectiveEpilogueBwdISA_SB_SD_Li256ELb0ELb0ELi2EEENS1_25SingleTileBwdLPTSchedulerILb0ELi128ELb0EEEEEEEEEvNT_6ParamsE:
        .type           _ZN7cutlass13device_kernelIN5flash19enable_sm80_to_sm89INS1_16FlashAttnBwdSm80INS1_25CollectiveMainloopBwdSm80ILi2ELi2EN4cute5tupleIJNS5_1CILi128EEES8_NS7_ILi64EEEEEENS_10bfloat16_tEfNS_4arch4Sm80ELb1ELb0ELb1ELb0ELb0ELb0ELb0ELb0ELi2ELi4ELi4ELi4ELb0EEENS1_21CollectiveEpilogueBwdISA_SB_SD_Li256ELb0ELb0ELi2EEENS1_25SingleTileBwdLPTSchedulerILb0ELi128ELb0EEEEEEEEEvNT_6ParamsE,@function
        .size           _ZN7cutlass13device_kernelIN5flash19enable_sm80_to_sm89INS1_16FlashAttnBwdSm80INS1_25CollectiveMainloopBwdSm80ILi2ELi2EN4cute5tupleIJNS5_1CILi128EEES8_NS7_ILi64EEEEEENS_10bfloat16_tEfNS_4arch4Sm80ELb1ELb0ELb1ELb0ELb0ELb0ELb0ELb0ELi2ELi4ELi4ELi4ELb0EEENS1_21CollectiveEpilogueBwdISA_SB_SD_Li256ELb0ELb0ELi2EEENS1_25SingleTileBwdLPTSchedulerILb0ELi128ELb0EEEEEEEEEvNT_6ParamsE,(.L_x_129 - _ZN7cutlass13device_kernelIN5flash19enable_sm80_to_sm89INS1_16FlashAttnBwdSm80INS1_25CollectiveMainloopBwdSm80ILi2ELi2EN4cute5tupleIJNS5_1CILi128EEES8_NS7_ILi64EEEEEENS_10bfloat16_tEfNS_4arch4Sm80ELb1ELb0ELb1ELb0ELb0ELb0ELb0ELb0ELi2ELi4ELi4ELi4ELb0EEENS1_21CollectiveEpilogueBwdISA_SB_SD_Li256ELb0ELb0ELi2EEENS1_25SingleTileBwdLPTSchedulerILb0ELi128ELb0EEEEEEEEEvNT_6ParamsE)
        .other          _ZN7cutlass13device_kernelIN5flash19enable_sm80_to_sm89INS1_16FlashAttnBwdSm80INS1_25CollectiveMainloopBwdSm80ILi2ELi2EN4cute5tupleIJNS5_1CILi128EEES8_NS7_ILi64EEEEEENS_10bfloat16_tEfNS_4arch4Sm80ELb1ELb0ELb1ELb0ELb0ELb0ELb0ELb0ELi2ELi4ELi4ELi4ELb0EEENS1_21CollectiveEpilogueBwdISA_SB_SD_Li256ELb0ELb0ELi2EEENS1_25SingleTileBwdLPTSchedulerILb0ELi128ELb0EEEEEEEEEvNT_6ParamsE,@"STO_CUDA_ENTRY STV_DEFAULT"
_ZN7cutlass13device_kernelIN5flash19enable_sm80_to_sm89INS1_16FlashAttnBwdSm80INS1_25CollectiveMainloopBwdSm80ILi2ELi2EN4cute5tupleIJNS5_1CILi128EEES8_NS7_ILi64EEEEEENS_10bfloat16_tEfNS_4arch4Sm80ELb1ELb0ELb1ELb0ELb0ELb0ELb0ELb0ELi2ELi4ELi4ELi4ELb0EEENS1_21CollectiveEpilogueBwdISA_SB_SD_Li256ELb0ELb0ELi2EEENS1_25SingleTileBwdLPTSchedulerILb0ELi128ELb0EEEEEEEEEvNT_6ParamsE:
[----:B------:R-:W-:Y:S01]  /*0000*/  LDC R1, c[0x0][0x28] ;  /* 0x00000a00ff017b82 */ /* 0x000fe20000000800 */
[----:B------:R-:W-:Y:S05]  /*0010*/  EXIT ;  /* 0x000000000000794d */ /* 0x000fea0003800000 */
.L_x_57:
        /* <DEDUP_REMOVED lines=14> */
.L_x_129:


//--------------------- .text._ZN7cutlass13device_kernelIN5flash19enable_sm80_to_sm89INS1_16FlashAttnBwdSm80INS1_25CollectiveMainloopBwdSm80ILi2ELi2EN4cute5tupleIJNS5_1CILi128EEES8_NS7_ILi64EEEEEENS_10bfloat16_tEfNS_4arch4Sm80ELb1ELb0ELb1ELb0ELb1ELb0ELb0ELb0ELi2ELi4ELi4ELi4ELb0EEENS1_21CollectiveEpilogueBwdISA_SB_SD_Li256ELb0ELb0ELi2EEENS1_25SingleTileBwdLPTSchedulerILb0ELi128ELb1EEEEEEEEEvNT_6ParamsE --------------------------
	.section	.text._ZN7cutlass13device_kernelIN5flash19enable_sm80_to_sm89INS1_16FlashAttnBwdSm80INS1_25CollectiveMainloopBwdSm80ILi2ELi2EN4cute5tupleIJNS5_1CILi128EEES8_NS7_ILi64EEEEEENS_10bfloat16_tEfNS_4arch4Sm80ELb1ELb0ELb1ELb0ELb1ELb0ELb0ELb0ELi2ELi4ELi4ELi4ELb0EEENS1_21CollectiveEpilogueBwdISA_SB_SD_Li256ELb0ELb0ELi2EEENS1_25SingleTileBwdLPTSchedulerILb0ELi128ELb1EEEEEEEEEvNT_6ParamsE,"ax",@progbits
	.align	128
.text._ZN7cutlass13device_kernelIN5flash19enable_sm80_to_sm89INS1_16FlashAttnBwdSm80INS1_25CollectiveMainloopBwdSm80ILi2ELi2EN4cute5tupleIJNS5_1CILi128EEES8_NS7_ILi64EEEEEENS_10bfloat16_tEfNS_4arch4Sm80ELb1ELb0ELb1ELb0ELb1ELb0ELb0ELb0ELi2ELi4ELi4ELi4ELb0EEENS1_21CollectiveEpilogueBwdISA_SB_SD_Li256ELb0ELb0ELi2EEENS1_25SingleTileBwdLPTSchedulerILb0ELi128ELb1EEEEEEEEEvNT_6ParamsE:
        .type           _ZN7cutlass13device_kernelIN5flash19enable_sm80_to_sm89INS1_16FlashAttnBwdSm80INS1_25CollectiveMainloopBwdSm80ILi2ELi2EN4cute5tupleIJNS5_1CILi128EEES8_NS7_ILi64EEEEEENS_10bfloat16_tEfNS_4arch4Sm80ELb1ELb0ELb1ELb0ELb1ELb0ELb0ELb0ELi2ELi4ELi4ELi4ELb0EEENS1_21CollectiveEpilogueBwdISA_SB_SD_Li256ELb0ELb0ELi2EEENS1_25SingleTileBwdLPTSchedulerILb0ELi128ELb1EEEEEEEEEvNT_6ParamsE,@function
        .size           _ZN7cutlass13device_kernelIN5flash19enable_sm80_to_sm89INS1_16FlashAttnBwdSm80INS1_25CollectiveMainloopBwdSm80ILi2ELi2EN4cute5tupleIJNS5_1CILi128EEES8_NS7_ILi64EEEEEENS_10bfloat16_tEfNS_4arch4Sm80ELb1ELb0ELb1ELb0ELb1ELb0ELb0ELb0ELi2ELi4ELi4ELi4ELb0EEENS1_21CollectiveEpilogueBwdISA_SB_SD_Li256ELb0ELb0ELi2EEENS1_25SingleTileBwdLPTSchedulerILb0ELi128ELb1EEEEEEEEEvNT_6ParamsE,(.L_x_130 - _ZN7cutlass13device_kernelIN5flash19enable_sm80_to_sm89INS1_16FlashAttnBwdSm80INS1_25CollectiveMainloopBwdSm80ILi2ELi2EN4cute5tupleIJNS5_1CILi128EEES8_NS7_ILi64EEEEEENS_10bfloat16_tEfNS_4arch4Sm80ELb1ELb0ELb1ELb0ELb1ELb0ELb0ELb0ELi2ELi4ELi4ELi4ELb0EEENS1_21CollectiveEpilogueBwdISA_SB_SD_Li256ELb0ELb0ELi2EEENS1_25SingleTileBwdLPTSchedulerILb0ELi128ELb1EEEEEEEEEvNT_6ParamsE)
        .other          _ZN7cutlass13device_kernelIN5flash19enable_sm80_to_sm89INS1_16FlashAttnBwdSm80INS1_25CollectiveMainloopBwdSm80ILi2ELi2EN4cute5tupleIJNS5_1CILi128EEES8_NS7_ILi64EEEEEENS_10bfloat16_tEfNS_4arch4Sm80ELb1ELb0ELb1ELb0ELb1ELb0ELb0ELb0ELi2ELi4ELi4ELi4ELb0EEENS1_21CollectiveEpilogueBwdISA_SB_SD_Li256ELb0ELb0ELi2EEENS1_25SingleTileBwdLPTSchedulerILb0ELi128ELb1EEEEEEEEEvNT_6ParamsE,@"STO_CUDA_ENTRY STV_DEFAULT"
_ZN7cutlass13device_kernelIN5flash19enable_sm80_to_sm89INS1_16FlashAttnBwdSm80INS1_25CollectiveMainloopBwdSm80ILi2ELi2EN4cute5tupleIJNS5_1CILi128EEES8_NS7_ILi64EEEEEENS_10bfloat16_tEfNS_4arch4Sm80ELb1ELb0ELb1ELb0ELb1ELb0ELb0ELb0ELi2ELi4ELi4ELi4ELb0EEENS1_21CollectiveEpilogueBwdISA_SB_SD_Li256ELb0ELb0ELi2EEENS1_25SingleTileBwdLPTSchedulerILb0ELi128ELb1EEEEEEEEEvNT_6ParamsE:
[----:B------:R-:W-:Y:S01]  /*0000*/  LDC R1, c[0x0][0x28] ;  /* 0x00000a00ff017b82 */ /* 0x000fe20000000800 */
[----:B------:R-:W-:Y:S05]  /*0010*/  EXIT ;  /* 0x000000000000794d */ /* 0x000fea0003800000 */
.L_x_58:
        /* <DEDUP_REMOVED lines=14> */
.L_x_130:


//--------------------- .text._ZN7cutlass13device_kernelIN5flash19enable_sm80_to_sm89INS1_16FlashAttnBwdSm80INS1_25CollectiveMainloopBwdSm80ILi2ELi2EN4cute5tupleIJNS5_1CILi128EEES8_NS7_ILi64EEEEEENS_10bfloat16_tEfNS_4arch4Sm80ELb1ELb0ELb1ELb0ELb0ELb0ELb0ELb0ELi2ELi4ELi4ELi4ELb0EEENS1_24CollectiveEpilogueBwdGQAISA_fSD_Li256ELb0ELb0EEENS1_25SingleTileBwdLPTSchedulerILb0ELi128ELb0EEEEEEEEEvNT_6ParamsE --------------------------
	.section	.text._ZN7cutlass13device_kernelIN5flash19enable_sm80_to_sm89INS1_16FlashAttnBwdSm80INS1_25CollectiveMainloopBwdSm80ILi2ELi2EN4cute5tupleIJNS5_1CILi128EEES8_NS7_ILi64EEEEEENS_10bfloat16_tEfNS_4arch4Sm80ELb1ELb0ELb1ELb0ELb0ELb0ELb0ELb0ELi2ELi4ELi4ELi4ELb0EEENS1_24CollectiveEpilogueBwdGQAISA_fSD_Li256ELb0ELb0EEENS1_25SingleTileBwdLPTSchedulerILb0ELi128ELb0EEEEEEEEEvNT_6ParamsE,"ax",@progbits
	.align	128
.text._ZN7cutlass13device_kernelIN5flash19enable_sm80_to_sm89INS1_16FlashAttnBwdSm80INS1_25CollectiveMainloopBwdSm80ILi2ELi2EN4cute5tupleIJNS5_1CILi128EEES8_NS7_ILi64EEEEEENS_10bfloat16_tEfNS_4arch4Sm80ELb1ELb0ELb1ELb0ELb0ELb0ELb0ELb0ELi2ELi4ELi4ELi4ELb0EEENS1_24CollectiveEpilogueBwdGQAISA_fSD_Li256ELb0ELb0EEENS1_25SingleTileBwdLPTSchedulerILb0ELi128ELb0EEEEEEEEEvNT_6ParamsE:
        .type           _ZN7cutlass13device_kernelIN5flash19enable_sm80_to_sm89INS1_16FlashAttnBwdSm80INS1_25CollectiveMainloopBwdSm80ILi2ELi2EN4cute5tupleIJNS5_1CILi128EEES8_NS7_ILi64EEEEEENS_10bfloat16_tEfNS_4arch4Sm80ELb1ELb0ELb1ELb0ELb0ELb0ELb0ELb0ELi2ELi4ELi4ELi4ELb0EEENS1_24CollectiveEpilogueBwdGQAISA_fSD_Li256ELb0ELb0EEENS1_25SingleTileBwdLPTSchedulerILb0ELi128ELb0EEEEEEEEEvNT_6ParamsE,@function
        .size           _ZN7cutlass13device_kernelIN5flash19enable_sm80_to_sm89INS1_16FlashAttnBwdSm80INS1_25CollectiveMainloopBwdSm80ILi2ELi2EN4cute5tupleIJNS5_1CILi128EEES8_NS7_ILi64EEEEEENS_10bfloat16_tEfNS_4arch4Sm80ELb1ELb0ELb1ELb0ELb0ELb0ELb0ELb0ELi2ELi4ELi4ELi4ELb0EEENS1_24CollectiveEpilogueBwdGQAISA_fSD_Li256ELb0ELb0EEENS1_25SingleTileBwdLPTSchedulerILb0ELi128ELb0EEEEEEEEEvNT_6ParamsE,(.L_x_131 - _ZN7cutlass13device_kernelIN5flash19enable_sm80_to_sm89INS1_16FlashAttnBwdSm80INS1_25CollectiveMainloopBwdSm80ILi2ELi2EN4cute5tupleIJNS5_1CILi128EEES8_NS7_ILi64EEEEEENS_10bfloat16_tEfNS_4arch4Sm80ELb1ELb0ELb1ELb0ELb0ELb0ELb0ELb0ELi2ELi4ELi4ELi4ELb0EEENS1_24CollectiveEpilogueBwdGQAISA_fSD_Li256ELb0ELb0EEENS1_25SingleTileBwdLPTSchedulerILb0ELi128ELb0EEEEEEEEEvNT_6ParamsE)
        .other          _ZN7cutlass13device_kernelIN5flash19enable_sm80_to_sm89INS1_16FlashAttnBwdSm80INS1_25CollectiveMainloopBwdSm80ILi2ELi2EN4cute5tupleIJNS5_1CILi128EEES8_NS7_ILi64EEEEEENS_10bfloat16_tEfNS_4arch4Sm80ELb1ELb0ELb1ELb0ELb0ELb0ELb0ELb0ELi2ELi4ELi4ELi4ELb0EEENS1_24CollectiveEpilogueBwdGQAISA_fSD_Li256ELb0ELb0EEENS1_25SingleTileBwdLPTSchedulerILb0ELi128ELb0EEEEEEEEEvNT_6ParamsE,@"STO_CUDA_ENTRY STV_DEFAULT"
_ZN7cutlass13device_kernelIN5flash19enable_sm80_to_sm89INS1_16FlashAttnBwdSm80INS1_25CollectiveMainloopBwdSm80ILi2ELi2EN4cute5tupleIJNS5_1CILi128EEES8_NS7_ILi64EEEEEENS_10bfloat16_tEfNS_4arch4Sm80ELb1ELb0ELb1ELb0ELb0ELb0ELb0ELb0ELi2ELi4ELi4ELi4ELb0EEENS1_24CollectiveEpilogueBwdGQAISA_fSD_Li256ELb0ELb0EEENS1_25SingleTileBwdLPTSchedulerILb0ELi128ELb0EEEEEEEEEvNT_6ParamsE:
[----:B------:R-:W-:Y:S01]  /*0000*/  LDC R1, c[0x0][0x28] ;  /* 0x00000a00ff017b82 */ /* 0x000fe20000000800 */
[----:B------:R-:W-:Y:S05]  /*0010*/  EXIT ;  /* 0x000000000000794d */ /* 0x000fea0003800000 */
.L_x_59:
        /* <DEDUP_REMOVED lines=14> */
.L_x_131:


//--------------------- .text._ZN7cutlass13device_kernelIN5flash19enable_sm80_to_sm89INS1_16FlashAttnBwdSm80INS1_25CollectiveMainloopBwdSm80ILi2ELi2EN4cute5tupleIJNS5_1CILi128EEES8_NS7_ILi64EEEEEENS_10bfloat16_tEfNS_4arch4Sm80ELb1ELb0ELb1ELb0ELb1ELb0ELb0ELb0ELi2ELi4ELi4ELi4ELb0EEENS1_24CollectiveEpilogueBwdGQAISA_fSD_Li256ELb0ELb1EEENS1_25SingleTileBwdLPTSchedulerILb0ELi128ELb1EEEEEEEEEvNT_6ParamsE --------------------------
	.section	.text._ZN7cutlass13device_kernelIN5flash19enable_sm80_to_sm89INS1_16FlashAttnBwdSm80INS1_25CollectiveMainloopBwdSm80ILi2ELi2EN4cute5tupleIJNS5_1CILi128EEES8_NS7_ILi64EEEEEENS_10bfloat16_tEfNS_4arch4Sm80ELb1ELb0ELb1ELb0ELb1ELb0ELb0ELb0ELi2ELi4ELi4ELi4ELb0EEENS1_24CollectiveEpilogueBwdGQAISA_fSD_Li256ELb0ELb1EEENS1_25SingleTileBwdLPTSchedulerILb0ELi128ELb1EEEEEEEEEvNT_6ParamsE,"ax",@progbits
	.align	128
.text._ZN7cutlass13device_kernelIN5flash19enable_sm80_to_sm89INS1_16FlashAttnBwdSm80INS1_25CollectiveMainloopBwdSm80ILi2ELi2EN4cute5tupleIJNS5_1CILi128EEES8_NS7_ILi64EEEEEENS_10bfloat16_tEfNS_4arch4Sm80ELb1ELb0ELb1ELb0ELb1ELb0ELb0ELb0ELi2ELi4ELi4ELi4ELb0EEENS1_24CollectiveEpilogueBwdGQAISA_fSD_Li256ELb0ELb1EEENS1_25SingleTileBwdLPTSchedulerILb0ELi128ELb1EEEEEEEEEvNT_6ParamsE:
        .type           _ZN7cutlass13device_kernelIN5flash19enable_sm80_to_sm89INS1_16FlashAttnBwdSm80INS1_25CollectiveMainloopBwdSm80ILi2ELi2EN4cute5tupleIJNS5_1CILi128EEES8_NS7_ILi64EEEEEENS_10bfloat16_tEfNS_4arch4Sm80ELb1ELb0ELb1ELb0ELb1ELb0ELb0ELb0ELi2ELi4ELi4ELi4ELb0EEENS1_24CollectiveEpilogueBwdGQAISA_fSD_Li256ELb0ELb1EEENS1_25SingleTileBwdLPTSchedulerILb0ELi128ELb1EEEEEEEEEvNT_6ParamsE,@function
        .size           _ZN7cutlass13device_kernelIN5flash19enable_sm80_to_sm89INS1_16FlashAttnBwdSm80INS1_25CollectiveMainloopBwdSm80ILi2ELi2EN4cute5tupleIJNS5_1CILi128EEES8_NS7_ILi64EEEEEENS_10bfloat16_tEfNS_4arch4Sm80ELb1ELb0ELb1ELb0ELb1ELb0ELb0ELb0ELi2ELi4ELi4ELi4ELb0EEENS1_24CollectiveEpilogueBwdGQAISA_fSD_Li256ELb0ELb1EEENS1_25SingleTileBwdLPTSchedulerILb0ELi128ELb1EEEEEEEEEvNT_6ParamsE,(.L_x_132 - _ZN7cutlass13device_kernelIN5flash19enable_sm80_to_sm89INS1_16FlashAttnBwdSm80INS1_25CollectiveMainloopBwdSm80ILi2ELi2EN4cute5tupleIJNS5_1CILi128EEES8_NS7_ILi64EEEEEENS_10bfloat16_tEfNS_4arch4Sm80ELb1ELb0ELb1ELb0ELb1ELb0ELb0ELb0ELi2ELi4ELi4ELi4ELb0EEENS1_24CollectiveEpilogueBwdGQAISA_fSD_Li256ELb0ELb1EEENS1_25SingleTileBwdLPTSchedulerILb0ELi128ELb1EEEEEEEEEvNT_6ParamsE)
        .other          _ZN7cutlass13device_kernelIN5flash19enable_sm80_to_sm89INS1_16FlashAttnBwdSm80INS1_25CollectiveMainloopBwdSm80ILi2ELi2EN4cute5tupleIJNS5_1CILi128EEES8_NS7_ILi64EEEEEENS_10bfloat16_tEfNS_4arch4Sm80ELb1ELb0ELb1ELb0ELb1ELb0ELb0ELb0ELi2ELi4ELi4ELi4ELb0EEENS1_24CollectiveEpilogueBwdGQAISA_fSD_Li256ELb0ELb1EEENS1_25SingleTileBwdLPTSchedulerILb0ELi128ELb1EEEEEEEEEvNT_6ParamsE,@"STO_CUDA_ENTRY STV_DEFAULT"
_ZN7cutlass13device_kernelIN5flash19enable_sm80_to_sm89INS1_16FlashAttnBwdSm80INS1_25CollectiveMainloopBwdSm80ILi2ELi2EN4cute5tupleIJNS5_1CILi128EEES8_NS7_ILi64EEEEEENS_10bfloat16_tEfNS_4arch4Sm80ELb1ELb0ELb1ELb0ELb1ELb0ELb0ELb0ELi2ELi4ELi4ELi4ELb0EEENS1_24CollectiveEpilogueBwdGQAISA_fSD_Li256ELb0ELb1EEENS1_25SingleTileBwdLPTSchedulerILb0ELi128ELb1EEEEEEEEEvNT_6ParamsE:
[----:B------:R-:W-:Y:S01]  /*0000*/  LDC R1, c[0x0][0x28] ;  /* 0x00000a00ff017b82 */ /* 0x000fe20000000800 */
[----:B------:R-:W-:Y:S05]  /*0010*/  EXIT ;  /* 0x000000000000794d */ /* 0x000fea0003800000 */
.L_x_60:
        /* <DEDUP_REMOVED lines=14> */
.L_x_132:


//--------------------- .text._ZN7cutlass13device_kernelIN5flash22FlashAttnBwdPreprocessIN4cute5tupleIJNS3_1CILi128EEENS5_ILi64EEEEEENS_10bfloat16_tEfNS_4arch4Sm80ELb1ELb0EEEEEvNT_6ParamsE --------------------------
	.section	.text._ZN7cutlass13device_kernelIN5flash22FlashAttnBwdPreprocessIN4cute5tupleIJNS3_1CILi128EEENS5_ILi64EEEEEENS_10bfloat16_tEfNS_4arch4Sm80ELb1ELb0EEEEEvNT_6ParamsE,"ax",@progbits
	.align	128
.text._ZN7cutlass13device_kernelIN5flash22FlashAttnBwdPreprocessIN4cute5tupleIJNS3_1CILi128EEENS5_ILi64EEEEEENS_10bfloat16_tEfNS_4arch4Sm80ELb1ELb0EEEEEvNT_6ParamsE:
        .type           _ZN7cutlass13device_kernelIN5flash22FlashAttnBwdPreprocessIN4cute5tupleIJNS3_1CILi128EEENS5_ILi64EEEEEENS_10bfloat16_tEfNS_4arch4Sm80ELb1ELb0EEEEEvNT_6ParamsE,@function
        .size           _ZN7cutlass13device_kernelIN5flash22FlashAttnBwdPreprocessIN4cute5tupleIJNS3_1CILi128EEENS5_ILi64EEEEEENS_10bfloat16_tEfNS_4arch4Sm80ELb1ELb0EEEEEvNT_6ParamsE,(.L_x_133 - _ZN7cutlass13device_kernelIN5flash22FlashAttnBwdPreprocessIN4cute5tupleIJNS3_1CILi128EEENS5_ILi64EEEEEENS_10bfloat16_tEfNS_4arch4Sm80ELb1ELb0EEEEEvNT_6ParamsE)
        .other          _ZN7cutlass13device_kernelIN5flash22FlashAttnBwdPreprocessIN4cute5tupleIJNS3_1CILi128EEENS5_ILi64EEEEEENS_10bfloat16_tEfNS_4arch4Sm80ELb1ELb0EEEEEvNT_6ParamsE,@"STO_CUDA_ENTRY STV_DEFAULT"
_ZN7cutlass13device_kernelIN5flash22FlashAttnBwdPreprocessIN4cute5tupleIJNS3_1CILi128EEENS5_ILi64EEEEEENS_10bfloat16_tEfNS_4arch4Sm80ELb1ELb0EEEEEvNT_6ParamsE:
[----:B------:R-:W-:Y:S01]  /*0000*/  LDC R1, c[0x0][0x28] ;  /* 0x00000a00ff017b82 */ /* 0x000fe20000000800 */
[----:B------:R-:W0:Y:S01]  /*0010*/  S2R R0, SR_TID.X ;  /* 0x0000000000007919 */ /* 0x000e220000002100 */
[----:B------:R-:W-:-:S06]  /*0020*/  ULDC UR4, c[0x0][0x218] ;  /* 0x0000860000047ab9 */ /* 0x000fcc0000000800 */
[----:B------:R-:W1:Y:S01]  /*0030*/  S2UR UR8, SR_CTAID.Y ;  /* 0x00000000000879c3 */ /* 0x000e620000002600 */
[----:B------:R-:W-:Y:S01]  /*0040*/  ULDC UR5, c[0x0][0x21c] ;  /* 0x0000870000057ab9 */ /* 0x000fe20000000800 */
[----:B------:R-:W2:Y:S01]  /*0050*/  S2R R2, SR_CTAID.X ;  /* 0x0000000000027919 */ /* 0x000ea20000002500 */
[----:B------:R-:W-:-:S05]  /*0060*/  ULDC.64 UR6, c[0x0][0x208] ;  /* 0x0000820000067ab9 */ /* 0x000fca0000000a00 */
[----:B------:R-:W3:Y:S08]  /*0070*/  LDC.64 R12, c[0x0][0x230] ;  /* 0x00008c00ff0c7b82 */ /* 0x000ef00000000a00 */
[----:B------:R-:W4:Y:S08]  /*0080*/  S2UR UR9, SR_CTAID.Z ;  /* 0x00000000000979c3 */ /* 0x000f300000002700 */
[----:B------:R-:W4:Y:S01]  /*0090*/  LDC.64 R14, c[0x0][0x238] ;  /* 0x00008e00ff0e7b82 */ /* 0x000f220000000a00 */
[----:B-1----:R-:W-:Y:S01]  /*00a0*/  USHF.R.S32.HI UR10, URZ, 0x1f, UR8 ;  /* 0x0000001f3f0a7899 */ /* 0x002fe20008011408 */
[----:B0-----:R-:W-:-:S05]  /*00b0*/  SHF.R.S32.HI R3, RZ, 0x1f, R0 ;  /* 0x0000001fff037819 */ /* 0x001fca0000011400 */
[----:B---3--:R-:W-:Y:S01]  /*00c0*/  IMAD R4, R12, UR10, RZ ;  /* 0x0000000a0c047c24 */ /* 0x008fe2000f8e02ff */
[----:B------:R-:W0:Y:S01]  /*00d0*/  LDC.64 R20, c[0x0][0x250] ;  /* 0x00009400ff147b82 */ /* 0x000e220000000a00 */
[----:B------:R-:W-:Y:S01]  /*00e0*/  LEA.HI R44, R3, R0, RZ, 0x3 ;  /* 0x00000000032c7211 */ /* 0x000fe200078f18ff */
[----:B--2---:R-:W-:Y:S02]  /*00f0*/  IMAD.SHL.U32 R10, R2, 0x80, RZ ;  /* 0x00000080020a7824 */ /* 0x004fe400078e00ff */
[----:B------:R-:W-:Y:S01]  /*0100*/  IMAD R13, R13, UR8, R4 ;  /* 0x000000080d0d7c24 */ /* 0x000fe2000f8e0204 */
[----:B------:R-:W-:Y:S02]  /*0110*/  LOP3.LUT R5, R44, 0xfffffff8, RZ, 0xc0, !PT ;  /* 0xfffffff82c057812 */ /* 0x000fe400078ec0ff */
[----:B------:R-:W-:Y:S01]  /*0120*/  IADD3 R3, -R10, UR4, RZ ;  /* 0x000000040a037c10 */ /* 0x000fe2000fffe1ff */
[----:B----4-:R-:W-:Y:S01]  /*0130*/  USHF.R.S32.HI UR11, URZ, 0x1f, UR9 ;  /* 0x0000001f3f0b7899 */ /* 0x010fe20008011409 */
[----:B------:R-:W-:Y:S01]  /*0140*/  SHF.R.S32.HI R44, RZ, 0x3, R44 ;  /* 0x00000003ff2c7819 */ /* 0x000fe2000001142c */
[----:B------:R-:W-:Y:S01]  /*0150*/  IMAD.IADD R5, R0, 0x1, -R5 ;  /* 0x0000000100057824 */ /* 0x000fe200078e0a05 */
[----:B------:R-:W1:Y:S02]  /*0160*/  LDC.64 R42, c[0x0][0x258] ;  /* 0x00009600ff2a7b82 */ /* 0x000e640000000a00 */
[----:B------:R-:W-:-:S02]  /*0170*/  ISETP.GE.AND P1, PT, R44, R3, PT ;  /* 0x000000032c00720c */ /* 0x000fc40003f26270 */
[----:B------:R-:W-:Y:S01]  /*0180*/  SHF.L.U32 R8, R5, 0x3, RZ ;  /* 0x0000000305087819 */ /* 0x000fe200000006ff */
[----:B------:R-:W-:Y:S01]  /*0190*/  IMAD R4, R14, UR11, RZ ;  /* 0x0000000b0e047c24 */ /* 0x000fe2000f8e02ff */
[----:B------:R-:W-:Y:S02]  /*01a0*/  SHF.R.S32.HI R45, RZ, 0x1f, R44 ;  /* 0x0000001fff2d7819 */ /* 0x000fe4000001142c */
[C---:B------:R-:W-:Y:S01]  /*01b0*/  ISETP.LT.AND P4, PT, R8.reuse, UR5, !P1 ;  /* 0x0000000508007c0c */ /* 0x040fe2000cf81270 */
[----:B------:R-:W-:Y:S01]  /*01c0*/  IMAD R15, R15, UR9, R4 ;  /* 0x000000090f0f7c24 */ /* 0x000fe2000f8e0204 */
[--C-:B------:R-:W-:Y:S02]  /*01d0*/  SHF.R.S32.HI R9, RZ, 0x1f, R8.reuse ;  /* 0x0000001fff097819 */ /* 0x100fe40000011408 */
[----:B------:R-:W-:Y:S01]  /*01e0*/  ISETP.GE.AND P0, PT, R8, UR5, PT ;  /* 0x0000000508007c0c */ /* 0x000fe2000bf06270 */
[----:B0-----:R-:W-:Y:S02]  /*01f0*/  IMAD R16, R20, UR10, RZ ;  /* 0x0000000a14107c24 */ /* 0x001fe4000f8e02ff */
[----:B------:R-:W-:-:S04]  /*0200*/  IMAD.WIDE.U32 R6, R12, UR8, R8 ;  /* 0x000000080c067c25 */ /* 0x000fc8000f8e0008 */
[----:B------:R-:W-:Y:S02]  /*0210*/  IMAD.IADD R7, R7, 0x1, R13 ;  /* 0x0000000107077824 */ /* 0x000fe400078e020d */
[----:B------:R-:W0:Y:S01]  /*0220*/  @P4 LDC.64 R18, c[0x0][0x228] ;  /* 0x00008a00ff124b82 */ /* 0x000e220000000a00 */
[----:B------:R-:W-:-:S04]  /*0230*/  IMAD.WIDE R12, R2, 0x80, R44 ;  /* 0x00000080020c7825 */ /* 0x000fc800078e022c */
[----:B------:R-:W-:-:S03]  /*0240*/  IMAD.WIDE.U32 R30, R14, UR9, R6 ;  /* 0x000000090e1e7c25 */ /* 0x000fc6000f8e0006 */
[----:B------:R-:W2:Y:S01]  /*0250*/  @P4 LDC.64 R32, c[0x0][0x210] ;  /* 0x00008400ff204b82 */ /* 0x000ea20000000a00 */
[----:B------:R-:W-:Y:S02]  /*0260*/  IMAD.IADD R31, R31, 0x1, R15 ;  /* 0x000000011f1f7824 */ /* 0x000fe400078e020f */
[----:B------:R-:W-:-:S05]  /*0270*/  IMAD.WIDE.U32 R8, R20, UR8, R8 ;  /* 0x0000000814087c25 */ /* 0x000fca000f8e0008 */
[----:B------:R-:W3:Y:S01]  /*0280*/  @P4 LDC.64 R14, c[0x0][0x248] ;  /* 0x00009200ff0e4b82 */ /* 0x000ee20000000a00 */
[----:B0-----:R-:W-:-:S07]  /*0290*/  @P4 IMAD R4, R13, R18, RZ ;  /* 0x000000120d044224 */ /* 0x001fce00078e02ff */
[----:B------:R-:W0:Y:S01]  /*02a0*/  @P4 LDC.64 R26, c[0x0][0x240] ;  /* 0x00009000ff1a4b82 */ /* 0x000e220000000a00 */
[----:B------:R-:W-:-:S04]  /*02b0*/  @P4 IMAD.WIDE.U32 R6, R12, R18, R30 ;  /* 0x000000120c064225 */ /* 0x000fc800078e001e */
[----:B------:R-:W-:Y:S01]  /*02c0*/  @P4 IMAD R17, R12, R19, R4 ;  /* 0x000000130c114224 */ /* 0x000fe200078e0204 */
[----:B------:R-:W-:Y:S01]  /*02d0*/  IADD3 R4, R44, 0x20, RZ ;  /* 0x000000202c047810 */ /* 0x000fe20007ffe0ff */
[----:B------:R-:W-:Y:S01]  /*02e0*/  IMAD R19, R21, UR8, R16 ;  /* 0x0000000815137c24 */ /* 0x000fe2000f8e0210 */
[----:B--2---:R-:W-:Y:S01]  /*02f0*/  @P4 LEA R32, P2, R6, R32, 0x1 ;  /* 0x0000002006204211 */ /* 0x004fe200078408ff */
[----:B------:R-:W-:Y:S01]  /*0300*/  @P4 IMAD.IADD R7, R7, 0x1, R17 ;  /* 0x0000000107074824 */ /* 0x000fe200078e0211 */
[----:B------:R-:W-:Y:S01]  /*0310*/  ISETP.LT.AND P3, PT, R4, R3, !P0 ;  /* 0x000000030400720c */ /* 0x000fe20004761270 */
[----:B------:R-:W-:Y:S02]  /*0320*/  IMAD.MOV.U32 R16, RZ, RZ, R8 ;  /* 0x000000ffff107224 */ /* 0x000fe400078e0008 */
[----:B------:R-:W-:Y:S01]  /*0330*/  VIADD R8, R44, 0x60 ;  /* 0x000000602c087836 */ /* 0x000fe20000000000 */
[----:B------:R-:W-:Y:S01]  /*0340*/  @P4 LEA.HI.X R33, R6, R33, R7, 0x1, P2 ;  /* 0x0000002106214211 */ /* 0x000fe200010f0c07 */
[----:B-1----:R-:W-:Y:S01]  /*0350*/  IMAD R18, R42, UR11, RZ ;  /* 0x0000000b2a127c24 */ /* 0x002fe2000f8e02ff */
[----:B------:R-:W-:Y:S01]  /*0360*/  IADD3 R6, R44, 0x40, RZ ;  /* 0x000000402c067810 */ /* 0x000fe20007ffe0ff */
[----:B------:R-:W-:-:S02]  /*0370*/  IMAD.IADD R17, R9, 0x1, R19 ;  /* 0x0000000109117824 */ /* 0x000fc400078e0213 */
[----:B------:R-:W-:Y:S01]  /*0380*/  IMAD R7, R43, UR9, R18 ;  /* 0x000000092b077c24 */ /* 0x000fe2000f8e0212 */
[-C--:B------:R-:W-:Y:S01]  /*0390*/  ISETP.LT.AND P2, PT, R6, R3.reuse, !P0 ;  /* 0x000000030600720c */ /* 0x080fe20004741270 */
[----:B------:R-:W-:Y:S01]  /*03a0*/  IMAD.WIDE.U32 R42, R42, UR9, R16 ;  /* 0x000000092a2a7c25 */ /* 0x000fe2000f8e0010 */
[----:B------:R-:W-:Y:S01]  /*03b0*/  ISETP.LT.AND P0, PT, R8, R3, !P0 ;  /* 0x000000030800720c */ /* 0x000fe20004701270 */
[----:B------:R-:W1:Y:S01]  /*03c0*/  @P3 LDC.64 R24, c[0x0][0x228] ;  /* 0x00008a00ff183b82 */ /* 0x000e620000000a00 */
[C---:B------:R-:W-:Y:S01]  /*03d0*/  @P3 IADD3 R17, P6, R12.reuse, 0x20, RZ ;  /* 0x000000200c113810 */ /* 0x040fe20007fde0ff */
[----:B---3--:R-:W-:Y:S01]  /*03e0*/  @P4 IMAD R9, R13, R14, RZ ;  /* 0x0000000e0d094224 */ /* 0x008fe200078e02ff */
[----:B------:R-:W-:Y:S02]  /*03f0*/  @P3 IADD3 R16, P5, R12, 0x20, RZ ;  /* 0x000000200c103810 */ /* 0x000fe40007fbe0ff */
[----:B------:R-:W-:Y:S01]  /*0400*/  IADD3 R43, R43, R7, RZ ;  /* 0x000000072b2b7210 */ /* 0x000fe20007ffe0ff */
[----:B------:R-:W-:-:S02]  /*0410*/  @P3 IMAD.X R7, RZ, RZ, R13, P6 ;  /* 0x000000ffff073224 */ /* 0x000fc400030e060d */
[----:B------:R-:W2:Y:S01]  /*0420*/  @P3 LDC.64 R22, c[0x0][0x248] ;  /* 0x00009200ff163b82 */ /* 0x000ea20000000a00 */
[----:B------:R-:W-:Y:S01]  /*0430*/  @P3 IMAD.X R41, RZ, RZ, R13, P5 ;  /* 0x000000ffff293224 */ /* 0x000fe200028e060d */
[C---:B------:R-:W-:Y:S01]  /*0440*/  @P2 IADD3 R59, P6, R12.reuse, 0x40, RZ ;  /* 0x000000400c3b2810 */ /* 0x040fe20007fde0ff */
[C---:B------:R-:W-:Y:S01]  /*0450*/  @P4 IMAD R19, R12.reuse, R15, R9 ;  /* 0x0000000f0c134224 */ /* 0x040fe200078e0209 */
[C---:B------:R-:W-:Y:S01]  /*0460*/  @P2 IADD3 R54, P5, R12.reuse, 0x40, RZ ;  /* 0x000000400c362810 */ /* 0x040fe20007fbe0ff */
[C---:B------:R-:W-:Y:S01]  /*0470*/  @P4 IMAD.WIDE.U32 R14, R12.reuse, R14, R42 ;  /* 0x0000000e0c0e4225 */ /* 0x040fe200078e002a */
[----:B------:R-:W-:Y:S02]  /*0480*/  @P2 IADD3.X R35, RZ, R13, RZ, P6, !PT ;  /* 0x0000000dff232210 */ /* 0x000fe400037fe4ff */
[C---:B------:R-:W-:Y:S01]  /*0490*/  @P0 IADD3 R9, P6, R12.reuse, 0x60, RZ ;  /* 0x000000600c090810 */ /* 0x040fe20007fde0ff */
[----:B------:R-:W3:Y:S01]  /*04a0*/  @P3 LDC.64 R48, c[0x0][0x240] ;  /* 0x00009000ff303b82 */ /* 0x000ee20000000a00 */
[----:B------:R-:W-:Y:S01]  /*04b0*/  @P2 IMAD.X R57, RZ, RZ, R13, P5 ;  /* 0x000000ffff392224 */ /* 0x000fe200028e060d */
[----:B------:R-:W-:-:S02]  /*04c0*/  @P0 IADD3 R52, P5, R12, 0x60, RZ ;  /* 0x000000600c340810 */ /* 0x000fc40007fbe0ff */
[--C-:B------:R-:W-:Y:S01]  /*04d0*/  @P0 IMAD.X R55, RZ, RZ, R13.reuse, P6 ;  /* 0x000000ffff370224 */ /* 0x100fe200030e060d */
[----:B------:R-:W-:Y:S02]  /*04e0*/  @P4 IADD3 R12, R15, R19, RZ ;  /* 0x000000130f0c4210 */ /* 0x000fe40007ffe0ff */
[C---:B0-----:R-:W-:Y:S01]  /*04f0*/  @P4 LEA R26, P6, R14.reuse, R26, 0x1 ;  /* 0x0000001a0e1a4211 */ /* 0x041fe200078c08ff */
[----:B------:R-:W0:Y:S01]  /*0500*/  @P2 LDC.64 R36, c[0x0][0x228] ;  /* 0x00008a00ff242b82 */ /* 0x000e220000000a00 */
[----:B-1----:R-:W-:Y:S02]  /*0510*/  @P3 IMAD R18, R7, R24, RZ ;  /* 0x0000001807123224 */ /* 0x002fe400078e02ff */
[----:B------:R-:W-:Y:S01]  /*0520*/  @P0 IMAD.X R7, RZ, RZ, R13, P5 ;  /* 0x000000ffff070224 */ /* 0x000fe200028e060d */
[----:B------:R-:W-:Y:S01]  /*0530*/  @P4 LEA.HI.X R27, R14, R27, R12, 0x1, P6 ;  /* 0x0000001b0e1b4211 */ /* 0x000fe200030f0c0c */
[----:B------:R-:W-:Y:S01]  /*0540*/  @P3 IMAD.MOV.U32 R12, RZ, RZ, R30 ;  /* 0x000000ffff0c3224 */ /* 0x000fe200078e001e */
[----:B------:R-:W-:Y:S01]  /*0550*/  @P3 MOV R13, R31 ;  /* 0x0000001f000d3202 */ /* 0x000fe20000000f00 */
[----:B------:R-:W-:Y:S01]  /*0560*/  @P3 IMAD R39, R17, R25, R18 ;  /* 0x0000001911273224 */ /* 0x000fe200078e0212 */
[----:B------:R-:W1:Y:S01]  /*0570*/  @P2 LDC.64 R46, c[0x0][0x248] ;  /* 0x00009200ff2e2b82 */ /* 0x000e620000000a00 */
[----:B--2---:R-:W-:Y:S01]  /*0580*/  @P3 IMAD R41, R41, R22, RZ ;  /* 0x0000001629293224 */ /* 0x004fe200078e02ff */
[----:B------:R-:W-:Y:S01]  /*0590*/  CS2R R14, SRZ ;  /* 0x00000000000e7805 */ /* 0x000fe2000001ff00 */
[----:B------:R-:W-:Y:S01]  /*05a0*/  @P3 IMAD.WIDE.U32 R24, R17, R24, R12 ;  /* 0x0000001811183225 */ /* 0x000fe200078e000c */
[----:B------:R-:W-:-:S03]  /*05b0*/  CS2R R18, SRZ ;  /* 0x0000000000127805 */ /* 0x000fc6000001ff00 */
[----:B------:R-:W-:Y:S01]  /*05c0*/  @P3 IMAD.MOV.U32 R12, RZ, RZ, R42 ;  /* 0x000000ffff0c3224 */ /* 0x000fe200078e002a */
[----:B------:R-:W2:Y:S01]  /*05d0*/  @P3 LDC.64 R20, c[0x0][0x210] ;  /* 0x00008400ff143b82 */ /* 0x000ea20000000a00 */
[----:B------:R-:W-:Y:S02]  /*05e0*/  @P3 IMAD.MOV.U32 R13, RZ, RZ, R43 ;  /* 0x000000ffff0d3224 */ /* 0x000fe400078e002b */
[C---:B------:R-:W-:Y:S02]  /*05f0*/  @P3 IMAD R41, R16.reuse, R23, R41 ;  /* 0x0000001710293224 */ /* 0x040fe400078e0229 */
[----:B------:R-:W-:Y:S01]  /*0600*/  @P3 IMAD.WIDE.U32 R22, R16, R22, R12 ;  /* 0x0000001610163225 */ /* 0x000fe200078e000c */
[----:B------:R-:W-:Y:S02]  /*0610*/  CS2R R12, SRZ ;  /* 0x00000000000c7805 */ /* 0x000fe4000001ff00 */
[----:B------:R-:W-:Y:S01]  /*0620*/  CS2R R16, SRZ ;  /* 0x0000000000107805 */ /* 0x000fe2000001ff00 */
[----:B------:R-:W4:Y:S01]  /*0630*/  @P0 LDC.64 R28, c[0x0][0x228] ;  /* 0x00008a00ff1c0b82 */ /* 0x000f220000000a00 */
[----:B------:R-:W-:Y:S01]  /*0640*/  @P3 IMAD.IADD R41, R23, 0x1, R41 ;  /* 0x0000000117293824 */ /* 0x000fe200078e0229 */
[C---:B---3--:R-:W-:Y:S01]  /*0650*/  @P3 LEA R48, P5, R22.reuse, R48, 0x1 ;  /* 0x0000003016303211 */ /* 0x048fe200078a08ff */
[-C--:B0-----:R-:W-:Y:S01]  /*0660*/  @P2 IMAD R34, R35, R36.reuse, RZ ;  /* 0x0000002423222224 */ /* 0x081fe200078e02ff */
[----:B------:R-:W-:Y:S01]  /*0670*/  @P2 MOV R51, R31 ;  /* 0x0000001f00332202 */ /* 0x000fe20000000f00 */
[----:B------:R-:W-:Y:S01]  /*0680*/  @P2 IMAD.MOV.U32 R50, RZ, RZ, R30 ;  /* 0x000000ffff322224 */ /* 0x000fe200078e001e */
[----:B------:R-:W-:Y:S01]  /*0690*/  @P3 LEA.HI.X R49, R22, R49, R41, 0x1, P5 ;  /* 0x0000003116313211 */ /* 0x000fe200028f0c29 */
[----:B------:R0:W3:Y:S01]  /*06a0*/  @P4 LDG.E.128 R12, desc[UR6][R32.64] ;  /* 0x00000006200c4981 */ /* 0x0000e2000c1e1d00 */
[----:B------:R-:W4:Y:S01]  /*06b0*/  @P0 LDC.64 R40, c[0x0][0x248] ;  /* 0x00009200ff280b82 */ /* 0x000f220000000a00 */
[----:B------:R-:W-:Y:S01]  /*06c0*/  @P2 IMAD R53, R59, R37, R34 ;  /* 0x000000253b352224 */ /* 0x000fe200078e0222 */
[----:B------:R-:W-:Y:S01]  /*06d0*/  @P3 IADD3 R39, R25, R39, RZ ;  /* 0x0000002719273210 */ /* 0x000fe20007ffe0ff */
[----:B------:R-:W-:Y:S01]  /*06e0*/  @P2 IMAD.WIDE.U32 R50, R59, R36, R50 ;  /* 0x000000243b322225 */ /* 0x000fe200078e0032 */
[----:B------:R0:W3:Y:S01]  /*06f0*/  @P4 LDG.E.128 R16, desc[UR6][R26.64] ;  /* 0x000000061a104981 */ /* 0x0000e2000c1e1d00 */
[----:B------:R-:W-:-:S02]  /*0700*/  @P2 MOV R37, R43 ;  /* 0x0000002b00252202 */ /* 0x000fc40000000f00 */
[----:B------:R-:W-:Y:S01]  /*0710*/  CS2R R22, SRZ ;  /* 0x0000000000167805 */ /* 0x000fe2000001ff00 */
[----:B-1----:R-:W-:Y:S01]  /*0720*/  @P2 IMAD R57, R57, R46, RZ ;  /* 0x0000002e39392224 */ /* 0x002fe200078e02ff */
[----:B--2---:R-:W-:Y:S01]  /*0730*/  @P3 LEA R60, P4, R24, R20, 0x1 ;  /* 0x00000014183c3211 */ /* 0x004fe200078808ff */
[----:B------:R-:W-:Y:S01]  /*0740*/  @P2 IMAD.MOV.U32 R36, RZ, RZ, R42 ;  /* 0x000000ffff242224 */ /* 0x000fe200078e002a */
[----:B0-----:R-:W0:Y:S01]  /*0750*/  @P2 LDC.64 R32, c[0x0][0x210] ;  /* 0x00008400ff202b82 */ /* 0x001e220000000a00 */
[----:B------:R-:W-:Y:S01]  /*0760*/  @P2 IMAD R47, R54, R47, R57 ;  /* 0x0000002f362f2224 */ /* 0x000fe200078e0239 */
[----:B------:R-:W-:Y:S02]  /*0770*/  @P3 LEA.HI.X R61, R24, R21, R39, 0x1, P4 ;  /* 0x00000015183d3211 */ /* 0x000fe400020f0c27 */
[----:B------:R-:W-:Y:S02]  /*0780*/  CS2R R20, SRZ ;  /* 0x0000000000147805 */ /* 0x000fe4000001ff00 */
[----:B------:R-:W-:-:S02]  /*0790*/  CS2R R24, SRZ ;  /* 0x0000000000187805 */ /* 0x000fc4000001ff00 */
[----:B------:R-:W-:Y:S01]  /*07a0*/  CS2R R26, SRZ ;  /* 0x00000000001a7805 */ /* 0x000fe2000001ff00 */
[----:B----4-:R-:W-:Y:S01]  /*07b0*/  @P0 IMAD R56, R55, R28, RZ ;  /* 0x0000001c37380224 */ /* 0x010fe200078e02ff */
[----:B------:R-:W1:Y:S01]  /*07c0*/  @P0 LDC.64 R34, c[0x0][0x210] ;  /* 0x00008400ff220b82 */ /* 0x000e620000000a00 */
[----:B------:R-:W-:Y:S01]  /*07d0*/  @P2 IMAD.WIDE.U32 R54, R54, R46, R36 ;  /* 0x0000002e36362225 */ /* 0x000fe200078e0024 */
[----:B------:R-:W2:Y:S04]  /*07e0*/  @P3 LDG.E.128 R20, desc[UR6][R60.64] ;  /* 0x000000063c143981 */ /* 0x000ea8000c1e1d00 */
[----:B------:R4:W2:Y:S02]  /*07f0*/  @P3 LDG.E.128 R24, desc[UR6][R48.64] ;  /* 0x0000000630183981 */ /* 0x0008a4000c1e1d00 */
[----:B------:R-:W4:Y:S08]  /*0800*/  @P2 LDC.64 R38, c[0x0][0x240] ;  /* 0x00009000ff262b82 */ /* 0x000f300000000a00 */
[----:B------:R-:W4:Y:S01]  /*0810*/  @P0 LDC.64 R36, c[0x0][0x240] ;  /* 0x00009000ff240b82 */ /* 0x000f220000000a00 */
[----:B------:R-:W-:-:S02]  /*0820*/  @P0 IMAD R7, R7, R40, RZ ;  /* 0x0000002807070224 */ /* 0x000fc400078e02ff */
[C---:B------:R-:W-:Y:S02]  /*0830*/  @P0 IMAD R29, R9.reuse, R29, R56 ;  /* 0x0000001d091d0224 */ /* 0x040fe400078e0238 */
[----:B------:R-:W-:Y:S01]  /*0840*/  @P0 IMAD.WIDE.U32 R30, R9, R28, R30 ;  /* 0x0000001c091e0225 */ /* 0x000fe200078e001e */
[----:B0-----:R-:W-:-:S03]  /*0850*/  @P2 LEA R56, P3, R50, R32, 0x1 ;  /* 0x0000002032382211 */ /* 0x001fc600078608ff */
[----:B------:R-:W-:Y:S02]  /*0860*/  @P2 IMAD.IADD R53, R51, 0x1, R53 ;  /* 0x0000000133352824 */ /* 0x000fe400078e0235 */
[C---:B------:R-:W-:Y:S02]  /*0870*/  @P0 IMAD R7, R52.reuse, R41, R7 ;  /* 0x0000002934070224 */ /* 0x040fe400078e0207 */
[----:B------:R-:W-:Y:S01]  /*0880*/  @P0 IMAD.WIDE.U32 R42, R52, R40, R42 ;  /* 0x00000028342a0225 */ /* 0x000fe200078e002a */
[----:B-1----:R-:W-:-:S03]  /*0890*/  @P0 LEA R46, P4, R30, R34, 0x1 ;  /* 0x000000221e2e0211 */ /* 0x002fc600078808ff */
[----:B------:R-:W-:Y:S01]  /*08a0*/  @P0 IMAD.IADD R29, R31, 0x1, R29 ;  /* 0x000000011f1d0824 */ /* 0x000fe200078e021d */
[----:B------:R-:W-:Y:S02]  /*08b0*/  @P2 LEA.HI.X R57, R50, R33, R53, 0x1, P3 ;  /* 0x0000002132392211 */ /* 0x000fe400018f0c35 */
[----:B------:R-:W-:Y:S02]  /*08c0*/  @P2 IADD3 R9, R55, R47, RZ ;  /* 0x0000002f37092210 */ /* 0x000fe40007ffe0ff */
[----:B----4-:R-:W-:Y:S02]  /*08d0*/  @P2 LEA R48, P5, R54, R38, 0x1 ;  /* 0x0000002636302211 */ /* 0x010fe400078a08ff */
[----:B------:R-:W-:Y:S02]  /*08e0*/  @P0 IADD3 R7, R43, R7, RZ ;  /* 0x000000072b070210 */ /* 0x000fe40007ffe0ff */
[----:B------:R-:W-:Y:S02]  /*08f0*/  @P0 LEA R50, P3, R42, R36, 0x1 ;  /* 0x000000242a320211 */ /* 0x000fe400078608ff */
[----:B------:R-:W-:-:S02]  /*0900*/  @P0 LEA.HI.X R47, R30, R35, R29, 0x1, P4 ;  /* 0x000000231e2f0211 */ /* 0x000fc400020f0c1d */
[----:B------:R-:W-:Y:S02]  /*0910*/  CS2R R28, SRZ ;  /* 0x00000000001c7805 */ /* 0x000fe4000001ff00 */
[----:B------:R-:W-:Y:S02]  /*0920*/  CS2R R30, SRZ ;  /* 0x00000000001e7805 */ /* 0x000fe4000001ff00 */
[----:B------:R-:W-:Y:S02]  /*0930*/  CS2R R32, SRZ ;  /* 0x0000000000207805 */ /* 0x000fe4000001ff00 */
[----:B------:R-:W-:Y:S02]  /*0940*/  CS2R R34, SRZ ;  /* 0x0000000000227805 */ /* 0x000fe4000001ff00 */
[----:B------:R-:W-:Y:S02]  /*0950*/  @P2 LEA.HI.X R49, R54, R39, R9, 0x1, P5 ;  /* 0x0000002736312211 */ /* 0x000fe400028f0c09 */
[----:B------:R-:W-:-:S02]  /*0960*/  CS2R R38, SRZ ;  /* 0x0000000000267805 */ /* 0x000fc4000001ff00 */
[----:B------:R-:W-:Y:S02]  /*0970*/  @P0 LEA.HI.X R51, R42, R37, R7, 0x1, P3 ;  /* 0x000000252a330211 */ /* 0x000fe400018f0c07 */
[----:B------:R-:W-:Y:S02]  /*0980*/  CS2R R36, SRZ ;  /* 0x0000000000247805 */ /* 0x000fe4000001ff00 */
[----:B------:R-:W-:Y:S02]  /*0990*/  CS2R R40, SRZ ;  /* 0x0000000000287805 */ /* 0x000fe4000001ff00 */
[----:B------:R-:W-:Y:S01]  /*09a0*/  CS2R R42, SRZ ;  /* 0x00000000002a7805 */ /* 0x000fe2000001ff00 */
[----:B------:R-:W4:Y:S04]  /*09b0*/  @P2 LDG.E.128 R28, desc[UR6][R56.64] ;  /* 0x00000006381c2981 */ /* 0x000f28000c1e1d00 */
[----:B------:R0:W4:Y:S04]  /*09c0*/  @P2 LDG.E.128 R32, desc[UR6][R48.64] ;  /* 0x0000000630202981 */ /* 0x000128000c1e1d00 */
[----:B------:R1:W4:Y:S04]  /*09d0*/  @P0 LDG.E.128 R36, desc[UR6][R46.64] ;  /* 0x000000062e240981 */ /* 0x000328000c1e1d00 */
[----:B------:R3:W4:Y:S01]  /*09e0*/  @P0 LDG.E.128 R40, desc[UR6][R50.64] ;  /* 0x0000000632280981 */ /* 0x000722000c1e1d00 */
[----:B------:R-:W-:-:S04]  /*09f0*/  ISETP.GT.AND P0, PT, R0, 0x7f, PT ;  /* 0x0000007f0000780c */ /* 0x000fc80003f04270 */
[----:B------:R-:W-:-:S13]  /*0a00*/  ISETP.GE.OR P2, PT, R0, R3, P0 ;  /* 0x000000030000720c */ /* 0x000fda0000746670 */
[----:B------:R-:W1:Y:S08]  /*0a10*/  @!P2 LDC.64 R54, c[0x0][0x290] ;  /* 0x0000a400ff36ab82 */ /* 0x000e700000000a00 */
[----:B0-----:R-:W0:Y:S01]  /*0a20*/  @!P2 LDC.64 R48, c[0x0][0x298] ;  /* 0x0000a600ff30ab82 */ /* 0x001e220000000a00 */
[----:B------:R-:W-:Y:S02]  /*0a30*/  @!P2 SHF.R.S32.HI R7, RZ, 0x1f, R0 ;  /* 0x0000001fff07a819 */ /* 0x000fe40000011400 */
[----:B------:R-:W-:-:S05]  /*0a40*/  @!P2 IADD3 R52, P3, R10, R0, RZ ;  /* 0x000000000a34a210 */ /* 0x000fca0007f7e0ff */
[----:B-1----:R-:W1:Y:S01]  /*0a50*/  @!P2 LDC.64 R46, c[0x0][0x288] ;  /* 0x0000a200ff2eab82 */ /* 0x002e620000000a00 */
[----:B------:R-:W-:Y:S01]  /*0a60*/  @!P2 LEA.HI.X.SX32 R53, R10, R7, 0x1, P3 ;  /* 0x000000070a35a211 */ /* 0x000fe200018f0eff */
[C---:B------:R-:W-:Y:S02]  /*0a70*/  @!P2 IMAD R56, R54.reuse, UR10, RZ ;  /* 0x0000000a3638ac24 */ /* 0x040fe4000f8e02ff */
[----:B------:R-:W-:-:S04]  /*0a80*/  @!P2 IMAD.WIDE.U32 R52, R54, UR8, R52 ;  /* 0x000000083634ac25 */ /* 0x000fc8000f8e0034 */
[----:B------:R-:W-:Y:S02]  /*0a90*/  @!P2 IMAD R55, R55, UR8, R56 ;  /* 0x000000083737ac24 */ /* 0x000fe4000f8e0238 */
[C---:B0-----:R-:W-:Y:S02]  /*0aa0*/  @!P2 IMAD R54, R48.reuse, UR11, RZ ;  /* 0x0000000b3036ac24 */ /* 0x041fe4000f8e02ff */
[----:B------:R-:W-:Y:S02]  /*0ab0*/  @!P2 IMAD.IADD R53, R53, 0x1, R55 ;  /* 0x000000013535a824 */ /* 0x000fe400078e0237 */
[----:B------:R-:W-:Y:S02]  /*0ac0*/  @!P2 IMAD R55, R49, UR9, R54 ;  /* 0x000000093137ac24 */ /* 0x000fe4000f8e0236 */
[----:B------:R-:W-:-:S04]  /*0ad0*/  @!P2 IMAD.WIDE.U32 R48, R48, UR9, R52 ;  /* 0x000000093030ac25 */ /* 0x000fc8000f8e0034 */
[----:B------:R-:W-:Y:S01]  /*0ae0*/  @!P2 IMAD.IADD R53, R49, 0x1, R55 ;  /* 0x000000013135a824 */ /* 0x000fe200078e0237 */
[----:B-1----:R-:W-:-:S04]  /*0af0*/  @!P2 LEA R46, P3, R48, R46, 0x2 ;  /* 0x0000002e302ea211 */ /* 0x002fc800078610ff */
[----:B------:R-:W-:Y:S02]  /*0b00*/  @!P2 LEA.HI.X R47, R48, R47, R53, 0x2, P3 ;  /* 0x0000002f302fa211 */ /* 0x000fe400018f1435 */
[----:B---3--:R-:W-:Y:S02]  /*0b10*/  LOP3.LUT R50, R12, 0xffff0000, RZ, 0xc0, !PT ;  /* 0xffff00000c327812 */ /* 0x008fe400078ec0ff */
[----:B------:R-:W-:Y:S02]  /*0b20*/  LOP3.LUT R7, R16, 0xffff0000, RZ, 0xc0, !PT ;  /* 0xffff000010077812 */ /* 0x000fe400078ec0ff */
[----:B------:R-:W-:Y:S02]  /*0b30*/  SHF.L.U32 R51, R12, 0x10, RZ ;  /* 0x000000100c337819 */ /* 0x000fe400000006ff */
[----:B------:R-:W-:Y:S01]  /*0b40*/  SHF.L.U32 R16, R16, 0x10, RZ ;  /* 0x0000001010107819 */ /* 0x000fe200000006ff */
[----:B------:R-:W-:Y:S01]  /*0b50*/  FMUL.FTZ R50, R50, R7 ;  /* 0x0000000732327220 */ /* 0x000fe20000410000 */
[----:B------:R-:W-:-:S03]  /*0b60*/  LOP3.LUT R49, R18, 0xffff0000, RZ, 0xc0, !PT ;  /* 0xffff000012317812 */ /* 0x000fc600078ec0ff */
[----:B------:R-:W-:Y:S01]  /*0b70*/  FFMA.FTZ R56, R51, R16, R50 ;  /* 0x0000001033387223 */ /* 0x000fe20000010032 */
[----:B------:R-:W-:Y:S01]  /*0b80*/  IMAD.U32 R50, R18, 0x10000, RZ ;  /* 0x0001000012327824 */ /* 0x000fe200078e00ff */
[----:B------:R-:W-:Y:S01]  /*0b90*/  SHF.L.U32 R54, R17, 0x10, RZ ;  /* 0x0000001011367819 */ /* 0x000fe200000006ff */
[----:B------:R-:W-:Y:S01]  /*0ba0*/  IMAD.U32 R9, R13, 0x10000, RZ ;  /* 0x000100000d097824 */ /* 0x000fe200078e00ff */
[----:B--2---:R-:W-:Y:S02]  /*0bb0*/  LOP3.LUT R18, R20, 0xffff0000, RZ, 0xc0, !PT ;  /* 0xffff000014127812 */ /* 0x004fe400078ec0ff */
[----:B------:R-:W-:Y:S02]  /*0bc0*/  LOP3.LUT R51, R24, 0xffff0000, RZ, 0xc0, !PT ;  /* 0xffff000018337812 */ /* 0x000fe400078ec0ff */
[----:B------:R-:W-:Y:S01]  /*0bd0*/  SHF.L.U32 R20, R20, 0x10, RZ ;  /* 0x0000001014147819 */ /* 0x000fe200000006ff */
[----:B------:R-:W-:Y:S01]  /*0be0*/  FFMA.FTZ R54, R9, R54, R56 ;  /* 0x0000003609367223 */ /* 0x000fe20000010038 */
[----:B------:R-:W-:Y:S01]  /*0bf0*/  LOP3.LUT R13, R13, 0xffff0000, RZ, 0xc0, !PT ;  /* 0xffff00000d0d7812 */ /* 0x000fe200078ec0ff */
[----:B------:R-:W-:Y:S01]  /*0c00*/  FMUL.FTZ R53, R18, R51 ;  /* 0x0000003312357220 */ /* 0x000fe20000410000 */
[----:B------:R-:W-:Y:S01]  /*0c10*/  LOP3.LUT R52, R17, 0xffff0000, RZ, 0xc0, !PT ;  /* 0xffff000011347812 */ /* 0x000fe200078ec0ff */
[----:B------:R-:W-:Y:S01]  /*0c20*/  IMAD.U32 R51, R24, 0x10000, RZ ;  /* 0x0001000018337824 */ /* 0x000fe200078e00ff */
[----:B------:R-:W-:Y:S01]  /*0c30*/  SHF.L.U32 R9, R21, 0x10, RZ ;  /* 0x0000001015097819 */ /* 0x000fe200000006ff */
[----:B------:R-:W-:-:S02]  /*0c40*/  IMAD.U32 R18, R25, 0x10000, RZ ;  /* 0x0001000019127824 */ /* 0x000fc400078e00ff */
[----:B------:R-:W-:Y:S01]  /*0c50*/  FFMA.FTZ R24, R20, R51, R53 ;  /* 0x0000003314187223 */ /* 0x000fe20000010035 */
[C---:B------:R-:W-:Y:S02]  /*0c60*/  IMAD.U32 R7, R14.reuse, 0x10000, RZ ;  /* 0x000100000e077824 */ /* 0x040fe400078e00ff */
[----:B------:R-:W-:Y:S01]  /*0c70*/  FFMA.FTZ R52, R13, R52, R54 ;  /* 0x000000340d347223 */ /* 0x000fe20000010036 */
[----:B------:R-:W-:Y:S01]  /*0c80*/  LOP3.LUT R14, R14, 0xffff0000, RZ, 0xc0, !PT ;  /* 0xffff00000e0e7812 */ /* 0x000fe200078ec0ff */
[----:B------:R-:W-:Y:S02]  /*0c90*/  FFMA.FTZ R24, R9, R18, R24 ;  /* 0x0000001209187223 */ /* 0x000fe40000010018 */
[----:B------:R-:W-:Y:S01]  /*0ca0*/  FFMA.FTZ R9, R7, R50, R52 ;  /* 0x0000003207097223 */ /* 0x000fe20000010034 */
[----:B------:R-:W-:Y:S02]  /*0cb0*/  LOP3.LUT R21, R21, 0xffff0000, RZ, 0xc0, !PT ;  /* 0xffff000015157812 */ /* 0x000fe400078ec0ff */
[----:B------:R-:W-:Y:S01]  /*0cc0*/  LOP3.LUT R20, R25, 0xffff0000, RZ, 0xc0, !PT ;  /* 0xffff000019147812 */ /* 0x000fe200078ec0ff */
[----:B------:R-:W-:Y:S01]  /*0cd0*/  FFMA.FTZ R49, R14, R49, R9 ;  /* 0x000000310e317223 */ /* 0x000fe20000010009 */
[----:B------:R-:W-:-:S02]  /*0ce0*/  SHF.L.U32 R12, R15, 0x10, RZ ;  /* 0x000000100f0c7819 */ /* 0x000fc400000006ff */
[----:B------:R-:W-:Y:S01]  /*0cf0*/  SHF.L.U32 R17, R19, 0x10, RZ ;  /* 0x0000001013117819 */ /* 0x000fe200000006ff */
[----:B------:R-:W-:Y:S01]  /*0d00*/  IMAD.U32 R18, R26, 0x10000, RZ ;  /* 0x000100001a127824 */ /* 0x000fe200078e00ff */
[----:B------:R-:W-:Y:S01]  /*0d10*/  SHF.L.U32 R7, R22, 0x10, RZ ;  /* 0x0000001016077819 */ /* 0x000fe200000006ff */
[----:B------:R-:W-:Y:S01]  /*0d20*/  FFMA.FTZ R20, R21, R20, R24 ;  /* 0x0000001415147223 */ /* 0x000fe20000010018 */
[----:B------:R-:W-:Y:S01]  /*0d30*/  LOP3.LUT R15, R15, 0xffff0000, RZ, 0xc0, !PT ;  /* 0xffff00000f0f7812 */ /* 0x000fe200078ec0ff */
[----:B------:R-:W-:Y:S01]  /*0d40*/  FFMA.FTZ R12, R12, R17, R49 ;  /* 0x000000110c0c7223 */ /* 0x000fe20000010031 */
[----:B------:R-:W-:Y:S01]  /*0d50*/  LOP3.LUT R16, R19, 0xffff0000, RZ, 0xc0, !PT ;  /* 0xffff000013107812 */ /* 0x000fe200078ec0ff */
[----:B------:R-:W-:Y:S01]  /*0d60*/  FFMA.FTZ R13, R7, R18, R20 ;  /* 0x00000012070d7223 */ /* 0x000fe20000010014 */
[----:B------:R-:W-:Y:S02]  /*0d70*/  LOP3.LUT R22, R22, 0xffff0000, RZ, 0xc0, !PT ;  /* 0xffff000016167812 */ /* 0x000fe400078ec0ff */
[----:B------:R-:W-:Y:S01]  /*0d80*/  LOP3.LUT R9, R26, 0xffff0000, RZ, 0xc0, !PT ;  /* 0xffff00001a097812 */ /* 0x000fe200078ec0ff */
[----:B------:R-:W-:Y:S01]  /*0d90*/  FFMA.FTZ R15, R15, R16, R12 ;  /* 0x000000100f0f7223 */ /* 0x000fe2000001000c */
[C---:B------:R-:W-:Y:S01]  /*0da0*/  IMAD.U32 R7, R27.reuse, 0x10000, RZ ;  /* 0x000100001b077824 */ /* 0x040fe200078e00ff */
[----:B------:R-:W-:-:S02]  /*0db0*/  LOP3.LUT R12, R27, 0xffff0000, RZ, 0xc0, !PT ;  /* 0xffff00001b0c7812 */ /* 0x000fc400078ec0ff */
[----:B------:R-:W-:Y:S01]  /*0dc0*/  FFMA.FTZ R9, R22, R9, R13 ;  /* 0x0000000916097223 */ /* 0x000fe2000001000d */
[C---:B----4-:R-:W-:Y:S02]  /*0dd0*/  SHF.L.U32 R17, R28.reuse, 0x10, RZ ;  /* 0x000000101c117819 */ /* 0x050fe400000006ff */
[----:B------:R-:W-:Y:S02]  /*0de0*/  LOP3.LUT R28, R28, 0xffff0000, RZ, 0xc0, !PT ;  /* 0xffff00001c1c7812 */ /* 0x000fe400078ec0ff */
[C---:B------:R-:W-:Y:S02]  /*0df0*/  LOP3.LUT R25, R32.reuse, 0xffff0000, RZ, 0xc0, !PT ;  /* 0xffff000020197812 */ /* 0x040fe400078ec0ff */
[----:B------:R-:W-:Y:S02]  /*0e00*/  SHF.L.U32 R22, R32, 0x10, RZ ;  /* 0x0000001020167819 */ /* 0x000fe400000006ff */
[----:B------:R-:W-:Y:S01]  /*0e10*/  LOP3.LUT R20, R36, 0xffff0000, RZ, 0xc0, !PT ;  /* 0xffff000024147812 */ /* 0x000fe200078ec0ff */
[----:B------:R-:W-:Y:S01]  /*0e20*/  FMUL.FTZ R28, R28, R25 ;  /* 0x000000191c1c7220 */ /* 0x000fe20000410000 */
[C---:B------:R-:W-:Y:S01]  /*0e30*/  LOP3.LUT R27, R40.reuse, 0xffff0000, RZ, 0xc0, !PT ;  /* 0xffff0000281b7812 */ /* 0x040fe200078ec0ff */
[----:B------:R-:W-:Y:S01]  /*0e40*/  IMAD.U32 R25, R40, 0x10000, RZ ;  /* 0x0001000028197824 */ /* 0x000fe200078e00ff */
[----:B------:R-:W-:Y:S01]  /*0e50*/  SHF.L.U32 R36, R36, 0x10, RZ ;  /* 0x0000001024247819 */ /* 0x000fe200000006ff */
[----:B------:R-:W-:-:S02]  /*0e60*/  IMAD.U32 R21, R29, 0x10000, RZ ;  /* 0x000100001d157824 */ /* 0x000fc400078e00ff */
[----:B------:R-:W-:Y:S01]  /*0e70*/  FMUL.FTZ R27, R20, R27 ;  /* 0x0000001b141b7220 */ /* 0x000fe20000410000 */
[----:B------:R-:W-:Y:S02]  /*0e80*/  IMAD.U32 R24, R33, 0x10000, RZ ;  /* 0x0001000021187824 */ /* 0x000fe400078e00ff */
[----:B------:R-:W-:Y:S01]  /*0e90*/  FFMA.FTZ R22, R17, R22, R28 ;  /* 0x0000001611167223 */ /* 0x000fe2000001001c */
        /* <DEDUP_REMOVED lines=8> */
[----:B------:R-:W-:Y:S01]  /*0f20*/  LOP3.LUT R37, R37, 0xffff0000, RZ, 0xc0, !PT ;  /* 0xffff000025257812 */ /* 0x000fe200078ec0ff */
[----:B------:R-:W-:Y:S01]  /*0f30*/  FFMA.FTZ R36, R17, R20, R36 ;  /* 0x0000001411247223 */ /* 0x000fe20000010024 */
        /* <DEDUP_REMOVED lines=13> */
[----:B------:R-:W-:-:S02]  /*1010*/  IMAD.U32 R7, R31, 0x10000, RZ ;  /* 0x000100001f077824 */ /* 0x000fc400078e00ff */
[----:B------:R-:W-:Y:S01]  /*1020*/  FFMA.FTZ R30, R30, R13, R9 ;  /* 0x0000000d1e1e7223 */ /* 0x000fe20000010009 */
[----:B------:R-:W-:Y:S01]  /*1030*/  IMAD.U32 R18, R35, 0x10000, RZ ;  /* 0x0001000023127824 */ /* 0x000fe200078e00ff */
[----:B------:R-:W-:Y:S01]  /*1040*/  SHF.L.U32 R9, R39, 0x10, RZ ;  /* 0x0000001027097819 */ /* 0x000fe200000006ff */
[----:B------:R-:W-:Y:S02]  /*1050*/  IMAD.U32 R20, R43, 0x10000, RZ ;  /* 0x000100002b147824 */ /* 0x000fe400078e00ff */
[----:B------:R-:W-:Y:S01]  /*1060*/  FFMA.FTZ R38, R38, R21, R17 ;  /* 0x0000001526267223 */ /* 0x000fe20000010011 */
[----:B------:R-:W-:Y:S01]  /*1070*/  LOP3.LUT R23, R23, 0xffff0000, RZ, 0xc0, !PT ;  /* 0xffff000017177812 */ /* 0x000fe200078ec0ff */
[----:B------:R-:W-:Y:S01]  /*1080*/  FFMA.FTZ R30, R7, R18, R30 ;  /* 0x00000012071e7223 */ /* 0x000fe2000001001e */
[----:B------:R-:W-:Y:S02]  /*1090*/  LOP3.LUT R31, R31, 0xffff0000, RZ, 0xc0, !PT ;  /* 0xffff00001f1f7812 */ /* 0x000fe400078ec0ff */
[----:B------:R-:W-:Y:S01]  /*10a0*/  LOP3.LUT R16, R35, 0xffff0000, RZ, 0xc0, !PT ;  /* 0xffff000023107812 */ /* 0x000fe200078ec0ff */
[----:B------:R-:W-:Y:S01]  /*10b0*/  FFMA.FTZ R20, R9, R20, R38 ;  /* 0x0000001409147223 */ /* 0x000fe20000010026 */
[----:B------:R-:W-:-:S02]  /*10c0*/  LOP3.LUT R39, R39, 0xffff0000, RZ, 0xc0, !PT ;  /* 0xffff000027277812 */ /* 0x000fc400078ec0ff */
[----:B------:R-:W-:Y:S01]  /*10d0*/  LOP3.LUT R18, R43, 0xffff0000, RZ, 0xc0, !PT ;  /* 0xffff00002b127812 */ /* 0x000fe200078ec0ff */
[----:B------:R-:W-:Y:S01]  /*10e0*/  FFMA.FTZ R14, R23, R12, R14 ;  /* 0x0000000c170e7223 */ /* 0x000fe2000001000e */
[----:B------:R-:W-:-:S03]  /*10f0*/  FFMA.FTZ R30, R31, R16, R30 ;  /* 0x000000101f1e7223 */ /* 0x000fc6000001001e */
[----:B------:R-:W-:Y:S01]  /*1100*/  FFMA.FTZ R20, R39, R18, R20 ;  /* 0x0000001227147223 */ /* 0x000fe20000010014 */
[----:B------:R-:W0:Y:S04]  /*1110*/  SHFL.BFLY PT, R7, R14, 0x4, 0x1f ;  /* 0x0c801f000e077f89 */ /* 0x000e2800000e0000 */
[----:B------:R-:W1:Y:S04]  /*1120*/  SHFL.BFLY PT, R13, R30, 0x4, 0x1f ;  /* 0x0c801f001e0d7f89 */ /* 0x000e6800000e0000 */
[----:B------:R-:W2:Y:S04]  /*1130*/  SHFL.BFLY PT, R12, R15, 0x4, 0x1f ;  /* 0x0c801f000f0c7f89 */ /* 0x000ea800000e0000 */
[----:B------:R-:W3:Y:S01]  /*1140*/  SHFL.BFLY PT, R17, R20, 0x4, 0x1f ;  /* 0x0c801f0014117f89 */ /* 0x000ee200000e0000 */
[----:B0-----:R-:W-:Y:S01]  /*1150*/  FADD.FTZ R9, R14, R7 ;  /* 0x000000070e097221 */ /* 0x001fe20000010000 */
[----:B-1----:R-:W-:Y:S01]  /*1160*/  FADD.FTZ R13, R30, R13 ;  /* 0x0000000d1e0d7221 */ /* 0x002fe20000010000 */
[----:B--2---:R-:W-:Y:S01]  /*1170*/  FADD.FTZ R12, R15, R12 ;  /* 0x0000000c0f0c7221 */ /* 0x004fe20000010000 */
[----:B---3--:R-:W-:-:S02]  /*1180*/  FADD.FTZ R22, R20, R17 ;  /* 0x0000001114167221 */ /* 0x008fc40000010000 */
[----:B------:R-:W0:Y:S04]  /*1190*/  SHFL.BFLY PT, R16, R9, 0x2, 0x1f ;  /* 0x0c401f0009107f89 */ /* 0x000e2800000e0000 */
[----:B------:R-:W1:Y:S04]  /*11a0*/  SHFL.BFLY PT, R18, R13, 0x2, 0x1f ;  /* 0x0c401f000d127f89 */ /* 0x000e6800000e0000 */
[----:B------:R-:W2:Y:S04]  /*11b0*/  SHFL.BFLY PT, R7, R12, 0x2, 0x1f ;  /* 0x0c401f000c077f89 */ /* 0x000ea800000e0000 */
[----:B------:R-:W3:Y:S01]  /*11c0*/  SHFL.BFLY PT, R15, R22, 0x2, 0x1f ;  /* 0x0c401f00160f7f89 */ /* 0x000ee200000e0000 */
[----:B------:R-:W-:-:S06]  /*11d0*/  IMAD.MOV.U32 R19, RZ, RZ, 0x7f800000 ;  /* 0x7f800000ff137424 */ /* 0x000fcc00078e00ff */
[----:B------:R4:W5:Y:S01]  /*11e0*/  @!P2 LDG.E R19, desc[UR6][R46.64] ;  /* 0x000000062e13a981 */ /* 0x000962000c1e1900 */
[----:B0-----:R-:W-:Y:S01]  /*11f0*/  FADD.FTZ R17, R9, R16 ;  /* 0x0000001009117221 */ /* 0x001fe20000010000 */
[----:B-1----:R-:W-:Y:S01]  /*1200*/  FADD.FTZ R20, R13, R18 ;  /* 0x000000120d147221 */ /* 0x002fe20000010000 */
[----:B--2---:R-:W-:Y:S01]  /*1210*/  FADD.FTZ R7, R12, R7 ;  /* 0x000000070c077221 */ /* 0x004fe20000010000 */
[----:B---3--:R-:W-:Y:S02]  /*1220*/  FADD.FTZ R23, R22, R15 ;  /* 0x0000000f16177221 */ /* 0x008fe40000010000 */
[----:B------:R-:W0:Y:S01]  /*1230*/  SHFL.BFLY PT, R18, R17, 0x1, 0x1f ;  /* 0x0c201f0011127f89 */ /* 0x000e2200000e0000 */
[----:B------:R-:W1:Y:S03]  /*1240*/  LDC.64 R14, c[0x0][0x2d0] ;  /* 0x0000b400ff0e7b82 */ /* 0x000e660000000a00 */
[----:B------:R-:W2:Y:S04]  /*1250*/  SHFL.BFLY PT, R21, R20, 0x1, 0x1f ;  /* 0x0c201f0014157f89 */ /* 0x000ea800000e0000 */
[----:B------:R-:W3:Y:S01]  /*1260*/  SHFL.BFLY PT, R16, R7, 0x1, 0x1f ;  /* 0x0c201f0007107f89 */ /* 0x000ee200000e0000 */
[----:B------:R-:W1:Y:S03]  /*1270*/  LDC.64 R12, c[0x0][0x2d8] ;  /* 0x0000b600ff0c7b82 */ /* 0x000e660000000a00 */
[----:B------:R-:W4:Y:S01]  /*1280*/  SHFL.BFLY PT, R24, R23, 0x1, 0x1f ;  /* 0x0c201f0017187f89 */ /* 0x000f2200000e0000 */
[----:B------:R-:W-:Y:S01]  /*1290*/  ISETP.NE.AND P2, PT, R5, RZ, PT ;  /* 0x000000ff0500720c */ /* 0x000fe20003f45270 */
[----:B------:R-:W-:Y:S01]  /*12a0*/  BSSY B0, `(.L_x_61) ;  /* 0x0000022000007945 */ /* 0x000fe20003800000 */
[----:B0-----:R-:W-:Y:S01]  /*12b0*/  FADD.FTZ R26, R17, R18 ;  /* 0x00000012111a7221 */ /* 0x001fe20000010000 */
[----:B------:R-:W-:-:S02]  /*12c0*/  IMAD.SHL.U32 R18, R2, 0x2000, RZ ;  /* 0x0000200002127824 */ /* 0x000fc400078e00ff */
[----:B--2---:R-:W-:Y:S01]  /*12d0*/  FADD.FTZ R27, R20, R21 ;  /* 0x00000015141b7221 */ /* 0x004fe20000010000 */
[----:B------:R-:W-:Y:S01]  /*12e0*/  SHF.L.U32 R21, R0, 0x2, RZ ;  /* 0x0000000200157819 */ /* 0x000fe200000006ff */
[----:B---3--:R-:W-:Y:S01]  /*12f0*/  FADD.FTZ R9, R7, R16 ;  /* 0x0000001007097221 */ /* 0x008fe20000010000 */
[----:B----4-:R-:W-:-:S05]  /*1300*/  FADD.FTZ R28, R23, R24 ;  /* 0x00000018171c7221 */ /* 0x010fca0000010000 */
[----:B------:R-:W-:Y:S05]  /*1310*/  @P2 BRA `(.L_x_62) ;  /* 0x0000000000682947 */ /* 0x000fea0003800000 */
[----:B------:R-:W0:Y:S01]  /*1320*/  LDC.64 R22, c[0x0][0x278] ;  /* 0x00009e00ff167b82 */ /* 0x000e220000000a00 */
[----:B------:R-:W-:Y:S01]  /*1330*/  SHF.R.S32.HI R11, RZ, 0x1f, R10 ;  /* 0x0000001fff0b7819 */ /* 0x000fe2000001140a */
[----:B------:R-:W-:Y:S01]  /*1340*/  ULDC.64 UR12, c[0x0][0x260] ;  /* 0x00009800000c7ab9 */ /* 0x000fe20000000a00 */
[-C--:B------:R-:W-:Y:S02]  /*1350*/  ISETP.GE.AND P4, PT, R4, R3.reuse, PT ;  /* 0x000000030400720c */ /* 0x080fe40003f86270 */
[----:B------:R-:W-:-:S03]  /*1360*/  ISETP.GE.AND P3, PT, R6, R3, PT ;  /* 0x000000030600720c */ /* 0x000fc60003f66270 */
[----:B------:R-:W2:Y:S01]  /*1370*/  LDC.64 R24, c[0x0][0x280] ;  /* 0x0000a000ff187b82 */ /* 0x000ea20000000a00 */
[C---:B0-----:R-:W-:Y:S02]  /*1380*/  IMAD R20, R22.reuse, UR10, RZ ;  /* 0x0000000a16147c24 */ /* 0x041fe4000f8e02ff */
[----:B------:R-:W-:-:S04]  /*1390*/  IMAD.WIDE.U32 R16, R22, UR8, R10 ;  /* 0x0000000816107c25 */ /* 0x000fc8000f8e000a */
[----:B------:R-:W-:Y:S02]  /*13a0*/  IMAD R5, R23, UR8, R20 ;  /* 0x0000000817057c24 */ /* 0x000fe4000f8e0214 */
[----:B--2---:R-:W-:-:S03]  /*13b0*/  IMAD R20, R24, UR11, RZ ;  /* 0x0000000b18147c24 */ /* 0x004fc6000f8e02ff */
[----:B------:R-:W-:Y:S01]  /*13c0*/  IADD3 R17, R17, R5, RZ ;  /* 0x0000000511117210 */ /* 0x000fe20007ffe0ff */
[----:B------:R-:W-:Y:S02]  /*13d0*/  IMAD R7, R25, UR9, R20 ;  /* 0x0000000919077c24 */ /* 0x000fe4000f8e0214 */
[----:B------:R-:W-:-:S03]  /*13e0*/  IMAD.WIDE.U32 R16, R24, UR9, R16 ;  /* 0x0000000918107c25 */ /* 0x000fc6000f8e0010 */
[----:B------:R-:W-:-:S04]  /*13f0*/  IADD3 R5, P2, R44, R16, RZ ;  /* 0x000000102c057210 */ /* 0x000fc80007f5e0ff */
[----:B------:R-:W-:Y:S02]  /*1400*/  IADD3.X R44, R45, R17, R7, P2, !PT ;  /* 0x000000112d2c7210 */ /* 0x000fe400017fe407 */
[C---:B------:R-:W-:Y:S02]  /*1410*/  LEA R16, P5, R5.reuse, UR12, 0x2 ;  /* 0x0000000c05107c11 */ /* 0x040fe4000f8a10ff */
[----:B------:R-:W-:Y:S02]  /*1420*/  ISETP.GE.AND P2, PT, R8, R3, PT ;  /* 0x000000030800720c */ /* 0x000fe40003f46270 */
[----:B------:R-:W-:Y:S02]  /*1430*/  LEA.HI.X R17, R5, UR13, R44, 0x2, P5 ;  /* 0x0000000d05117c11 */ /* 0x000fe4000a8f142c */
[----:B------:R-:W-:Y:S02]  /*1440*/  FSEL R3, R9, RZ, !P1 ;  /* 0x000000ff09037208 */ /* 0x000fe40004800000 */
[----:B------:R-:W-:-:S02]  /*1450*/  FSEL R5, R26, RZ, !P4 ;  /* 0x000000ff1a057208 */ /* 0x000fc40006000000 */
[----:B------:R-:W-:Y:S01]  /*1460*/  FSEL R7, R27, RZ, !P3 ;  /* 0x000000ff1b077208 */ /* 0x000fe20005800000 */
[----:B------:R0:W-:Y:S01]  /*1470*/  STG.E desc[UR6][R16.64], R3 ;  /* 0x0000000310007986 */ /* 0x0001e2000c101906 */
[----:B------:R-:W-:-:S03]  /*1480*/  FSEL R9, R28, RZ, !P2 ;  /* 0x000000ff1c097208 */ /* 0x000fc60005000000 */
[----:B------:R0:W-:Y:S04]  /*1490*/  STG.E desc[UR6][R16.64+0x80], R5 ;  /* 0x0000800510007986 */ /* 0x0001e8000c101906 */
[----:B------:R0:W-:Y:S04]  /*14a0*/  STG.E desc[UR6][R16.64+0x100], R7 ;  /* 0x0001000710007986 */ /* 0x0001e8000c101906 */
[----:B------:R0:W-:Y:S02]  /*14b0*/  STG.E desc[UR6][R16.64+0x180], R9 ;  /* 0x0001800910007986 */ /* 0x0001e4000c101906 */
.L_x_62:
[----:B------:R-:W-:Y:S05]  /*14c0*/  BSYNC B0 ;  /* 0x0000000000007941 */ /* 0x000fea0003800000 */
.L_x_61:
[----:B------:R-:W-:Y:S01]  /*14d0*/  UIADD3 UR4, UR4, 0x7f, URZ ;  /* 0x0000007f04047890 */ /* 0x000fe2000fffe03f */
[----:B0-----:R-:W-:Y:S01]  /*14e0*/  SHF.R.S32.HI R3, RZ, 0x1f, R21 ;  /* 0x0000001fff037819 */ /* 0x001fe20000011415 */
[----:B-1----:R-:W-:Y:S01]  /*14f0*/  IMAD R6, R14, UR10, RZ ;  /* 0x0000000a0e067c24 */ /* 0x002fe2000f8e02ff */
[C---:B------:R-:W-:Y:S01]  /*1500*/  IADD3 R4, P1, R18.reuse, R21, RZ ;  /* 0x0000001512047210 */ /* 0x040fe20007f3e0ff */
[----:B------:R-:W-:Y:S01]  /*1510*/  USHF.R.S32.HI UR5, URZ, 0x1f, UR4 ;  /* 0x0000001f3f057899 */ /* 0x000fe20008011404 */
[----:B------:R-:W-:Y:S02]  /*1520*/  BSSY B0, `(.L_x_63) ;  /* 0x0000022000007945 */ /* 0x000fe40003800000 */
[----:B------:R-:W-:Y:S01]  /*1530*/  LEA.HI.X.SX32 R5, R18, R3, 0x1, P1 ;  /* 0x0000000312057211 */ /* 0x000fe200008f0eff */
[----:B------:R-:W-:Y:S01]  /*1540*/  ULEA.HI UR5, UR5, UR4, URZ, 0x7 ;  /* 0x0000000405057291 */ /* 0x000fe2000f8f383f */
[----:B------:R-:W-:-:S03]  /*1550*/  IMAD R3, R15, UR8, R6 ;  /* 0x000000080f037c24 */ /* 0x000fc6000f8e0206 */
[----:B------:R-:W-:Y:S01]  /*1560*/  ULOP3.LUT UR5, UR5, 0xffffff80, URZ, 0xc0, !UPT ;  /* 0xffffff8005057892 */ /* 0x000fe2000f8ec03f */
[----:B------:R-:W-:-:S04]  /*1570*/  IMAD.WIDE.U32 R14, R14, UR8, R4 ;  /* 0x000000080e0e7c25 */ /* 0x000fc8000f8e0004 */
[----:B------:R-:W-:Y:S01]  /*1580*/  IMAD.IADD R15, R15, 0x1, R3 ;  /* 0x000000010f0f7824 */ /* 0x000fe200078e0203 */
[----:B------:R-:W-:Y:S01]  /*1590*/  IADD3 R3, -R10, UR5, RZ ;  /* 0x000000050a037c10 */ /* 0x000fe2000fffe1ff */
[----:B------:R-:W-:-:S03]  /*15a0*/  IMAD R4, R12, UR11, RZ ;  /* 0x0000000b0c047c24 */ /* 0x000fc6000f8e02ff */
[----:B------:R-:W-:Y:S01]  /*15b0*/  ISETP.GE.OR P0, PT, R0, R3, P0 ;  /* 0x000000030000720c */ /* 0x000fe20000706670 */
[----:B------:R-:W-:Y:S02]  /*15c0*/  IMAD R9, R13, UR9, R4 ;  /* 0x000000090d097c24 */ /* 0x000fe4000f8e0204 */
[----:B------:R-:W-:-:S05]  /*15d0*/  IMAD.WIDE.U32 R12, R12, UR9, R14 ;  /* 0x000000090c0c7c25 */ /* 0x000fca000f8e000e */
[----:B------:R-:W-:-:S05]  /*15e0*/  IADD3 R9, R13, R9, RZ ;  /* 0x000000090d097210 */ /* 0x000fca0007ffe0ff */
        /* <DEDUP_REMOVED lines=11> */
[C---:B-1----:R-:W-:Y:S02]  /*16a0*/  IMAD R6, R16.reuse, UR11, RZ ;  /* 0x0000000b10067c24 */ /* 0x042fe4000f8e02ff */
[----:B------:R-:W-:Y:S02]  /*16b0*/  IMAD.IADD R5, R5, 0x1, R3 ;  /* 0x0000000105057824 */ /* 0x000fe400078e0203 */
[----:B------:R-:W-:Y:S01]  /*16c0*/  FMUL.FTZ R3, R19, 1.4426950216293334961 ;  /* 0x3fb8aa3b13037820 */ /* 0x000fe20000410000 */
[----:B------:R-:W-:Y:S02]  /*16d0*/  IMAD R7, R17, UR9, R6 ;  /* 0x0000000911077c24 */ /* 0x000fe4000f8e0206 */
[----:B------:R-:W-:Y:S02]  /*16e0*/  IMAD.WIDE.U32 R4, R16, UR9, R4 ;  /* 0x0000000910047c25 */ /* 0x000fe4000f8e0004 */
[----:B------:R-:W-:-:S03]  /*16f0*/  FSEL R3, R3, RZ, P0 ;  /* 0x000000ff03037208 */ /* 0x000fc60000000000 */
[----:B------:R-:W-:Y:S02]  /*1700*/  IADD3 R5, R5, R7, RZ ;  /* 0x0000000705057210 */ /* 0x000fe40007ffe0ff */
[----:B------:R-:W-:-:S04]  /*1710*/  LEA R6, P1, R4, UR4, 0x2 ;  /* 0x0000000404067c11 */ /* 0x000fc8000f8210ff */
[----:B------:R-:W-:-:S05]  /*1720*/  LEA.HI.X R7, R4, UR5, R5, 0x2, P1 ;  /* 0x0000000504077c11 */ /* 0x000fca00088f1405 */
[----:B------:R0:W-:Y:S04]  /*1730*/  STG.E desc[UR6][R6.64], R3 ;  /* 0x0000000306007986 */ /* 0x0001e8000c101906 */
.L_x_64:
[----:B------:R-:W-:Y:S05]  /*1740*/  BSYNC B0 ;  /* 0x0000000000007941 */ /* 0x000fea0003800000 */
.L_x_63:
        /* <DEDUP_REMOVED lines=10> */
[----:B------:R1:W-:Y:S04]  /*17f0*/  STG.E.128 desc[UR6][R4.64+0x3000], RZ ;  /* 0x003000ff04007986 */ /* 0x0003e8000c101d06 */
[----:B------:R1:W-:Y:S04]  /*1800*/  STG.E.128 desc[UR6][R4.64+0x4000], RZ ;  /* 0x004000ff04007986 */ /* 0x0003e8000c101d06 */
[----:B------:R1:W-:Y:S04]  /*1810*/  STG.E.128 desc[UR6][R4.64+0x5000], RZ ;  /* 0x005000ff04007986 */ /* 0x0003e8000c101d06 */
[----:B------:R1:W-:Y:S04]  /*1820*/  STG.E.128 desc[UR6][R4.64+0x6000], RZ ;  /* 0x006000ff04007986 */ /* 0x0003e8000c101d06 */
[----:B------:R1:W-:Y:S01]  /*1830*/  STG.E.128 desc[UR6][R4.64+0x7000], RZ ;  /* 0x007000ff04007986 */ /* 0x0003e2000c101d06 */
[----:B------:R-:W-:Y:S05]  /*1840*/  @P0 EXIT ;  /* 0x000000000000094d */ /* 0x000fea0003800000 */
[----:B0-----:R-:W0:Y:S08]  /*1850*/  LDC R3, c[0x0][0x2e0] ;  /* 0x0000b800ff037b82 */ /* 0x001e300000000800 */
[----:B------:R-:W2:Y:S08]  /*1860*/  LDC R7, c[0x0][0x220] ;  /* 0x00008800ff077b82 */ /* 0x000eb00000000800 */
[----:B-1----:R-:W1:Y:S01]  /*1870*/  LDC.64 R4, c[0x0][0x2e8] ;  /* 0x0000ba00ff047b82 */ /* 0x002e620000000a00 */
[----:B0-----:R-:W-:-:S04]  /*1880*/  IMAD R2, R2, R3, UR9 ;  /* 0x0000000902027e24 */ /* 0x001fc8000f8e0203 */
[----:B--2---:R-:W-:-:S04]  /*1890*/  IMAD R3, R2, R7, UR8 ;  /* 0x0000000802037e24 */ /* 0x004fc8000f8e0207 */
[----:B-1----:R-:W-:-:S05]  /*18a0*/  IMAD.WIDE R2, R3, 0x4, R4 ;  /* 0x0000000403027825 */ /* 0x002fca00078e0204 */
[----:B------:R-:W-:Y:S01]  /*18b0*/  STG.E desc[UR6][R2.64], RZ ;  /* 0x000000ff02007986 */ /* 0x000fe2000c101906 */
[----:B------:R-:W-:Y:S05]  /*18c0*/  EXIT ;  /* 0x000000000000794d */ /* 0x000fea0003800000 */
.L_x_65:
        /* <DEDUP_REMOVED lines=11> */
.L_x_133:


//--------------------- .text._ZN7cutlass13device_kernelIN5flash19enable_sm80_to_sm89INS1_16FlashAttnBwdSm80INS1_25CollectiveMainloopBwdSm80ILi2ELi2EN4cute5tupleIJNS5_1CILi128EEES8_NS7_ILi64EEEEEENS_10bfloat16_tEfNS_4arch4Sm80ELb1ELb0ELb1ELb1ELb0ELb0ELb0ELb0ELi2ELi4ELi4ELi4ELb0EEENS1_21CollectiveEpilogueBwdISA_SB_SD_Li256ELb1ELb0ELi2EEENS1_25SingleTileBwdLPTSchedulerILb1ELi128ELb0EEEEEEEEEvNT_6ParamsE --------------------------
	.section	.text._ZN7cutlass13device_kernelIN5flash19enable_sm80_to_sm89INS1_16FlashAttnBwdSm80INS1_25CollectiveMainloopBwdSm80ILi2ELi2EN4cute5tupleIJNS5_1CILi128EEES8_NS7_ILi64EEEEEENS_10bfloat16_tEfNS_4arch4Sm80ELb1ELb0ELb1ELb1ELb0ELb0ELb0ELb0ELi2ELi4ELi4ELi4ELb0EEENS1_21CollectiveEpilogueBwdISA_SB_SD_Li256ELb1ELb0ELi2EEENS1_25SingleTileBwdLPTSchedulerILb1ELi128ELb0EEEEEEEEEvNT_6ParamsE,"ax",@progbits
	.align	128
.text._ZN7cutlass13device_kernelIN5flash19enable_sm80_to_sm89INS1_16FlashAttnBwdSm80INS1_25CollectiveMainloopBwdSm80ILi2ELi2EN4cute5tupleIJNS5_1CILi128EEES8_NS7_ILi64EEEEEENS_10bfloat16_tEfNS_4arch4Sm80ELb1ELb0ELb1ELb1ELb0ELb0ELb0ELb0ELi2ELi4ELi4ELi4ELb0EEENS1_21CollectiveEpilogueBwdISA_SB_SD_Li256ELb1ELb0ELi2EEENS1_25SingleTileBwdLPTSchedulerILb1ELi128ELb0EEEEEEEEEvNT_6ParamsE:
        .type           _ZN7cutlass13device_kernelIN5flash19enable_sm80_to_sm89INS1_16FlashAttnBwdSm80INS1_25CollectiveMainloopBwdSm80ILi2ELi2EN4cute5tupleIJNS5_1CILi128EEES8_NS7_ILi64EEEEEENS_10bfloat16_tEfNS_4arch4Sm80ELb1ELb0ELb1ELb1ELb0ELb0ELb0ELb0ELi2ELi4ELi4ELi4ELb0EEENS1_21CollectiveEpilogueBwdISA_SB_SD_Li256ELb1ELb0ELi2EEENS1_25SingleTileBwdLPTSchedulerILb1ELi128ELb0EEEEEEEEEvNT_6ParamsE,@function
        .size           _ZN7cutlass13device_kernelIN5flash19enable_sm80_to_sm89INS1_16FlashAttnBwdSm80INS1_25CollectiveMainloopBwdSm80ILi2ELi2EN4cute5tupleIJNS5_1CILi128EEES8_NS7_ILi64EEEEEENS_10bfloat16_tEfNS_4arch4Sm80ELb1ELb0ELb1ELb1ELb0ELb0ELb0ELb0ELi2ELi4ELi4ELi4ELb0EEENS1_21CollectiveEpilogueBwdISA_SB_SD_Li256ELb1ELb0ELi2EEENS1_25SingleTileBwdLPTSchedulerILb1ELi128ELb0EEEEEEEEEvNT_6ParamsE,(.L_x_134 - _ZN7cutlass13device_kernelIN5flash19enable_sm80_to_sm89INS1_16FlashAttnBwdSm80INS1_25CollectiveMainloopBwdSm80ILi2ELi2EN4cute5tupleIJNS5_1CILi128EEES8_NS7_ILi64EEEEEENS_10bfloat16_tEfNS_4arch4Sm80ELb1ELb0ELb1ELb1ELb0ELb0ELb0ELb0ELi2ELi4ELi4ELi4ELb0EEENS1_21CollectiveEpilogueBwdISA_SB_SD_Li256ELb1ELb0ELi2EEENS1_25SingleTileBwdLPTSchedulerILb1ELi128ELb0EEEEEEEEEvNT_6ParamsE)
        .other          _ZN7cutlass13device_kernelIN5flash19enable_sm80_to_sm89INS1_16FlashAttnBwdSm80INS1_25CollectiveMainloopBwdSm80ILi2ELi2EN4cute5tupleIJNS5_1CILi128EEES8_NS7_ILi64EEEEEENS_10bfloat16_tEfNS_4arch4Sm80ELb1ELb0ELb1ELb1ELb0ELb0ELb0ELb0ELi2ELi4ELi4ELi4ELb0EEENS1_21CollectiveEpilogueBwdISA_SB_SD_Li256ELb1ELb0ELi2EEENS1_25SingleTileBwdLPTSchedulerILb1ELi128ELb0EEEEEEEEEvNT_6ParamsE,@"STO_CUDA_ENTRY STV_DEFAULT"
_ZN7cutlass13device_kernelIN5flash19enable_sm80_to_sm89INS1_16FlashAttnBwdSm80INS1_25CollectiveMainloopBwdSm80ILi2ELi2EN4cute5tupleIJNS5_1CILi128EEES8_NS7_ILi64EEEEEENS_10bfloat16_tEfNS_4arch4Sm80ELb1ELb0ELb1ELb1ELb0ELb0ELb0ELb0ELi2ELi4ELi4ELi4ELb0EEENS1_21CollectiveEpilogueBwdISA_SB_SD_Li256ELb1ELb0ELi2EEENS1_25SingleTileBwdLPTSchedulerILb1ELi128ELb0EEEEEEEEEvNT_6ParamsE:
[----:B------:R-:W-:Y:S01]  /*0000*/  LDC R1, c[0x0][0x28] ;  /* 0x00000a00ff017b82 */ /* 0x000fe20000000800 */
[----:B------:R-:W-:Y:S05]  /*0010*/  EXIT ;  /* 0x000000000000794d */ /* 0x000fea0003800000 */
.L_x_66:
        /* <DEDUP_REMOVED lines=14> */
.L_x_134:


//--------------------- .text._ZN7cutlass13device_kernelIN5flash19enable_sm80_to_sm89INS1_16FlashAttnBwdSm80INS1_25CollectiveMainloopBwdSm80ILi2ELi2EN4cute5tupleIJNS5_1CILi128EEES8_NS7_ILi64EEEEEENS_10bfloat16_tEfNS_4arch4Sm80ELb1ELb0ELb1ELb1ELb1ELb0ELb0ELb0ELi2ELi4ELi4ELi4ELb0EEENS1_21CollectiveEpilogueBwdISA_SB_SD_Li256ELb1ELb0ELi2EEENS1_25SingleTileBwdLPTSchedulerILb1ELi128ELb1EEEEEEEEEvNT_6ParamsE --------------------------
	.section	.text._ZN7cutlass13device_kernelIN5flash19enable_sm80_to_sm89INS1_16FlashAttnBwdSm80INS1_25CollectiveMainloopBwdSm80ILi2ELi2EN4cute5tupleIJNS5_1CILi128EEES8_NS7_ILi64EEEEEENS_10bfloat16_tEfNS_4arch4Sm80ELb1ELb0ELb1ELb1ELb1ELb0ELb0ELb0ELi2ELi4ELi4ELi4ELb0EEENS1_21CollectiveEpilogueBwdISA_SB_SD_Li256ELb1ELb0ELi2EEENS1_25SingleTileBwdLPTSchedulerILb1ELi128ELb1EEEEEEEEEvNT_6ParamsE,"ax",@progbits
	.align	128
.text._ZN7cutlass13device_kernelIN5flash19enable_sm80_to_sm89INS1_16FlashAttnBwdSm80INS1_25CollectiveMainloopBwdSm80ILi2ELi2EN4cute5tupleIJNS5_1CILi128EEES8_NS7_ILi64EEEEEENS_10bfloat16_tEfNS_4arch4Sm80ELb1ELb0ELb1ELb1ELb1ELb0ELb0ELb0ELi2ELi4ELi4ELi4ELb0EEENS1_21CollectiveEpilogueBwdISA_SB_SD_Li256ELb1ELb0ELi2EEENS1_25SingleTileBwdLPTSchedulerILb1ELi128ELb1EEEEEEEEEvNT_6ParamsE:
        .type           _ZN7cutlass13device_kernelIN5flash19enable_sm80_to_sm89INS1_16FlashAttnBwdSm80INS1_25CollectiveMainloopBwdSm80ILi2ELi2EN4cute5tupleIJNS5_1CILi128EEES8_NS7_ILi64EEEEEENS_10bfloat16_tEfNS_4arch4Sm80ELb1ELb0ELb1ELb1ELb1ELb0ELb0ELb0ELi2ELi4ELi4ELi4ELb0EEENS1_21CollectiveEpilogueBwdISA_SB_SD_Li256ELb1ELb0ELi2EEENS1_25SingleTileBwdLPTSchedulerILb1ELi128ELb1EEEEEEEEEvNT_6ParamsE,@function
        .size           _ZN7cutlass13device_kernelIN5flash19enable_sm80_to_sm89INS1_16FlashAttnBwdSm80INS1_25CollectiveMainloopBwdSm80ILi2ELi2EN4cute5tupleIJNS5_1CILi128EEES8_NS7_ILi64EEEEEENS_10bfloat16_tEfNS_4arch4Sm80ELb1ELb0ELb1ELb1ELb1ELb0ELb0ELb0ELi2ELi4ELi4ELi4ELb0EEENS1_21CollectiveEpilogueBwdISA_SB_SD_Li256ELb1ELb0ELi2EEENS1_25SingleTileBwdLPTSchedulerILb1ELi128ELb1EEEEEEEEEvNT_6ParamsE,(.L_x_135 - _ZN7cutlass13device_kernelIN5flash19enable_sm80_to_sm89INS1_16FlashAttnBwdSm80INS1_25CollectiveMainloopBwdSm80ILi2ELi2EN4cute5tupleIJNS5_1CILi128EEES8_NS7_ILi64EEEEEENS_10bfloat16_tEfNS_4arch4Sm80ELb1ELb0ELb1ELb1ELb1ELb0ELb0ELb0ELi2ELi4ELi4ELi4ELb0EEENS1_21CollectiveEpilogueBwdISA_SB_SD_Li256ELb1ELb0ELi2EEENS1_25SingleTileBwdLPTSchedulerILb1ELi128ELb1EEEEEEEEEvNT_6ParamsE)
        .other          _ZN7cutlass13device_kernelIN5flash19enable_sm80_to_sm89INS1_16FlashAttnBwdSm80INS1_25CollectiveMainloopBwdSm80ILi2ELi2EN4cute5tupleIJNS5_1CILi128EEES8_NS7_ILi64EEEEEENS_10bfloat16_tEfNS_4arch4Sm80ELb1ELb0ELb1ELb1ELb1ELb0ELb0ELb0ELi2ELi4ELi4ELi4ELb0EEENS1_21CollectiveEpilogueBwdISA_SB_SD_Li256ELb1ELb0ELi2EEENS1_25SingleTileBwdLPTSchedulerILb1ELi128ELb1EEEEEEEEEvNT_6ParamsE,@"STO_CUDA_ENTRY STV_DEFAULT"
_ZN7cutlass13device_kernelIN5flash19enable_sm80_to_sm89INS1_16FlashAttnBwdSm80INS1_25CollectiveMainloopBwdSm80ILi2ELi2EN4cute5tupleIJNS5_1CILi128EEES8_NS7_ILi64EEEEEENS_10bfloat16_tEfNS_4arch4Sm80ELb1ELb0ELb1ELb1ELb1ELb0ELb0ELb0ELi2ELi4ELi4ELi4ELb0EEENS1_21CollectiveEpilogueBwdISA_SB_SD_Li256ELb1ELb0ELi2EEENS1_25SingleTileBwdLPTSchedulerILb1ELi128ELb1EEEEEEEEEvNT_6ParamsE:
[----:B------:R-:W-:Y:S01]  /*0000*/  LDC R1, c[0x0][0x28] ;  /* 0x00000a00ff017b82 */ /* 0x000fe20000000800 */
[----:B------:R-:W-:Y:S05]  /*0010*/  EXIT ;  /* 0x000000000000794d */ /* 0x000fea0003800000 */
.L_x_67:
        /* <DEDUP_REMOVED lines=14> */
.L_x_135:


//--------------------- .text._ZN7cutlass13device_kernelIN5flash19enable_sm80_to_sm89INS1_16FlashAttnBwdSm80INS1_25CollectiveMainloopBwdSm80ILi2ELi2EN4cute5tupleIJNS5_1CILi128EEES8_NS7_ILi64EEEEEENS_10bfloat16_tEfNS_4arch4Sm80ELb1ELb0ELb1ELb1ELb0ELb0ELb0ELb0ELi2ELi4ELi4ELi4ELb0EEENS1_24CollectiveEpilogueBwdGQAISA_fSD_Li256ELb1ELb0EEENS1_25SingleTileBwdLPTSchedulerILb1ELi128ELb0EEEEEEEEEvNT_6ParamsE --------------------------
	.section	.text._ZN7cutlass13device_kernelIN5flash19enable_sm80_to_sm89INS1_16FlashAttnBwdSm80INS1_25CollectiveMainloopBwdSm80ILi2ELi2EN4cute5tupleIJNS5_1CILi128EEES8_NS7_ILi64EEEEEENS_10bfloat16_tEfNS_4arch4Sm80ELb1ELb0ELb1ELb1ELb0ELb0ELb0ELb0ELi2ELi4ELi4ELi4ELb0EEENS1_24CollectiveEpilogueBwdGQAISA_fSD_Li256ELb1ELb0EEENS1_25SingleTileBwdLPTSchedulerILb1ELi128ELb0EEEEEEEEEvNT_6ParamsE,"ax",@progbits
	.align	128
.text._ZN7cutlass13device_kernelIN5flash19enable_sm80_to_sm89INS1_16FlashAttnBwdSm80INS1_25CollectiveMainloopBwdSm80ILi2ELi2EN4cute5tupleIJNS5_1CILi128EEES8_NS7_ILi64EEEEEENS_10bfloat16_tEfNS_4arch4Sm80ELb1ELb0ELb1ELb1ELb0ELb0ELb0ELb0ELi2ELi4ELi4ELi4ELb0EEENS1_24CollectiveEpilogueBwdGQAISA_fSD_Li256ELb1ELb0EEENS1_25SingleTileBwdLPTSchedulerILb1ELi128ELb0EEEEEEEEEvNT_6ParamsE:
        .type           _ZN7cutlass13device_kernelIN5flash19enable_sm80_to_sm89INS1_16FlashAttnBwdSm80INS1_25CollectiveMainloopBwdSm80ILi2ELi2EN4cute5tupleIJNS5_1CILi128EEES8_NS7_ILi64EEEEEENS_10bfloat16_tEfNS_4arch4Sm80ELb1ELb0ELb1ELb1ELb0ELb0ELb0ELb0ELi2ELi4ELi4ELi4ELb0EEENS1_24CollectiveEpilogueBwdGQAISA_fSD_Li256ELb1ELb0EEENS1_25SingleTileBwdLPTSchedulerILb1ELi128ELb0EEEEEEEEEvNT_6ParamsE,@function
        .size           _ZN7cutlass13device_kernelIN5flash19enable_sm80_to_sm89INS1_16FlashAttnBwdSm80INS1_25CollectiveMainloopBwdSm80ILi2ELi2EN4cute5tupleIJNS5_1CILi128EEES8_NS7_ILi64EEEEEENS_10bfloat16_tEfNS_4arch4Sm80ELb1ELb0ELb1ELb1ELb0ELb0ELb0ELb0ELi2ELi4ELi4ELi4ELb0EEENS1_24CollectiveEpilogueBwdGQAISA_fSD_Li256ELb1ELb0EEENS1_25SingleTileBwdLPTSchedulerILb1ELi128ELb0EEEEEEEEEvNT_6ParamsE,(.L_x_136 - _ZN7cutlass13device_kernelIN5flash19enable_sm80_to_sm89INS1_16FlashAttnBwdSm80INS1_25CollectiveMainloopBwdSm80ILi2ELi2EN4cute5tupleIJNS5_1CILi128EEES8_NS7_ILi64EEEEEENS_10bfloat16_tEfNS_4arch4Sm80ELb1ELb0ELb1ELb1ELb0ELb0ELb0ELb0ELi2ELi4ELi4ELi4ELb0EEENS1_24CollectiveEpilogueBwdGQAISA_fSD_Li256ELb1ELb0EEENS1_25SingleTileBwdLPTSchedulerILb1ELi128ELb0EEEEEEEEEvNT_6ParamsE)
        .other          _ZN7cutlass13device_kernelIN5flash19enable_sm80_to_sm89INS1_16FlashAttnBwdSm80INS1_25CollectiveMainloopBwdSm80ILi2ELi2EN4cute5tupleIJNS5_1CILi128EEES8_NS7_ILi64EEEEEENS_10bfloat16_tEfNS_4arch4Sm80ELb1ELb0ELb1ELb1ELb0ELb0ELb0ELb0ELi2ELi4ELi4ELi4ELb0EEENS1_24CollectiveEpilogueBwdGQAISA_fSD_Li256ELb1ELb0EEENS1_25SingleTileBwdLPTSchedulerILb1ELi128ELb0EEEEEEEEEvNT_6ParamsE,@"STO_CUDA_ENTRY STV_DEFAULT"
_ZN7cutlass13device_kernelIN5flash19enable_sm80_to_sm89INS1_16FlashAttnBwdSm80INS1_25CollectiveMainloopBwdSm80ILi2ELi2EN4cute5tupleIJNS5_1CILi128EEES8_NS7_ILi64EEEEEENS_10bfloat16_tEfNS_4arch4Sm80ELb1ELb0ELb1ELb1ELb0ELb0ELb0ELb0ELi2ELi4ELi4ELi4ELb0EEENS1_24CollectiveEpilogueBwdGQAISA_fSD_Li256ELb1ELb0EEENS1_25SingleTileBwdLPTSchedulerILb1ELi128ELb0EEEEEEEEEvNT_6ParamsE:
[----:B------:R-:W-:Y:S01]  /*0000*/  LDC R1, c[0x0][0x28] ;  /* 0x00000a00ff017b82 */ /* 0x000fe20000000800 */
[----:B------:R-:W-:Y:S05]  /*0010*/  EXIT ;  /* 0x000000000000794d */ /* 0x000fea0003800000 */
.L_x_68:
        /* <DEDUP_REMOVED lines=14> */
.L_x_136:


//--------------------- .text._ZN7cutlass13device_kernelIN5flash32FlashAttnBwdPostprocessConvertdQIN4cute5tupleIJNS3_1CILi128EEENS5_ILi64EEEEEENS_10bfloat16_tEfNS_4arch4Sm80ELi256ENS3_8TiledMMAINS3_8MMA_AtomIJNS3_30SM80_16x8x16_F32BF16BF16F32_TNEEEENS3_6LayoutINS4_IJNS5_ILi4EEENS5_ILi2EEENS5_ILi1EEEEEENS4_IJSJ_SH_NS5_ILi0EEEEEEEENS4_IJS7_NS5_ILi32EEENS5_ILi16EEEEEEEELb0EEEEEvNT_6ParamsE --------------------------
	.section	.text._ZN7cutlass13device_kernelIN5flash32FlashAttnBwdPostprocessConvertdQIN4cute5tupleIJNS3_1CILi128EEENS5_ILi64EEEEEENS_10bfloat16_tEfNS_4arch4Sm80ELi256ENS3_8TiledMMAINS3_8MMA_AtomIJNS3_30SM80_16x8x16_F32BF16BF16F32_TNEEEENS3_6LayoutINS4_IJNS5_ILi4EEENS5_ILi2EEENS5_ILi1EEEEEENS4_IJSJ_SH_NS5_ILi0EEEEEEEENS4_IJS7_NS5_ILi32EEENS5_ILi16EEEEEEEELb0EEEEEvNT_6ParamsE,"ax",@progbits
	.align	128
.text._ZN7cutlass13device_kernelIN5flash32FlashAttnBwdPostprocessConvertdQIN4cute5tupleIJNS3_1CILi128EEENS5_ILi64EEEEEENS_10bfloat16_tEfNS_4arch4Sm80ELi256ENS3_8TiledMMAINS3_8MMA_AtomIJNS3_30SM80_16x8x16_F32BF16BF16F32_TNEEEENS3_6LayoutINS4_IJNS5_ILi4EEENS5_ILi2EEENS5_ILi1EEEEEENS4_IJSJ_SH_NS5_ILi0EEEEEEEENS4_IJS7_NS5_ILi32EEENS5_ILi16EEEEEEEELb0EEEEEvNT_6ParamsE:
        .type           _ZN7cutlass13device_kernelIN5flash32FlashAttnBwdPostprocessConvertdQIN4cute5tupleIJNS3_1CILi128EEENS5_ILi64EEEEEENS_10bfloat16_tEfNS_4arch4Sm80ELi256ENS3_8TiledMMAINS3_8MMA_AtomIJNS3_30SM80_16x8x16_F32BF16BF16F32_TNEEEENS3_6LayoutINS4_IJNS5_ILi4EEENS5_ILi2EEENS5_ILi1EEEEEENS4_IJSJ_SH_NS5_ILi0EEEEEEEENS4_IJS7_NS5_ILi32EEENS5_ILi16EEEEEEEELb0EEEEEvNT_6ParamsE,@function
        .size           _ZN7cutlass13device_kernelIN5flash32FlashAttnBwdPostprocessConvertdQIN4cute5tupleIJNS3_1CILi128EEENS5_ILi64EEEEEENS_10bfloat16_tEfNS_4arch4Sm80ELi256ENS3_8TiledMMAINS3_8MMA_AtomIJNS3_30SM80_16x8x16_F32BF16BF16F32_TNEEEENS3_6LayoutINS4_IJNS5_ILi4EEENS5_ILi2EEENS5_ILi1EEEEEENS4_IJSJ_SH_NS5_ILi0EEEEEEEENS4_IJS7_NS5_ILi32EEENS5_ILi16EEEEEEEELb0EEEEEvNT_6ParamsE,(.L_x_137 - _ZN7cutlass13device_kernelIN5flash32FlashAttnBwdPostprocessConvertdQIN4cute5tupleIJNS3_1CILi128EEENS5_ILi64EEEEEENS_10bfloat16_tEfNS_4arch4Sm80ELi256ENS3_8TiledMMAINS3_8MMA_AtomIJNS3_30SM80_16x8x16_F32BF16BF16F32_TNEEEENS3_6LayoutINS4_IJNS5_ILi4EEENS5_ILi2EEENS5_ILi1EEEEEENS4_IJSJ_SH_NS5_ILi0EEEEEEEENS4_IJS7_NS5_ILi32EEENS5_ILi16EEEEEEEELb0EEEEEvNT_6ParamsE)
        .other          _ZN7cutlass13device_kernelIN5flash32FlashAttnBwdPostprocessConvertdQIN4cute5tupleIJNS3_1CILi128EEENS5_ILi64EEEEEENS_10bfloat16_tEfNS_4arch4Sm80ELi256ENS3_8TiledMMAINS3_8MMA_AtomIJNS3_30SM80_16x8x16_F32BF16BF16F32_TNEEEENS3_6LayoutINS4_IJNS5_ILi4EEENS5_ILi2EEENS5_ILi1EEEEEENS4_IJSJ_SH_NS5_ILi0EEEEEEEENS4_IJS7_NS5_ILi32EEENS5_ILi16EEEEEEEELb0EEEEEvNT_6ParamsE,@"STO_CUDA_ENTRY STV_DEFAULT"
_ZN7cutlass13device_kernelIN5flash32FlashAttnBwdPostprocessConvertdQIN4cute5tupleIJNS3_1CILi128EEENS5_ILi64EEEEEENS_10bfloat16_tEfNS_4arch4Sm80ELi256ENS3_8TiledMMAINS3_8MMA_AtomIJNS3_30SM80_16x8x16_F32BF16BF16F32_TNEEEENS3_6LayoutINS4_IJNS5_ILi4EEENS5_ILi2EEENS5_ILi1EEEEEENS4_IJSJ_SH_NS5_ILi0EEEEEEEENS4_IJS7_NS5_ILi32EEENS5_ILi16EEEEEEEELb0EEEEEvNT_6ParamsE:
        /* <DEDUP_REMOVED lines=24> */
.L_x_69:
[----:B------:R-:W-:Y:S02]  /*0180*/  ISETP.NE.U32.AND P1, PT, RZ, UR4, PT ;  /* 0x00000004ff007c0c */ /* 0x000fe4000bf25070 */
[----:B-----5:R-:W-:Y:S02]  /*0190*/  ISETP.LE.AND P2, PT, R39, R40, PT ;  /* 0x000000282700720c */ /* 0x020fe40003f43270 */
[----:B------:R-:W-:-:S13]  /*01a0*/  ISETP.NE.AND.EX P1, PT, RZ, UR5, PT, P1 ;  /* 0x00000005ff007c0c */ /* 0x000fda000bf25310 */
[----:B------:R-:W-:Y:S05]  /*01b0*/  @P1 EXIT P2 ;  /* 0x000000000000194d */ /* 0x000fea0001000000 */
[----:B------:R-:W0:Y:S01]  /*01c0*/  S2R R51, SR_TID.X ;  /* 0x0000000000337919 */ /* 0x000e220000002100 */
[----:B-1----:R-:W-:Y:S01]  /*01d0*/  @P0 IMAD R2, R7, 0x80, R38 ;  /* 0x0000008007020824 */ /* 0x002fe200078e0226 */
[----:B------:R-:W1:Y:S01]  /*01e0*/  S2UR UR8, SR_CTAID.Y ;  /* 0x00000000000879c3 */ /* 0x000e620000002600 */
[----:B------:R-:W-:Y:S01]  /*01f0*/  IMAD.SHL.U32 R4, R0, 0x2000, RZ ;  /* 0x0000200000047824 */ /* 0x000fe200078e00ff */
[----:B------:R-:W-:Y:S01]  /*0200*/  SHF.R.S32.HI R36, RZ, 0x1f, R7 ;  /* 0x0000001fff247819 */ /* 0x000fe20000011407 */
[----:B------:R-:W-:Y:S01]  /*0210*/  ULDC.64 UR4, c[0x0][0x230] ;  /* 0x00008c0000047ab9 */ /* 0x000fe20000000a00 */
[----:B------:R-:W-:Y:S02]  /*0220*/  @P0 SHF.R.S32.HI R3, RZ, 0x1f, R2 ;  /* 0x0000001fff030819 */ /* 0x000fe40000011402 */
[----:B------:R-:W-:Y:S02]  /*0230*/  SEL R36, R36, RZ, !P1 ;  /* 0x000000ff24247207 */ /* 0x000fe40004800000 */
[----:B------:R-:W-:Y:S01]  /*0240*/  @P0 LEA.HI R3, R3, R2, RZ, 0x7 ;  /* 0x0000000203030211 */ /* 0x000fe200078f38ff */
[----:B------:R-:W2:Y:S04]  /*0250*/  LDC.64 R8, c[0x0][0x228] ;  /* 0x00008a00ff087b82 */ /* 0x000ea80000000a00 */
[----:B------:R-:W-:-:S05]  /*0260*/  @P0 IMAD.SHL.U32 R3, R3, 0x40, RZ ;  /* 0x0000004003030824 */ /* 0x000fca00078e00ff */
[----:B------:R-:W-:Y:S02]  /*0270*/  @P0 LOP3.LUT R5, R3, 0xffffe000, RZ, 0xc0, !PT ;  /* 0xffffe00003050812 */ /* 0x000fe400078ec0ff */
[----:B------:R-:W-:Y:S02]  /*0280*/  CS2R R2, SRZ ;  /* 0x0000000000027805 */ /* 0x000fe4000001ff00 */
[--C-:B------:R-:W-:Y:S01]  /*0290*/  @P0 SHF.R.S32.HI R3, RZ, 0x1f, R5.reuse ;  /* 0x0000001fff030819 */ /* 0x100fe20000011405 */
[----:B------:R-:W-:Y:S01]  /*02a0*/  @P0 IMAD.MOV.U32 R2, RZ, RZ, R5 ;  /* 0x000000ffff020224 */ /* 0x000fe200078e0005 */
[----:B------:R-:W-:Y:S01]  /*02b0*/  SHF.R.S32.HI R5, RZ, 0x1f, R4 ;  /* 0x0000001fff057819 */ /* 0x000fe20000011404 */
[----:B-1----:R-:W-:Y:S01]  /*02c0*/  USHF.R.S32.HI UR9, URZ, 0x1f, UR8 ;  /* 0x0000001f3f097899 */ /* 0x002fe20008011408 */
[----:B0-----:R-:W-:-:S05]  /*02d0*/  IMAD.SHL.U32 R37, R51, 0x4, RZ ;  /* 0x0000000433257824 */ /* 0x001fca00078e00ff */
[----:B--2---:R-:W-:Y:S01]  /*02e0*/  IMAD R6, R8, UR9, RZ ;  /* 0x0000000908067c24 */ /* 0x004fe2000f8e02ff */
[----:B------:R-:W-:Y:S02]  /*02f0*/  IADD3 R4, P2, P3, R2, R37, R4 ;  /* 0x0000002502047210 */ /* 0x000fe40007b5e004 */
[----:B------:R-:W-:-:S04]  /*0300*/  SHF.R.S32.HI R2, RZ, 0x1f, R37 ;  /* 0x0000001fff027819 */ /* 0x000fc80000011425 */
[----:B------:R-:W-:Y:S01]  /*0310*/  IADD3.X R5, R3, R2, R5, P2, P3 ;  /* 0x0000000203057210 */ /* 0x000fe200017e6405 */
[----:B------:R-:W-:Y:S01]  /*0320*/  IMAD R3, R9, UR8, R6 ;  /* 0x0000000809037c24 */ /* 0x000fe2000f8e0206 */
[----:B------:R-:W-:Y:S01]  /*0330*/  SEL R2, R7, RZ, !P1 ;  /* 0x000000ff07027207 */ /* 0x000fe20004800000 */
[----:B------:R-:W-:Y:S02]  /*0340*/  IMAD R7, R36, UR4, RZ ;  /* 0x0000000424077c24 */ /* 0x000fe4000f8e02ff */
[----:B------:R-:W-:-:S04]  /*0350*/  IMAD.WIDE.U32 R4, R8, UR8, R4 ;  /* 0x0000000808047c25 */ /* 0x000fc8000f8e0004 */
[----:B------:R-:W-:Y:S02]  /*0360*/  IMAD.IADD R5, R5, 0x1, R3 ;  /* 0x0000000105057824 */ /* 0x000fe400078e0203 */
[C---:B------:R-:W-:Y:S02]  /*0370*/  IMAD R3, R2.reuse, UR5, R7 ;  /* 0x0000000502037c24 */ /* 0x040fe4000f8e0207 */
        /* <DEDUP_REMOVED lines=8> */
[----:B------:R-:W5:Y:S04]  /*0400*/  LDG.E.128 R16, desc[UR6][R44.64+0x3000] ;  /* 0x003000062c107981 */ /* 0x000f68000c1e1d00 */
[----:B------:R-:W5:Y:S04]  /*0410*/  LDG.E.128 R20, desc[UR6][R44.64+0x4000] ;  /* 0x004000062c147981 */ /* 0x000f68000c1e1d00 */
[----:B------:R-:W5:Y:S04]  /*0420*/  LDG.E.128 R24, desc[UR6][R44.64+0x5000] ;  /* 0x005000062c187981 */ /* 0x000f68000c1e1d00 */
[----:B------:R-:W5:Y:S04]  /*0430*/  LDG.E.128 R28, desc[UR6][R44.64+0x6000] ;  /* 0x006000062c1c7981 */ /* 0x000f68000c1e1d00 */
[----:B------:R0:W5:Y:S01]  /*0440*/  LDG.E.128 R32, desc[UR6][R44.64+0x7000] ;  /* 0x007000062c207981 */ /* 0x000162000c1e1d00 */
[----:B------:R-:W1:Y:S01]  /*0450*/  S2UR UR5, SR_CgaCtaId ;  /* 0x00000000000579c3 */ /* 0x000e620000008800 */
[----:B------:R-:W-:Y:S01]  /*0460*/  UMOV UR4, 0x400 ;  /* 0x0000040000047882 */ /* 0x000fe20000000000 */
[----:B------:R-:W-:Y:S01]  /*0470*/  SHF.R.S32.HI R46, RZ, 0x1f, R51 ;  /* 0x0000001fff2e7819 */ /* 0x000fe20000011433 */
[----:B------:R-:W-:Y:S01]  /*0480*/  BSSY B0, `(.L_x_70) ;  /* 0x00000cc000007945 */ /* 0x000fe20003800000 */
[----:B------:R-:W-:-:S02]  /*0490*/  VIADDMNMX R40, R39, -R40, 0x80, PT ;  /* 0x0000008027287446 */ /* 0x000fc40003800928 */
[CC--:B------:R-:W-:Y:S02]  /*04a0*/  LEA.HI R3, R46.reuse, R51.reuse, RZ, 0x2 ;  /* 0x000000332e037211 */ /* 0x0c0fe400078f10ff */
[CC--:B------:R-:W-:Y:S02]  /*04b0*/  LEA.HI R52, R46.reuse, R51.reuse, RZ, 0x3 ;  /* 0x000000332e347211 */ /* 0x0c0fe400078f18ff */
[--C-:B------:R-:W-:Y:S02]  /*04c0*/  SHF.R.S32.HI R43, RZ, 0x2, R3.reuse ;  /* 0x00000002ff2b7819 */ /* 0x100fe40000011403 */
[----:B------:R-:W-:Y:S02]  /*04d0*/  SHF.R.S32.HI R42, RZ, 0x1f, R3 ;  /* 0x0000001fff2a7819 */ /* 0x000fe40000011403 */
[----:B0-----:R-:W-:Y:S02]  /*04e0*/  LEA.HI R44, R46, R51, RZ, 0x5 ;  /* 0x000000332e2c7211 */ /* 0x001fe400078f28ff */
[----:B------:R-:W-:-:S02]  /*04f0*/  LEA.HI R42, R42, R43, RZ, 0x3 ;  /* 0x0000002b2a2a7211 */ /* 0x000fc400078f18ff */
[--C-:B------:R-:W-:Y:S02]  /*0500*/  SHF.R.S32.HI R41, RZ, 0x1f, R44.reuse ;  /* 0x0000001fff297819 */ /* 0x100fe4000001142c */
[----:B------:R-:W-:Y:S02]  /*0510*/  LOP3.LUT R42, R42, 0xfffffff8, RZ, 0xc0, !PT ;  /* 0xfffffff82a2a7812 */ /* 0x000fe400078ec0ff */
[----:B------:R-:W-:Y:S01]  /*0520*/  SHF.R.S32.HI R44, RZ, 0x5, R44 ;  /* 0x00000005ff2c7819 */ /* 0x000fe2000001142c */
[----:B-1----:R-:W-:Y:S02]  /*0530*/  ULEA UR4, UR5, UR4, 0x18 ;  /* 0x0000000405047291 */ /* 0x002fe4000f8ec03f */
[----:B------:R-:W-:Y:S01]  /*0540*/  IMAD.IADD R43, R43, 0x1, -R42 ;  /* 0x000000012b2b7824 */ /* 0x000fe200078e0a2a */
[----:B------:R-:W-:Y:S01]  /*0550*/  LEA.HI R41, R41, R44, RZ, 0x2 ;  /* 0x0000002c29297211 */ /* 0x000fe200078f10ff */
[----:B------:R-:W-:Y:S01]  /*0560*/  ULDC UR5, c[0x0][0x268] ;  /* 0x00009a0000057ab9 */ /* 0x000fe20000000800 */
[----:B------:R-:W-:-:S02]  /*0570*/  LEA.HI R42, R46, R51, RZ, 0x7 ;  /* 0x000000332e2a7211 */ /* 0x000fc400078f38ff */
[----:B------:R-:W-:Y:S02]  /*0580*/  LEA R45, R51, UR4, 0x4 ;  /* 0x00000004332d7c11 */ /* 0x000fe4000f8e20ff */
[----:B------:R-:W-:Y:S02]  /*0590*/  SHF.R.S32.HI R50, RZ, 0x1f, R43 ;  /* 0x0000001fff327819 */ /* 0x000fe4000001142b */
[----:B------:R-:W-:Y:S02]  /*05a0*/  LEA.HI R47, R46, R51, RZ, 0x6 ;  /* 0x000000332e2f7211 */ /* 0x000fe400078f30ff */
[----:B------:R-:W-:Y:S02]  /*05b0*/  LOP3.LUT R46, R3, 0x7ffffffc, RZ, 0xc0, !PT ;  /* 0x7ffffffc032e7812 */ /* 0x000fe400078ec0ff */
[--C-:B------:R-:W-:Y:S01]  /*05c0*/  SHF.R.S32.HI R3, RZ, 0x3, R52.reuse ;  /* 0x00000003ff037819 */ /* 0x100fe20000011434 */
[----:B------:R-:W-:Y:S01]  /*05d0*/  IMAD.SHL.U32 R47, R47, 0x2, RZ ;  /* 0x000000022f2f7824 */ /* 0x000fe200078e00ff */
[----:B------:R-:W-:Y:S01]  /*05e0*/  SHF.R.S32.HI R48, RZ, 0x1f, R52 ;  /* 0x0000001fff307819 */ /* 0x000fe20000011434 */
[----:B------:R-:W-:Y:S01]  /*05f0*/  IMAD.IADD R49, R51, 0x1, -R46 ;  /* 0x0000000133317824 */ /* 0x000fe200078e0a2e */
[----:B------:R-:W-:-:S02]  /*0600*/  LOP3.LUT R53, R41, 0xfffffc, RZ, 0xc0, !PT ;  /* 0x00fffffc29357812 */ /* 0x000fc400078ec0ff */
[----:B------:R-:W-:Y:S02]  /*0610*/  LOP3.LUT R52, R52, 0xfffffff8, RZ, 0xc0, !PT ;  /* 0xfffffff834347812 */ /* 0x000fe400078ec0ff */
[----:B------:R-:W-:Y:S01]  /*0620*/  LEA.HI R41, R50, R43, RZ, 0x2 ;  /* 0x0000002b32297211 */ /* 0x000fe200078f10ff */
[----:B------:R-:W-:Y:S01]  /*0630*/  IMAD.IADD R50, R44, 0x1, -R53 ;  /* 0x000000012c327824 */ /* 0x000fe200078e0a35 */
[----:B------:R-:W-:Y:S01]  /*0640*/  LEA.HI R48, R48, R3, RZ, 0x2 ;  /* 0x0000000330307211 */ /* 0x000fe200078f10ff */
[----:B------:R-:W-:Y:S01]  /*0650*/  IMAD.IADD R51, R51, 0x1, -R52 ;  /* 0x0000000133337824 */ /* 0x000fe200078e0a34 */
[C---:B------:R-:W-:Y:S01]  /*0660*/  LOP3.LUT R46, R41.reuse, 0x7fffffc, RZ, 0xc0, !PT ;  /* 0x07fffffc292e7812 */ /* 0x040fe200078ec0ff */
[----:B------:R-:W-:Y:S01]  /*0670*/  IMAD.SHL.U32 R44, R44, 0x40, RZ ;  /* 0x000000402c2c7824 */ /* 0x000fe200078e00ff */
[----:B------:R-:W-:Y:S01]  /*0680*/  LOP3.LUT R48, R48, 0xffffffc, RZ, 0xc0, !PT ;  /* 0x0ffffffc30307812 */ /* 0x000fe200078ec0ff */
[----:B------:R-:W-:Y:S01]  /*0690*/  IMAD.SHL.U32 R41, R41, 0x10, RZ ;  /* 0x0000001029297824 */ /* 0x000fe200078e00ff */
[----:B------:R-:W-:Y:S01]  /*06a0*/  LOP3.LUT R47, R47, 0x7fffff80, RZ, 0xc0, !PT ;  /* 0x7fffff802f2f7812 */ /* 0x000fe200078ec0ff */
[----:B------:R-:W-:Y:S01]  /*06b0*/  IMAD.IADD R46, R43, 0x1, -R46 ;  /* 0x000000012b2e7824 */ /* 0x000fe200078e0a2e */
[----:B------:R-:W-:Y:S01]  /*06c0*/  LEA.HI R43, R51, R51, RZ, 0x1 ;  /* 0x00000033332b7211 */ /* 0x000fe200078f08ff */
[----:B------:R-:W-:Y:S01]  /*06d0*/  IMAD R49, R50, 0x80, R49 ;  /* 0x0000008032317824 */ /* 0x000fe200078e0231 */
[----:B------:R-:W-:-:S02]  /*06e0*/  LOP3.LUT R53, R44, 0x40, RZ, 0xc0, !PT ;  /* 0x000000402c357812 */ /* 0x000fc400078ec0ff */
[----:B------:R-:W-:Y:S01]  /*06f0*/  IADD3 R48, R3, -R48, RZ ;  /* 0x8000003003307210 */ /* 0x000fe20007ffe0ff */
[----:B------:R-:W-:Y:S01]  /*0700*/  IMAD.SHL.U32 R43, R43, 0x400, RZ ;  /* 0x000004002b2b7824 */ /* 0x000fe200078e00ff */
[----:B------:R-:W-:Y:S01]  /*0710*/  SHF.R.U32.HI R42, RZ, 0x4, R42 ;  /* 0x00000004ff2a7819 */ /* 0x000fe2000001162a */
[----:B------:R-:W-:Y:S01]  /*0720*/  IMAD R49, R46, 0x8, R49 ;  /* 0x000000082e317824 */ /* 0x000fe200078e0231 */
[----:B------:R-:W-:Y:S01]  /*0730*/  LOP3.LUT R41, R41, 0x40, RZ, 0xc0, !PT ;  /* 0x0000004029297812 */ /* 0x000fe200078ec0ff */
[----:B------:R-:W-:-:S03]  /*0740*/  IMAD R47, R48, 0x10, R47 ;  /* 0x00000010302f7824 */ /* 0x000fc600078e022f */
[----:B------:R-:W-:Y:S02]  /*0750*/  LOP3.LUT R42, R41, 0x8, R42, 0xf8, !PT ;  /* 0x00000008292a7812 */ /* 0x000fe400078ef82a */
[----:B------:R-:W-:Y:S01]  /*0760*/  SHF.R.U32.HI R41, RZ, 0x3, R41 ;  /* 0x00000003ff297819 */ /* 0x000fe20000011629 */
[----:B--2---:R0:W-:Y:S04]  /*0770*/  STS.128 [R45], R4 ;  /* 0x000000042d007388 */ /* 0x0041e80000000c00 */
[----:B---3--:R1:W-:Y:S04]  /*0780*/  STS.128 [R45+0x1000], R8 ;  /* 0x001000082d007388 */ /* 0x0083e80000000c00 */
[----:B----4-:R-:W-:Y:S04]  /*0790*/  STS.128 [R45+0x2000], R12 ;  /* 0x0020000c2d007388 */ /* 0x010fe80000000c00 */
[----:B-----5:R-:W-:Y:S04]  /*07a0*/  STS.128 [R45+0x3000], R16 ;  /* 0x003000102d007388 */ /* 0x020fe80000000c00 */
[----:B------:R-:W-:Y:S01]  /*07b0*/  STS.128 [R45+0x4000], R20 ;  /* 0x004000142d007388 */ /* 0x000fe20000000c00 */
[----:B0-----:R-:W-:Y:S01]  /*07c0*/  IMAD.SHL.U32 R4, R51, 0x8, RZ ;  /* 0x0000000833047824 */ /* 0x001fe200078e00ff */
[----:B------:R-:W-:-:S02]  /*07d0*/  SHF.R.U32.HI R6, RZ, 0x3, R53 ;  /* 0x00000003ff067819 */ /* 0x000fc40000011635 */
[----:B------:R-:W-:Y:S01]  /*07e0*/  STS.128 [R45+0x5000], R24 ;  /* 0x005000182d007388 */ /* 0x000fe20000000c00 */
[----:B-1----:R-:W-:Y:S02]  /*07f0*/  LOP3.LUT R8, R43, 0x7ffff800, RZ, 0xc0, !PT ;  /* 0x7ffff8002b087812 */ /* 0x002fe400078ec0ff */
[----:B------:R-:W-:Y:S01]  /*0800*/  LOP3.LUT R5, R53, 0x8, R4, 0xf8, !PT ;  /* 0x0000000835057812 */ /* 0x000fe200078ef804 */
[----:B------:R-:W-:Y:S03]  /*0810*/  STS.128 [R45+0x6000], R28 ;  /* 0x0060001c2d007388 */ /* 0x000fe60000000c00 */
[----:B------:R-:W-:Y:S01]  /*0820*/  LOP3.LUT R5, R5, R6, RZ, 0x3c, !PT ;  /* 0x0000000605057212 */ /* 0x000fe200078e3cff */
[----:B------:R-:W-:Y:S01]  /*0830*/  STS.128 [R45+0x7000], R32 ;  /* 0x007000202d007388 */ /* 0x000fe20000000c00 */
[----:B------:R-:W-:Y:S02]  /*0840*/  LOP3.LUT R6, R42, R41, RZ, 0x3c, !PT ;  /* 0x000000292a067212 */ /* 0x000fe400078e3cff */
[----:B------:R-:W-:Y:S01]  /*0850*/  IADD3 R47, R5, R47, R8 ;  /* 0x0000002f052f7210 */ /* 0x000fe20007ffe008 */
[----:B------:R-:W-:Y:S02]  /*0860*/  BAR.SYNC.DEFER_BLOCKING 0x0 ;  /* 0x0000000000007b1d */ /* 0x000fe40000010000 */
[----:B------:R-:W-:-:S04]  /*0870*/  IMAD.U32 R6, R49, 0x2, R6 ;  /* 0x0000000231067824 */ /* 0x000fc800078e0006 */
[----:B------:R-:W0:Y:S04]  /*0880*/  LDS R26, [R37+UR4+0x400] ;  /* 0x00040004251a7984 */ /* 0x000e280008000800 */
[----:B------:R-:W1:Y:S04]  /*0890*/  LDS R22, [R37+UR4+0x800] ;  /* 0x0008000425167984 */ /* 0x000e680008000800 */
[----:B------:R-:W2:Y:S04]  /*08a0*/  LDS R21, [R37+UR4+0xc00] ;  /* 0x000c000425157984 */ /* 0x000ea80008000800 */
[----:B------:R-:W3:Y:S04]  /*08b0*/  LDS R31, [R37+UR4] ;  /* 0x00000004251f7984 */ /* 0x000ee80008000800 */
[----:B------:R-:W4:Y:S04]  /*08c0*/  LDS R33, [R37+UR4+0x1800] ;  /* 0x0018000425217984 */ /* 0x000f280008000800 */
[----:B------:R-:W5:Y:S04]  /*08d0*/  LDS R30, [R37+UR4+0x1c00] ;  /* 0x001c0004251e7984 */ /* 0x000f680008000800 */
[----:B------:R-:W5:Y:S04]  /*08e0*/  LDS R24, [R37+UR4+0x2000] ;  /* 0x0020000425187984 */ /* 0x000f680008000800 */
[----:B------:R-:W5:Y:S04]  /*08f0*/  LDS R19, [R37+UR4+0x4400] ;  /* 0x0044000425137984 */ /* 0x000f680008000800 */
[----:B------:R-:W5:Y:S04]  /*0900*/  LDS R12, [R37+UR4+0x4800] ;  /* 0x00480004250c7984 */ /* 0x000f680008000800 */
[----:B------:R-:W5:Y:S04]  /*0910*/  LDS R18, [R37+UR4+0x4c00] ;  /* 0x004c000425127984 */ /* 0x000f680008000800 */
[----:B------:R-:W5:Y:S01]  /*0920*/  LDS R29, [R37+UR4+0x2400] ;  /* 0x00240004251d7984 */ /* 0x000f620008000800 */
[----:B0-----:R-:W-:-:S03]  /*0930*/  FMUL.FTZ R32, R26, UR5 ;  /* 0x000000051a207c20 */ /* 0x001fc60008410000 */
[----:B------:R-:W0:Y:S01]  /*0940*/  LDS R11, [R37+UR4+0x3800] ;  /* 0x00380004250b7984 */ /* 0x000e220008000800 */
[----:B-1----:R-:W-:-:S03]  /*0950*/  FMUL.FTZ R41, R22, UR5 ;  /* 0x0000000516297c20 */ /* 0x002fc60008410000 */
[----:B------:R-:W1:Y:S01]  /*0960*/  LDS R20, [R37+UR4+0x3c00] ;  /* 0x003c000425147984 */ /* 0x000e620008000800 */
[----:B--2---:R-:W-:-:S03]  /*0970*/  FMUL.FTZ R42, R21, UR5 ;  /* 0x00000005152a7c20 */ /* 0x004fc60008410000 */
[----:B------:R-:W2:Y:S01]  /*0980*/  LDS R17, [R37+UR4+0x5400] ;  /* 0x0054000425117984 */ /* 0x000ea20008000800 */
[----:B---3--:R-:W-:-:S03]  /*0990*/  FMUL.FTZ R31, R31, UR5 ;  /* 0x000000051f1f7c20 */ /* 0x008fc60008410000 */
[----:B------:R-:W3:Y:S01]  /*09a0*/  LDS R9, [R37+UR4+0x6c00] ;  /* 0x006c000425097984 */ /* 0x000ee20008000800 */
[----:B----4-:R-:W-:Y:S01]  /*09b0*/  FMUL.FTZ R33, R33, UR5 ;  /* 0x0000000521217c20 */ /* 0x010fe20008410000 */
[----:B------:R-:W-:Y:S02]  /*09c0*/  F2FP.BF16.F32.PACK_AB R31, R32, R31 ;  /* 0x0000001f201f723e */ /* 0x000fe400000010ff */
[----:B------:R-:W4:Y:S01]  /*09d0*/  LDS R35, [R37+UR4+0x1000] ;  /* 0x0010000425237984 */ /* 0x000f220008000800 */
[----:B-----5:R-:W-:Y:S01]  /*09e0*/  FMUL.FTZ R30, R30, UR5 ;  /* 0x000000051e1e7c20 */ /* 0x020fe20008410000 */
[----:B------:R-:W-:Y:S02]  /*09f0*/  F2FP.BF16.F32.PACK_AB R32, R42, R41 ;  /* 0x000000292a20723e */ /* 0x000fe400000010ff */
[----:B------:R-:W5:Y:S01]  /*0a00*/  LDS R34, [R37+UR4+0x1400] ;  /* 0x0014000425227984 */ /* 0x000f620008000800 */
[----:B------:R-:W-:Y:S01]  /*0a10*/  FMUL.FTZ R41, R24, UR5 ;  /* 0x0000000518297c20 */ /* 0x000fe20008410000 */
[----:B------:R-:W-:-:S02]  /*0a20*/  F2FP.BF16.F32.PACK_AB R24, R30, R33 ;  /* 0x000000211e18723e */ /* 0x000fc400000010ff */
[----:B------:R-:W5:Y:S01]  /*0a30*/  LDS R23, [R37+UR4+0x2800] ;  /* 0x0028000425177984 */ /* 0x000f620008000800 */
[----:B------:R-:W-:-:S03]  /*0a40*/  FMUL.FTZ R30, R19, UR5 ;  /* 0x00000005131e7c20 */ /* 0x000fc60008410000 */
[----:B------:R-:W5:Y:S01]  /*0a50*/  LDS R28, [R37+UR4+0x2c00] ;  /* 0x002c0004251c7984 */ /* 0x000f620008000800 */
[----:B------:R-:W-:-:S03]  /*0a60*/  FMUL.FTZ R12, R12, UR5 ;  /* 0x000000050c0c7c20 */ /* 0x000fc60008410000 */
[----:B------:R-:W-:Y:S01]  /*0a70*/  LDS R25, [R37+UR4+0x3000] ;  /* 0x0030000425197984 */ /* 0x000fe20008000800 */
[----:B------:R-:W-:-:S03]  /*0a80*/  FMUL.FTZ R19, R18, UR5 ;  /* 0x0000000512137c20 */ /* 0x000fc60008410000 */
[----:B------:R-:W5:Y:S01]  /*0a90*/  LDS R27, [R37+UR4+0x3400] ;  /* 0x00340004251b7984 */ /* 0x000f620008000800 */
[----:B------:R-:W-:Y:S01]  /*0aa0*/  FMUL.FTZ R42, R29, UR5 ;  /* 0x000000051d2a7c20 */ /* 0x000fe20008410000 */
[----:B------:R-:W-:Y:S02]  /*0ab0*/  F2FP.BF16.F32.PACK_AB R19, R19, R12 ;  /* 0x0000000c1313723e */ /* 0x000fe400000010ff */
[----:B------:R-:W5:Y:S01]  /*0ac0*/  LDS R13, [R37+UR4+0x4000] ;  /* 0x00400004250d7984 */ /* 0x000f620008000800 */
[----:B0-----:R-:W-:-:S03]  /*0ad0*/  FMUL.FTZ R11, R11, UR5 ;  /* 0x000000050b0b7c20 */ /* 0x001fc60008410000 */
[----:B------:R-:W0:Y:S01]  /*0ae0*/  LDS R15, [R37+UR4+0x5000] ;  /* 0x00500004250f7984 */ /* 0x000e220008000800 */
[----:B-1----:R-:W-:-:S03]  /*0af0*/  FMUL.FTZ R20, R20, UR5 ;  /* 0x0000000514147c20 */ /* 0x002fc60008410000 */
[----:B------:R-:W1:Y:S01]  /*0b00*/  LDS R14, [R37+UR4+0x5800] ;  /* 0x00580004250e7984 */ /* 0x000e620008000800 */
[----:B--2---:R-:W-:Y:S01]  /*0b10*/  FMUL.FTZ R18, R17, UR5 ;  /* 0x0000000511127c20 */ /* 0x004fe20008410000 */
[----:B------:R-:W-:Y:S02]  /*0b20*/  F2FP.BF16.F32.PACK_AB R11, R20, R11 ;  /* 0x0000000b140b723e */ /* 0x000fe400000010ff */
[----:B------:R-:W2:Y:S01]  /*0b30*/  LDS R16, [R37+UR4+0x5c00] ;  /* 0x005c000425107984 */ /* 0x000ea20008000800 */
[----:B---3--:R-:W-:Y:S01]  /*0b40*/  FMUL.FTZ R12, R9, UR5 ;  /* 0x00000005090c7c20 */ /* 0x008fe20008410000 */
[----:B------:R-:W-:Y:S02]  /*0b50*/  LEA R20, R6, UR4, 0x1 ;  /* 0x0000000406147c11 */ /* 0x000fe4000f8e08ff */
[----:B------:R-:W3:Y:S01]  /*0b60*/  LDS R7, [R37+UR4+0x6000] ;  /* 0x0060000425077984 */ /* 0x000ee20008000800 */
[----:B----4-:R-:W-:Y:S01]  /*0b70*/  FMUL.FTZ R35, R35, UR5 ;  /* 0x0000000523237c20 */ /* 0x010fe20008410000 */
[----:B------:R-:W-:-:S02]  /*0b80*/  LEA R6, R47, UR4, 0x1 ;  /* 0x000000042f067c11 */ /* 0x000fc4000f8e08ff */
[----:B------:R-:W4:Y:S01]  /*0b90*/  LDS R10, [R37+UR4+0x6400] ;  /* 0x00640004250a7984 */ /* 0x000f220008000800 */
[----:B-----5:R-:W-:-:S03]  /*0ba0*/  FMUL.FTZ R34, R34, UR5 ;  /* 0x0000000522227c20 */ /* 0x020fc60008410000 */
[----:B------:R-:W5:Y:S01]  /*0bb0*/  LDS R5, [R37+UR4+0x6800] ;  /* 0x0068000425057984 */ /* 0x000f620008000800 */
[----:B------:R-:W-:Y:S01]  /*0bc0*/  FMUL.FTZ R29, R23, UR5 ;  /* 0x00000005171d7c20 */ /* 0x000fe20008410000 */
[----:B------:R-:W-:Y:S02]  /*0bd0*/  F2FP.BF16.F32.PACK_AB R23, R34, R35 ;  /* 0x000000232217723e */ /* 0x000fe400000010ff */
[----:B------:R-:W5:Y:S01]  /*0be0*/  LDS R8, [R37+UR4+0x7000] ;  /* 0x0070000425087984 */ /* 0x000f620008000800 */
[----:B------:R-:W-:-:S03]  /*0bf0*/  FMUL.FTZ R28, R28, UR5 ;  /* 0x000000051c1c7c20 */ /* 0x000fc60008410000 */
[----:B------:R-:W5:Y:S02]  /*0c00*/  LDS R22, [R37+UR4+0x7400] ;  /* 0x0074000425167984 */ /* 0x000f640008000800 */
[----:B------:R-:W-:Y:S02]  /*0c10*/  F2FP.BF16.F32.PACK_AB R28, R28, R29 ;  /* 0x0000001d1c1c723e */ /* 0x000fe400000010ff */
[----:B------:R-:W5:Y:S01]  /*0c20*/  LDS R21, [R37+UR4+0x7800] ;  /* 0x0078000425157984 */ /* 0x000f620008000800 */
[----:B------:R-:W-:-:S03]  /*0c30*/  FMUL.FTZ R44, R27, UR5 ;  /* 0x000000051b2c7c20 */ /* 0x000fc60008410000 */
[----:B------:R1:W5:Y:S01]  /*0c40*/  LDS R26, [R37+UR4+0x7c00] ;  /* 0x007c0004251a7984 */ /* 0x0003620008000800 */
[----:B------:R-:W-:Y:S01]  /*0c50*/  FMUL.FTZ R13, R13, UR5 ;  /* 0x000000050d0d7c20 */ /* 0x000fe20008410000 */
[----:B------:R-:W-:Y:S01]  /*0c60*/  UIADD3 UR4, UR4, 0x8000, URZ ;  /* 0x0000800004047890 */ /* 0x000fe2000fffe03f */
[----:B0-----:R-:W-:Y:S01]  /*0c70*/  FMUL.FTZ R15, R15, UR5 ;  /* 0x000000050f0f7c20 */ /* 0x001fe20008410000 */
[----:B------:R-:W-:Y:S02]  /*0c80*/  STS [R20+0x8000], R31 ;  /* 0x0080001f14007388 */ /* 0x000fe40000000800 */
[----:B------:R-:W-:Y:S01]  /*0c90*/  F2FP.BF16.F32.PACK_AB R30, R30, R13 ;  /* 0x0000000d1e1e723e */ /* 0x000fe200000010ff */
[----:B-1----:R-:W-:Y:S01]  /*0ca0*/  FMUL.FTZ R37, R25, UR5 ;  /* 0x0000000519257c20 */ /* 0x002fe20008410000 */
[----:B------:R-:W-:Y:S01]  /*0cb0*/  FMUL.FTZ R14, R14, UR5 ;  /* 0x000000050e0e7c20 */ /* 0x000fe20008410000 */
[----:B------:R-:W-:Y:S01]  /*0cc0*/  F2FP.BF16.F32.PACK_AB R25, R42, R41 ;  /* 0x000000292a19723e */ /* 0x000fe200000010ff */
[----:B------:R-:W-:Y:S01]  /*0cd0*/  STS [R20+0x8100], R32 ;  /* 0x0081002014007388 */ /* 0x000fe20000000800 */
[----:B--2---:R-:W-:Y:S01]  /*0ce0*/  FMUL.FTZ R17, R16, UR5 ;  /* 0x0000000510117c20 */ /* 0x004fe20008410000 */
[----:B------:R-:W-:-:S02]  /*0cf0*/  F2FP.BF16.F32.PACK_AB R27, R44, R37 ;  /* 0x000000252c1b723e */ /* 0x000fc400000010ff */
[----:B------:R-:W-:Y:S01]  /*0d00*/  F2FP.BF16.F32.PACK_AB R18, R18, R15 ;  /* 0x0000000f1212723e */ /* 0x000fe200000010ff */
[----:B---3--:R-:W-:Y:S01]  /*0d10*/  FMUL.FTZ R7, R7, UR5 ;  /* 0x0000000507077c20 */ /* 0x008fe20008410000 */
[----:B------:R-:W-:Y:S01]  /*0d20*/  F2FP.BF16.F32.PACK_AB R17, R17, R14 ;  /* 0x0000000e1111723e */ /* 0x000fe200000010ff */
[----:B------:R-:W-:Y:S01]  /*0d30*/  STS [R20+0x9000], R25 ;  /* 0x0090001914007388 */ /* 0x000fe20000000800 */
[----:B------:R-:W-:Y:S01]  /*0d40*/  CS2R R14, SRZ ;  /* 0x00000000000e7805 */ /* 0x000fe2000001ff00 */
[----:B----4-:R-:W-:Y:S01]  /*0d50*/  FMUL.FTZ R10, R10, UR5 ;  /* 0x000000050a0a7c20 */ /* 0x010fe20008410000 */
[----:B------:R-:W-:Y:S01]  /*0d60*/  @P0 MOV R14, R38 ;  /* 0x00000026000e0202 */ /* 0x000fe20000000f00 */
[----:B------:R-:W-:Y:S01]  /*0d70*/  STS [R20+0x9100], R28 ;  /* 0x0091001c14007388 */ /* 0x000fe20000000800 */
[----:B------:R-:W-:Y:S01]  /*0d80*/  @P0 SHF.R.S32.HI R15, RZ, 0x1f, R38 ;  /* 0x0000001fff0f0819 */ /* 0x000fe20000011426 */
[----:B-----5:R-:W-:Y:S01]  /*0d90*/  FMUL.FTZ R5, R5, UR5 ;  /* 0x0000000505057c20 */ /* 0x020fe20008410000 */
[----:B------:R-:W-:Y:S01]  /*0da0*/  F2FP.BF16.F32.PACK_AB R7, R10, R7 ;  /* 0x000000070a07723e */ /* 0x000fe200000010ff */
[----:B------:R-:W-:Y:S01]  /*0db0*/  STS [R20+0x8800], R23 ;  /* 0x0088001714007388 */ /* 0x000fe20000000800 */
[C---:B------:R-:W-:Y:S01]  /*0dc0*/  IADD3 R14, P0, R3.reuse, R14, RZ ;  /* 0x0000000e030e7210 */ /* 0x040fe20007f1e0ff */
[----:B------:R-:W-:Y:S01]  /*0dd0*/  FMUL.FTZ R8, R8, UR5 ;  /* 0x0000000508087c20 */ /* 0x000fe20008410000 */
[----:B------:R-:W-:Y:S01]  /*0de0*/  F2FP.BF16.F32.PACK_AB R5, R12, R5 ;  /* 0x000000050c05723e */ /* 0x000fe200000010ff */
[----:B------:R-:W-:Y:S01]  /*0df0*/  STS [R20+0x8900], R24 ;  /* 0x0089001814007388 */ /* 0x000fe20000000800 */
[----:B------:R-:W0:Y:S01]  /*0e00*/  LDC.64 R12, c[0x0][0x258] ;  /* 0x00009600ff0c7b82 */ /* 0x000e220000000a00 */
[----:B------:R-:W-:Y:S01]  /*0e10*/  FMUL.FTZ R9, R22, UR5 ;  /* 0x0000000516097c20 */ /* 0x000fe20008410000 */
[----:B------:R-:W-:Y:S01]  /*0e20*/  LEA.HI.X.SX32 R15, R3, R15, 0x1, P0 ;  /* 0x0000000f030f7211 */ /* 0x000fe200000f0eff */
[----:B------:R-:W-:Y:S01]  /*0e30*/  STS [R20+0x9800], R27 ;  /* 0x0098001b14007388 */ /* 0x000fe20000000800 */
[----:B------:R-:W-:-:S02]  /*0e40*/  FMUL.FTZ R21, R21, UR5 ;  /* 0x0000000515157c20 */ /* 0x000fc40008410000 */
[----:B------:R-:W-:Y:S01]  /*0e50*/  F2FP.BF16.F32.PACK_AB R16, R9, R8 ;  /* 0x000000080910723e */ /* 0x000fe200000010ff */
[----:B------:R-:W-:Y:S01]  /*0e60*/  STS [R20+0x9900], R11 ;  /* 0x0099000b14007388 */ /* 0x000fe20000000800 */
[----:B------:R-:W-:Y:S01]  /*0e70*/  FMUL.FTZ R26, R26, UR5 ;  /* 0x000000051a1a7c20 */ /* 0x000fe20008410000 */
[----:B------:R-:W-:Y:S02]  /*0e80*/  ULDC UR5, c[0x0][0x244] ;  /* 0x0000910000057ab9 */ /* 0x000fe40000000800 */
[----:B------:R-:W-:Y:S01]  /*0e90*/  STS [R20+0xa000], R30 ;  /* 0x00a0001e14007388 */ /* 0x000fe20000000800 */
[----:B------:R-:W-:Y:S02]  /*0ea0*/  ISETP.GE.AND P0, PT, R4, UR5, PT ;  /* 0x0000000504007c0c */ /* 0x000fe4000bf06270 */
[----:B------:R-:W-:Y:S01]  /*0eb0*/  F2FP.BF16.F32.PACK_AB R21, R26, R21 ;  /* 0x000000151a15723e */ /* 0x000fe200000010ff */
[----:B------:R-:W-:Y:S01]  /*0ec0*/  STS [R20+0xa100], R19 ;  /* 0x00a1001314007388 */ /* 0x000fe20000000800 */
[----:B------:R-:W-:-:S03]  /*0ed0*/  ISETP.GE.OR P3, PT, R3, R40, P0 ;  /* 0x000000280300720c */ /* 0x000fc60000766670 */
[----:B------:R1:W-:Y:S04]  /*0ee0*/  STS [R20+0xb000], R7 ;  /* 0x00b0000714007388 */ /* 0x0003e80000000800 */
[----:B------:R2:W-:Y:S04]  /*0ef0*/  STS [R20+0xb100], R5 ;  /* 0x00b1000514007388 */ /* 0x0005e80000000800 */
[----:B------:R-:W-:Y:S01]  /*0f00*/  STS [R20+0xa800], R18 ;  /* 0x00a8001214007388 */ /* 0x000fe20000000800 */
[----:B-1----:R-:W-:-:S03]  /*0f10*/  VIADD R7, R3, 0x20 ;  /* 0x0000002003077836 */ /* 0x002fc60000000000 */
[----:B------:R-:W-:Y:S01]  /*0f20*/  STS [R20+0xa900], R17 ;  /* 0x00a9001114007388 */ /* 0x000fe20000000800 */
[----:B--2---:R-:W-:-:S03]  /*0f30*/  SHF.R.S32.HI R5, RZ, 0x1f, R4 ;  /* 0x0000001fff057819 */ /* 0x004fc60000011404 */
[----:B------:R1:W-:Y:S01]  /*0f40*/  STS [R20+0xb800], R16 ;  /* 0x00b8001014007388 */ /* 0x0003e20000000800 */
[-C--:B------:R-:W-:Y:S01]  /*0f50*/  ISETP.GE.OR P2, PT, R7, R40.reuse, P0 ;  /* 0x000000280700720c */ /* 0x080fe20000746670 */
[C---:B------:R-:W-:Y:S02]  /*0f60*/  VIADD R7, R3.reuse, 0x40 ;  /* 0x0000004003077836 */ /* 0x040fe40000000000 */
[----:B------:R2:W-:Y:S01]  /*0f70*/  STS [R20+0xb900], R21 ;  /* 0x00b9001514007388 */ /* 0x0005e20000000800 */
[C---:B0-----:R-:W-:Y:S01]  /*0f80*/  IMAD.WIDE.U32 R4, R12.reuse, UR8, R4 ;  /* 0x000000080c047c25 */ /* 0x041fe2000f8e0004 */
[----:B------:R-:W-:Y:S03]  /*0f90*/  BAR.SYNC.DEFER_BLOCKING 0x0 ;  /* 0x0000000000007b1d */ /* 0x000fe60000010000 */
[----:B------:R-:W-:Y:S01]  /*0fa0*/  VIADD R3, R3, 0x60 ;  /* 0x0000006003037836 */ /* 0x000fe20000000000 */
[----:B------:R-:W-:Y:S01]  /*0fb0*/  ISETP.GE.OR P1, PT, R7, R40, P0 ;  /* 0x000000280700720c */ /* 0x000fe20000726670 */
[----:B-1----:R-:W-:-:S03]  /*0fc0*/  IMAD R16, R12, UR9, RZ ;  /* 0x000000090c107c24 */ /* 0x002fc6000f8e02ff */
[----:B------:R-:W-:Y:S01]  /*0fd0*/  ISETP.GE.OR P0, PT, R3, R40, P0 ;  /* 0x000000280300720c */ /* 0x000fe20000706670 */
[----:B------:R-:W-:Y:S01]  /*0fe0*/  IMAD R13, R13, UR8, R16 ;  /* 0x000000080d0d7c24 */ /* 0x000fe2000f8e0210 */
[----:B------:R-:W-:Y:S01]  /*0ff0*/  ULDC.64 UR8, c[0x0][0x260] ;  /* 0x0000980000087ab9 */ /* 0x000fe20000000a00 */
[----:B------:R-:W-:Y:S01]  /*1000*/  LEA R16, R47, UR4, 0x1 ;  /* 0x000000042f107c11 */ /* 0x000fe2000f8e08ff */
[----:B------:R-:W-:Y:S02]  /*1010*/  IMAD R7, R36, UR8, RZ ;  /* 0x0000000824077c24 */ /* 0x000fe4000f8e02ff */
[----:B------:R-:W-:Y:S02]  /*1020*/  IMAD.IADD R5, R5, 0x1, R13 ;  /* 0x0000000105057824 */ /* 0x000fe400078e020d */
[C---:B------:R-:W-:Y:S02]  /*1030*/  IMAD R7, R2.reuse, UR9, R7 ;  /* 0x0000000902077c24 */ /* 0x040fe4000f8e0207 */
[----:B------:R-:W-:-:S04]  /*1040*/  IMAD.WIDE.U32 R2, R2, UR8, R4 ;  /* 0x0000000802027c25 */ /* 0x000fc8000f8e0004 */
[----:B------:R-:W-:Y:S01]  /*1050*/  IMAD.WIDE R4, R0, 0x80, R14 ;  /* 0x0000008000047825 */ /* 0x000fe200078e020e */
[----:B------:R2:W0:Y:S03]  /*1060*/  LDS.128 R8, [R6+0x8c00] ;  /* 0x008c000006087984 */ /* 0x0004260000000c00 */
[----:B------:R-:W-:Y:S01]  /*1070*/  IMAD.IADD R13, R3, 0x1, R7 ;  /* 0x00000001030d7824 */ /* 0x000fe200078e0207 */
[----:B------:R-:W-:Y:S06]  /*1080*/  @P3 BRA `(.L_x_71) ;  /* 0x00000000002c3947 */ /* 0x000fec0003800000 */
[----:B------:R-:W1:Y:S01]  /*1090*/  LDS.128 R16, [R16] ;  /* 0x0000000010107984 */ /* 0x000e620000000c00 */
[----:B------:R-:W-:Y:S01]  /*10a0*/  ULDC.64 UR4, c[0x0][0x250] ;  /* 0x0000940000047ab9 */ /* 0x000fe20000000a00 */
[----:B------:R-:W-:Y:S02]  /*10b0*/  IMAD.MOV.U32 R12, RZ, RZ, R2 ;  /* 0x000000ffff0c7224 */ /* 0x000fe400078e0002 */
[----:B------:R-:W-:Y:S02]  /*10c0*/  IMAD R7, R5, UR4, RZ ;  /* 0x0000000405077c24 */ /* 0x000fe4000f8e02ff */
[----:B------:R-:W-:-:S04]  /*10d0*/  IMAD.WIDE.U32 R14, R4, UR4, R12 ;  /* 0x00000004040e7c25 */ /* 0x000fc8000f8e000c */
[----:B------:R-:W-:Y:S01]  /*10e0*/  IMAD R7, R4, UR5, R7 ;  /* 0x0000000504077c24 */ /* 0x000fe2000f8e0207 */
[----:B------:R-:W-:Y:S02]  /*10f0*/  ULDC.64 UR4, c[0x0][0x238] ;  /* 0x00008e0000047ab9 */ /* 0x000fe40000000a00 */
[----:B--2---:R-:W-:Y:S01]  /*1100*/  LEA R20, P3, R14, UR4, 0x1 ;  /* 0x000000040e147c11 */ /* 0x004fe2000f8608ff */
[----:B------:R-:W-:-:S05]  /*1110*/  IMAD.IADD R7, R15, 0x1, R7 ;  /* 0x000000010f077824 */ /* 0x000fca00078e0207 */
[----:B------:R-:W-:-:S05]  /*1120*/  LEA.HI.X R21, R14, UR5, R7, 0x1, P3 ;  /* 0x000000050e157c11 */ /* 0x000fca00098f0c07 */
[----:B-1----:R1:W-:Y:S02]  /*1130*/  STG.E.128 desc[UR6][R20.64], R16 ;  /* 0x0000001014007986 */ /* 0x0023e4000c101d06 */
.L_x_71:
[----:B------:R-:W-:Y:S05]  /*1140*/  BSYNC B0 ;  /* 0x0000000000007941 */ /* 0x000fea0003800000 */
.L_x_70:
[----:B-1----:R1:W3:Y:S01]  /*1150*/  LDS.128 R16, [R6+0x8400] ;  /* 0x0084000006107984 */ /* 0x0022e20000000c00 */
[----:B------:R-:W-:Y:S04]  /*1160*/  BSSY B0, `(.L_x_72) ;  /* 0x000000f000007945 */ /* 0x000fe80003800000 */
[----:B------:R-:W-:Y:S05]  /*1170*/  @P2 BRA `(.L_x_73) ;  /* 0x0000000000342947 */ /* 0x000fea0003800000 */
[----:B------:R-:W-:Y:S01]  /*1180*/  IADD3 R7, P2, R4, 0x20, RZ ;  /* 0x0000002004077810 */ /* 0x000fe20007f5e0ff */
[----:B------:R-:W-:Y:S01]  /*1190*/  ULDC.64 UR4, c[0x0][0x250] ;  /* 0x0000940000047ab9 */ /* 0x000fe20000000a00 */
[----:B------:R-:W-:Y:S01]  /*11a0*/  MOV R15, R13 ;  /* 0x0000000d000f7202 */ /* 0x000fe20000000f00 */
[----:B------:R-:W-:Y:S02]  /*11b0*/  IMAD.MOV.U32 R14, RZ, RZ, R2 ;  /* 0x000000ffff0e7224 */ /* 0x000fe400078e0002 */
[----:B------:R-:W-:Y:S02]  /*11c0*/  IMAD.X R0, RZ, RZ, R5, P2 ;  /* 0x000000ffff007224 */ /* 0x000fe400010e0605 */
[----:B------:R-:W-:-:S04]  /*11d0*/  IMAD.WIDE.U32 R14, R7, UR4, R14 ;  /* 0x00000004070e7c25 */ /* 0x000fc8000f8e000e */
[----:B------:R-:W-:-:S04]  /*11e0*/  IMAD R0, R0, UR4, RZ ;  /* 0x0000000400007c24 */ /* 0x000fc8000f8e02ff */
[----:B------:R-:W-:Y:S01]  /*11f0*/  IMAD R7, R7, UR5, R0 ;  /* 0x0000000507077c24 */ /* 0x000fe2000f8e0200 */
[----:B------:R-:W-:Y:S02]  /*1200*/  ULDC.64 UR4, c[0x0][0x238] ;  /* 0x00008e0000047ab9 */ /* 0x000fe40000000a00 */
[----:B--2---:R-:W-:Y:S01]  /*1210*/  LEA R20, P2, R14, UR4, 0x1 ;  /* 0x000000040e147c11 */ /* 0x004fe2000f8408ff */
[----:B------:R-:W-:-:S05]  /*1220*/  IMAD.IADD R7, R15, 0x1, R7 ;  /* 0x000000010f077824 */ /* 0x000fca00078e0207 */
[----:B------:R-:W-:-:S05]  /*1230*/  LEA.HI.X R21, R14, UR5, R7, 0x1, P2 ;  /* 0x000000050e157c11 */ /* 0x000fca00090f0c07 */
[----:B---3--:R4:W-:Y:S02]  /*1240*/  STG.E.128 desc[UR6][R20.64], R16 ;  /* 0x0000001014007986 */ /* 0x0089e4000c101d06 */
.L_x_73:
[----:B------:R-:W-:Y:S05]  /*1250*/  BSYNC B0 ;  /* 0x0000000000007941 */ /* 0x000fea0003800000 */
.L_x_72:
[----:B---34-:R3:W4:Y:S01]  /*1260*/  LDS.128 R16, [R6+0x8800] ;  /* 0x0088000006107984 */ /* 0x0187220000000c00 */
[----:B------:R-:W-:Y:S04]  /*1270*/  BSSY B0, `(.L_x_74) ;  /* 0x000000f000007945 */ /* 0x000fe80003800000 */
[----:B------:R-:W-:Y:S05]  /*1280*/  @P1 BRA `(.L_x_75) ;  /* 0x0000000000341947 */ /* 0x000fea0003800000 */
[----:B------:R-:W-:Y:S01]  /*1290*/  IADD3 R15, P1, R4, 0x40, RZ ;  /* 0x00000040040f7810 */ /* 0x000fe20007f3e0ff */
[----:B------:R-:W-:Y:S01]  /*12a0*/  ULDC.64 UR4, c[0x0][0x250] ;  /* 0x0000940000047ab9 */ /* 0x000fe20000000a00 */
[----:B-123--:R-:W-:Y:S02]  /*12b0*/  IMAD.MOV.U32 R6, RZ, RZ, R2 ;  /* 0x000000ffff067224 */ /* 0x00efe400078e0002 */
        /* <DEDUP_REMOVED lines=9> */
[----:B----4-:R1:W-:Y:S02]  /*1350*/  STG.E.128 desc[UR6][R14.64], R16 ;  /* 0x000000100e007986 */ /* 0x0103e4000c101d06 */
.L_x_75:
[----:B------:R-:W-:Y:S05]  /*1360*/  BSYNC B0 ;  /* 0x0000000000007941 */ /* 0x000fea0003800000 */
.L_x_74:
[----:B------:R-:W-:Y:S05]  /*1370*/  @P0 EXIT ;  /* 0x000000000000094d */ /* 0x000fea0003800000 */
[----:B------:R-:W-:Y:S01]  /*1380*/  IADD3 R7, P0, R4, 0x60, RZ ;  /* 0x0000006004077810 */ /* 0x000fe20007f1e0ff */
[----:B------:R-:W-:Y:S01]  /*1390*/  ULDC.64 UR4, c[0x0][0x250] ;  /* 0x0000940000047ab9 */ /* 0x000fe20000000a00 */
[----:B------:R-:W-:-:S03]  /*13a0*/  IMAD.MOV.U32 R3, RZ, RZ, R13 ;  /* 0x000000ffff037224 */ /* 0x000fc600078e000d */
        /* <DEDUP_REMOVED lines=10> */
.L_x_76:
        /* <DEDUP_REMOVED lines=11> */
.L_x_137:


//--------------------- .text._ZN7cutlass13device_kernelIN5flash19enable_sm80_to_sm89INS1_16FlashAttnBwdSm80INS1_25CollectiveMainloopBwdSm80ILi2ELi2EN4cute5tupleIJNS5_1CILi128EEES8_NS7_ILi64EEEEEENS_10bfloat16_tEfNS_4arch4Sm80ELb1ELb0ELb1ELb1ELb1ELb0ELb0ELb0ELi2ELi4ELi4ELi4ELb0EEENS1_24CollectiveEpilogueBwdGQAISA_fSD_Li256ELb1ELb1EEENS1_25SingleTileBwdLPTSchedulerILb1ELi128ELb1EEEEEEEEEvNT_6ParamsE --------------------------
	.section	.text._ZN7cutlass13device_kernelIN5flash19enable_sm80_to_sm89INS1_16FlashAttnBwdSm80INS1_25CollectiveMainloopBwdSm80ILi2ELi2EN4cute5tupleIJNS5_1CILi128EEES8_NS7_ILi64EEEEEENS_10bfloat16_tEfNS_4arch4Sm80ELb1ELb0ELb1ELb1ELb1ELb0ELb0ELb0ELi2ELi4ELi4ELi4ELb0EEENS1_24CollectiveEpilogueBwdGQAISA_fSD_Li256ELb1ELb1EEENS1_25SingleTileBwdLPTSchedulerILb1ELi128ELb1EEEEEEEEEvNT_6ParamsE,"ax",@progbits
	.align	128
.text._ZN7cutlass13device_kernelIN5flash19enable_sm80_to_sm89INS1_16FlashAttnBwdSm80INS1_25CollectiveMainloopBwdSm80ILi2ELi2EN4cute5tupleIJNS5_1CILi128EEES8_NS7_ILi64EEEEEENS_10bfloat16_tEfNS_4arch4Sm80ELb1ELb0ELb1ELb1ELb1ELb0ELb0ELb0ELi2ELi4ELi4ELi4ELb0EEENS1_24CollectiveEpilogueBwdGQAISA_fSD_Li256ELb1ELb1EEENS1_25SingleTileBwdLPTSchedulerILb1ELi128ELb1EEEEEEEEEvNT_6ParamsE:
        .type           _ZN7cutlass13device_kernelIN5flash19enable_sm80_to_sm89INS1_16FlashAttnBwdSm80INS1_25CollectiveMainloopBwdSm80ILi2ELi2EN4cute5tupleIJNS5_1CILi128EEES8_NS7_ILi64EEEEEENS_10bfloat16_tEfNS_4arch4Sm80ELb1ELb0ELb1ELb1ELb1ELb0ELb0ELb0ELi2ELi4ELi4ELi4ELb0EEENS1_24CollectiveEpilogueBwdGQAISA_fSD_Li256ELb1ELb1EEENS1_25SingleTileBwdLPTSchedulerILb1ELi128ELb1EEEEEEEEEvNT_6ParamsE,@function
        .size           _ZN7cutlass13device_kernelIN5flash19enable_sm80_to_sm89INS1_16FlashAttnBwdSm80INS1_25CollectiveMainloopBwdSm80ILi2ELi2EN4cute5tupleIJNS5_1CILi128EEES8_NS7_ILi64EEEEEENS_10bfloat16_tEfNS_4arch4Sm80ELb1ELb0ELb1ELb1ELb1ELb0ELb0ELb0ELi2ELi4ELi4ELi4ELb0EEENS1_24CollectiveEpilogueBwdGQAISA_fSD_Li256ELb1ELb1EEENS1_25SingleTileBwdLPTSchedulerILb1ELi128ELb1EEEEEEEEEvNT_6ParamsE,(.L_x_138 - _ZN7cutlass13device_kernelIN5flash19enable_sm80_to_sm89INS1_16FlashAttnBwdSm80INS1_25CollectiveMainloopBwdSm80ILi2ELi2EN4cute5tupleIJNS5_1CILi128EEES8_NS7_ILi64EEEEEENS_10bfloat16_tEfNS_4arch4Sm80ELb1ELb0ELb1ELb1ELb1ELb0ELb0ELb0ELi2ELi4ELi4ELi4ELb0EEENS1_24CollectiveEpilogueBwdGQAISA_fSD_Li256ELb1ELb1EEENS1_25SingleTileBwdLPTSchedulerILb1ELi128ELb1EEEEEEEEEvNT_6ParamsE)
        .other          _ZN7cutlass13device_kernelIN5flash19enable_sm80_to_sm89INS1_16FlashAttnBwdSm80INS1_25CollectiveMainloopBwdSm80ILi2ELi2EN4cute5tupleIJNS5_1CILi128EEES8_NS7_ILi64EEEEEENS_10bfloat16_tEfNS_4arch4Sm80ELb1ELb0ELb1ELb1ELb1ELb0ELb0ELb0ELi2ELi4ELi4ELi4ELb0EEENS1_24CollectiveEpilogueBwdGQAISA_fSD_Li256ELb1ELb1EEENS1_25SingleTileBwdLPTSchedulerILb1ELi128ELb1EEEEEEEEEvNT_6ParamsE,@"STO_CUDA_ENTRY STV_DEFAULT"
_ZN7cutlass13device_kernelIN5flash19enable_sm80_to_sm89INS1_16FlashAttnBwdSm80INS1_25CollectiveMainloopBwdSm80ILi2ELi2EN4cute5tupleIJNS5_1CILi128EEES8_NS7_ILi64EEEEEENS_10bfloat16_tEfNS_4arch4Sm80ELb1ELb0ELb1ELb1ELb1ELb0ELb0ELb0ELi2ELi4ELi4ELi4ELb0EEENS1_24CollectiveEpilogueBwdGQAISA_fSD_Li256ELb1ELb1EEENS1_25SingleTileBwdLPTSchedulerILb1ELi128ELb1EEEEEEEEEvNT_6ParamsE:
[----:B------:R-:W-:Y:S01]  /*0000*/  LDC R1, c[0x0][0x28] ;  /* 0x00000a00ff017b82 */ /* 0x000fe20000000800 */
[----:B------:R-:W-:Y:S05]  /*0010*/  EXIT ;  /* 0x000000000000794d */ /* 0x000fea0003800000 */
.L_x_77:
        /* <DEDUP_REMOVED lines=14> */
.L_x_138:


//--------------------- .text._ZN7cutlass13device_kernelIN5flash22FlashAttnBwdPreprocessIN4cute5tupleIJNS3_1CILi128EEENS5_ILi64EEEEEENS_10bfloat16_tEfNS_4arch4Sm80ELb1ELb1EEEEEvNT_6ParamsE --------------------------
	.section	.text._ZN7cutlass13device_kernelIN5flash22FlashAttnBwdPreprocessIN4cute5tupleIJNS3_1CILi128EEENS5_ILi64EEEEEENS_10bfloat16_tEfNS_4arch4Sm80ELb1ELb1EEEEEvNT_6ParamsE,"ax",@progbits
	.align	128
.text._ZN7cutlass13device_kernelIN5flash22FlashAttnBwdPreprocessIN4cute5tupleIJNS3_1CILi128EEENS5_ILi64EEEEEENS_10bfloat16_tEfNS_4arch4Sm80ELb1ELb1EEEEEvNT_6ParamsE:
        .type           _ZN7cutlass13device_kernelIN5flash22FlashAttnBwdPreprocessIN4cute5tupleIJNS3_1CILi128EEENS5_ILi64EEEEEENS_10bfloat16_tEfNS_4arch4Sm80ELb1ELb1EEEEEvNT_6ParamsE,@function
        .size           _ZN7cutlass13device_kernelIN5flash22FlashAttnBwdPreprocessIN4cute5tupleIJNS3_1CILi128EEENS5_ILi64EEEEEENS_10bfloat16_tEfNS_4arch4Sm80ELb1ELb1EEEEEvNT_6ParamsE,(.L_x_139 - _ZN7cutlass13device_kernelIN5flash22FlashAttnBwdPreprocessIN4cute5tupleIJNS3_1CILi128EEENS5_ILi64EEEEEENS_10bfloat16_tEfNS_4arch4Sm80ELb1ELb1EEEEEvNT_6ParamsE)
        .other          _ZN7cutlass13device_kernelIN5flash22FlashAttnBwdPreprocessIN4cute5tupleIJNS3_1CILi128EEENS5_ILi64EEEEEENS_10bfloat16_tEfNS_4arch4Sm80ELb1ELb1EEEEEvNT_6ParamsE,@"STO_CUDA_ENTRY STV_DEFAULT"
_ZN7cutlass13device_kernelIN5flash22FlashAttnBwdPreprocessIN4cute5tupleIJNS3_1CILi128EEENS5_ILi64EEEEEENS_10bfloat16_tEfNS_4arch4Sm80ELb1ELb1EEEEEvNT_6ParamsE:
        /* <DEDUP_REMOVED lines=27> */
.L_x_78:
[----:B-----5:R-:W-:-:S13]  /*01b0*/  ISETP.LE.AND P1, PT, R4, R5, PT ;  /* 0x000000050400720c */ /* 0x020fda0003f23270 */
[----:B------:R-:W-:Y:S05]  /*01c0*/  @P2 EXIT P1 ;  /* 0x000000000000294d */ /* 0x000fea0000800000 */
[----:B------:R-:W0:Y:S01]  /*01d0*/  S2UR UR6, SR_CTAID.Y ;  /* 0x00000000000679c3 */ /* 0x000e220000002600 */
[----:B------:R-:W-:Y:S01]  /*01e0*/  ISETP.GT.AND P1, PT, R3, 0x7f, PT ;  /* 0x0000007f0300780c */ /* 0x000fe20003f24270 */
[----:B------:R-:W-:Y:S01]  /*01f0*/  BSSY B0, `(.L_x_79) ;  /* 0x0000026000007945 */ /* 0x000fe20003800000 */
[----:B------:R-:W-:Y:S02]  /*0200*/  IADD3 R47, -R5, R4, RZ ;  /* 0x00000004052f7210 */ /* 0x000fe40007ffe1ff */
[----:B------:R-:W-:Y:S02]  /*0210*/  CS2R R14, SRZ ;  /* 0x00000000000e7805 */ /* 0x000fe4000001ff00 */
[----:B-1----:R-:W-:Y:S01]  /*0220*/  SHF.R.S32.HI R6, RZ, 0x1f, R3 ;  /* 0x0000001fff067819 */ /* 0x002fe20000011403 */
[----:B------:R-:W-:Y:S01]  /*0230*/  @P0 IMAD.MOV.U32 R14, RZ, RZ, R48 ;  /* 0x000000ffff0e0224 */ /* 0x000fe200078e0030 */
[----:B------:R-:W-:Y:S01]  /*0240*/  ISETP.GE.OR P4, PT, R3, R47, P1 ;  /* 0x0000002f0300720c */ /* 0x000fe20000f86670 */
[----:B------:R-:W1:Y:S01]  /*0250*/  LDC.64 R10, c[0x0][0x230] ;  /* 0x00008c00ff0a7b82 */ /* 0x000e620000000a00 */
[----:B------:R-:W-:Y:S01]  /*0260*/  LEA.HI R7, R6, R3, RZ, 0x3 ;  /* 0x0000000306077211 */ /* 0x000fe200078f18ff */
        /* <DEDUP_REMOVED lines=30> */
.L_x_80:
[----:B------:R-:W-:Y:S05]  /*0450*/  BSYNC B0 ;  /* 0x0000000000007941 */ /* 0x000fea0003800000 */
.L_x_79:
[----:B------:R-:W-:Y:S01]  /*0460*/  ULDC UR8, c[0x0][0x21c] ;  /* 0x0000870000087ab9 */ /* 0x000fe20000000800 */
[----:B0-----:R-:W0:Y:S01]  /*0470*/  LDC.64 R16, c[0x0][0x250] ;  /* 0x00009400ff107b82 */ /* 0x001e220000000a00 */
[----:B------:R-:W-:Y:S01]  /*0480*/  ISETP.LT.AND P6, PT, R8, UR8, !P3 ;  /* 0x0000000808007c0c */ /* 0x000fe2000dfc1270 */
[C---:B------:R-:W-:Y:S01]  /*0490*/  VIADD R44, R6.reuse, 0x20 ;  /* 0x00000020062c7836 */ /* 0x040fe20000000000 */
[----:B------:R-:W-:Y:S01]  /*04a0*/  SHF.R.S32.HI R42, RZ, 0x1f, R6 ;  /* 0x0000001fff2a7819 */ /* 0x000fe20000011406 */
[C---:B------:R-:W-:Y:S01]  /*04b0*/  VIADD R43, R6.reuse, 0x40 ;  /* 0x00000040062b7836 */ /* 0x040fe20000000000 */
[----:B------:R-:W-:Y:S01]  /*04c0*/  IADD3 R36, P2, R6, R14, RZ ;  /* 0x0000000e06247210 */ /* 0x000fe20007f5e0ff */
[----:B-1----:R-:W-:Y:S01]  /*04d0*/  IMAD R14, R10, UR7, RZ ;  /* 0x000000070a0e7c24 */ /* 0x002fe2000f8e02ff */
[----:B------:R-:W-:Y:S02]  /*04e0*/  SHF.R.S32.HI R9, RZ, 0x1f, R8 ;  /* 0x0000001fff097819 */ /* 0x000fe40000011408 */
[----:B------:R-:W-:Y:S01]  /*04f0*/  IADD3.X R37, R42, R15, RZ, P2, !PT ;  /* 0x0000000f2a257210 */ /* 0x000fe200017fe4ff */
[----:B------:R-:W-:Y:S01]  /*0500*/  IMAD R11, R11, UR6, R14 ;  /* 0x000000060b0b7c24 */ /* 0x000fe2000f8e020e */
[----:B------:R-:W-:Y:S01]  /*0510*/  ISETP.GE.AND P2, PT, R8, UR8, PT ;  /* 0x0000000808007c0c */ /* 0x000fe2000bf46270 */
[----:B------:R-:W-:Y:S01]  /*0520*/  IMAD.WIDE.U32 R14, R10, UR6, R8 ;  /* 0x000000060a0e7c25 */ /* 0x000fe2000f8e0008 */
[----:B------:R-:W-:Y:S01]  /*0530*/  ULDC.64 UR8, c[0x0][0x238] ;  /* 0x00008e0000087ab9 */ /* 0x000fe20000000a00 */
[----:B------:R-:W1:Y:S01]  /*0540*/  @P6 LDC.64 R12, c[0x0][0x228] ;  /* 0x00008a00ff0c6b82 */ /* 0x000e620000000a00 */
[----:B------:R-:W-:Y:S01]  /*0550*/  ISETP.LT.AND P4, PT, R44, R47, !P2 ;  /* 0x0000002f2c00720c */ /* 0x000fe20005781270 */
[----:B------:R-:W-:-:S02]  /*0560*/  IMAD.IADD R15, R15, 0x1, R11 ;  /* 0x000000010f0f7824 */ /* 0x000fc400078e020b */
[----:B------:R-:W-:Y:S02]  /*0570*/  IMAD R18, R41, UR8, RZ ;  /* 0x0000000829127c24 */ /* 0x000fe4000f8e02ff */
[----:B------:R-:W-:Y:S02]  /*0580*/  IMAD.WIDE R36, R2, 0x80, R36 ;  /* 0x0000008002247825 */ /* 0x000fe400078e0224 */
[----:B------:R-:W2:Y:S02]  /*0590*/  @P6 LDC.64 R20, c[0x0][0x210] ;  /* 0x00008400ff146b82 */ /* 0x000ea40000000a00 */
[C---:B------:R-:W-:Y:S02]  /*05a0*/  IMAD R19, R7.reuse, UR9, R18 ;  /* 0x0000000907137c24 */ /* 0x040fe4000f8e0212 */
[C---:B0-----:R-:W-:Y:S02]  /*05b0*/  IMAD R22, R16.reuse, UR7, RZ ;  /* 0x0000000710167c24 */ /* 0x041fe4000f8e02ff */
[----:B------:R-:W-:Y:S01]  /*05c0*/  IMAD.WIDE.U32 R38, R7, UR8, R14 ;  /* 0x0000000807267c25 */ /* 0x000fe2000f8e000e */
[----:B------:R-:W-:Y:S01]  /*05d0*/  ULDC.64 UR8, c[0x0][0x258] ;  /* 0x0000960000087ab9 */ /* 0x000fe20000000a00 */
[----:B------:R-:W0:Y:S02]  /*05e0*/  @P6 LDC.64 R10, c[0x0][0x248] ;  /* 0x00009200ff0a6b82 */ /* 0x000e240000000a00 */
[----:B------:R-:W-:Y:S01]  /*05f0*/  IMAD R17, R17, UR6, R22 ;  /* 0x0000000611117c24 */ /* 0x000fe2000f8e0216 */
[----:B------:R-:W-:Y:S01]  /*0600*/  IADD3 R39, R39, R19, RZ ;  /* 0x0000001327277210 */ /* 0x000fe20007ffe0ff */
[----:B------:R-:W-:-:S03]  /*0610*/  IMAD.WIDE.U32 R8, R16, UR6, R8 ;  /* 0x0000000610087c25 */ /* 0x000fc6000f8e0008 */
[----:B------:R-:W-:Y:S01]  /*0620*/  @P4 MOV R25, R39 ;  /* 0x0000002700194202 */ /* 0x000fe20000000f00 */
[-C--:B-1----:R-:W-:Y:S01]  /*0630*/  @P6 IMAD R18, R37, R12.reuse, RZ ;  /* 0x0000000c25126224 */ /* 0x082fe200078e02ff */
[----:B------:R-:W1:Y:S01]  /*0640*/  @P6 LDC.64 R22, c[0x0][0x240] ;  /* 0x00009000ff166b82 */ /* 0x000e620000000a00 */
[----:B------:R-:W-:Y:S02]  /*0650*/  IMAD.IADD R9, R9, 0x1, R17 ;  /* 0x0000000109097824 */ /* 0x000fe400078e0211 */
[C---:B------:R-:W-:Y:S02]  /*0660*/  @P6 IMAD R15, R36.reuse, R13, R18 ;  /* 0x0000000d240f6224 */ /* 0x040fe400078e0212 */
[----:B------:R-:W-:Y:S02]  /*0670*/  IMAD R14, R41, UR8, RZ ;  /* 0x00000008290e7c24 */ /* 0x000fe4000f8e02ff */
[----:B------:R-:W-:Y:S01]  /*0680*/  @P6 IMAD.WIDE.U32 R12, R36, R12, R38 ;  /* 0x0000000c240c6225 */ /* 0x000fe200078e0026 */
[----:B------:R-:W3:Y:S03]  /*0690*/  @P4 LDC.64 R18, c[0x0][0x228] ;  /* 0x00008a00ff124b82 */ /* 0x000ee60000000a00 */
[----:B------:R-:W-:Y:S01]  /*06a0*/  IMAD.WIDE.U32 R58, R7, UR8, R8 ;  /* 0x00000008073a7c25 */ /* 0x000fe2000f8e0008 */
[----:B--2---:R-:W-:-:S03]  /*06b0*/  @P6 LEA R20, P5, R12, R20, 0x1 ;  /* 0x000000140c146211 */ /* 0x004fc600078a08ff */
[----:B------:R-:W-:Y:S01]  /*06c0*/  IMAD R53, R7, UR9, R14 ;  /* 0x0000000907357c24 */ /* 0x000fe2000f8e020e */
[----:B------:R-:W2:Y:S01]  /*06d0*/  @P4 LDC.64 R60, c[0x0][0x210] ;  /* 0x00008400ff3c4b82 */ /* 0x000ea20000000a00 */
[----:B------:R-:W-:Y:S01]  /*06e0*/  @P6 IMAD.IADD R8, R13, 0x1, R15 ;  /* 0x000000010d086824 */ /* 0x000fe200078e020f */
[----:B------:R-:W-:Y:S01]  /*06f0*/  CS2R R14, SRZ ;  /* 0x00000000000e7805 */ /* 0x000fe2000001ff00 */
[-C--:B0-----:R-:W-:Y:S01]  /*0700*/  @P6 IMAD R9, R37, R10.reuse, RZ ;  /* 0x0000000a25096224 */ /* 0x081fe200078e02ff */
[----:B------:R-:W-:Y:S01]  /*0710*/  IADD3 R53, R59, R53, RZ ;  /* 0x000000353b357210 */ /* 0x000fe20007ffe0ff */
[----:B------:R-:W-:Y:S01]  /*0720*/  @P6 IMAD.MOV.U32 R52, RZ, RZ, R58 ;  /* 0x000000ffff346224 */ /* 0x000fe200078e003a */
[----:B------:R-:W-:Y:S01]  /*0730*/  @P6 LEA.HI.X R21, R12, R21, R8, 0x1, P5 ;  /* 0x000000150c156211 */ /* 0x000fe200028f0c08 */
[C---:B------:R-:W-:Y:S01]  /*0740*/  @P6 IMAD R13, R36.reuse, R11, R9 ;  /* 0x0000000b240d6224 */ /* 0x040fe200078e0209 */
[C---:B------:R-:W-:Y:S01]  /*0750*/  @P4 IADD3 R27, P5, R36.reuse, 0x20, RZ ;  /* 0x00000020241b4810 */ /* 0x040fe20007fbe0ff */
[----:B------:R-:W-:Y:S01]  /*0760*/  @P6 IMAD.WIDE.U32 R10, R36, R10, R52 ;  /* 0x0000000a240a6225 */ /* 0x000fe200078e0034 */
[----:B------:R-:W0:Y:S03]  /*0770*/  @P4 LDC.64 R16, c[0x0][0x248] ;  /* 0x00009200ff104b82 */ /* 0x000e260000000a00 */
[----:B------:R-:W-:Y:S01]  /*0780*/  @P4 IMAD.X R9, RZ, RZ, R37, P5 ;  /* 0x000000ffff094224 */ /* 0x000fe200028e0625 */
[----:B------:R-:W-:Y:S01]  /*0790*/  @P6 IADD3 R8, R11, R13, RZ ;  /* 0x0000000d0b086210 */ /* 0x000fe20007ffe0ff */
[----:B------:R-:W-:Y:S01]  /*07a0*/  @P4 IMAD.MOV.U32 R24, RZ, RZ, R38 ;  /* 0x000000ffff184224 */ /* 0x000fe200078e0026 */
[C---:B-1----:R-:W-:Y:S01]  /*07b0*/  @P6 LEA R22, P5, R10.reuse, R22, 0x1 ;  /* 0x000000160a166211 */ /* 0x042fe200078a08ff */
[----:B---3--:R-:W-:Y:S01]  /*07c0*/  @P4 IMAD R12, R9, R18, RZ ;  /* 0x00000012090c4224 */ /* 0x008fe200078e02ff */
[----:B------:R-:W1:Y:S02]  /*07d0*/  @P4 LDC.64 R32, c[0x0][0x240] ;  /* 0x00009000ff204b82 */ /* 0x000e640000000a00 */
[----:B------:R-:W-:Y:S01]  /*07e0*/  @P6 LEA.HI.X R23, R10, R23, R8, 0x1, P5 ;  /* 0x000000170a176211 */ /* 0x000fe200028f0c08 */
[----:B------:R-:W-:Y:S01]  /*07f0*/  @P4 IMAD R29, R27, R19, R12 ;  /* 0x000000131b1d4224 */ /* 0x000fe200078e020c */
[----:B------:R-:W-:-:S02]  /*0800*/  CS2R R8, SRZ ;  /* 0x0000000000087805 */ /* 0x000fc4000001ff00 */
[----:B------:R-:W-:Y:S02]  /*0810*/  CS2R R10, SRZ ;  /* 0x00000000000a7805 */ /* 0x000fe4000001ff00 */
[----:B------:R-:W-:Y:S01]  /*0820*/  CS2R R12, SRZ ;  /* 0x00000000000c7805 */ /* 0x000fe2000001ff00 */
[----:B------:R-:W-:Y:S01]  /*0830*/  @P4 IMAD.WIDE.U32 R18, R27, R18, R24 ;  /* 0x000000121b124225 */ /* 0x000fe200078e0018 */
[----:B------:R-:W-:Y:S02]  /*0840*/  ISETP.LT.AND P5, PT, R43, R47, !P2 ;  /* 0x0000002f2b00720c */ /* 0x000fe400057a1270 */
[----:B------:R3:W4:Y:S01]  /*0850*/  @P6 LDG.E.128 R8, desc[UR4][R20.64] ;  /* 0x0000000414086981 */ /* 0x000722000c1e1d00 */
[----:B------:R-:W-:Y:S02]  /*0860*/  @P4 IMAD.IADD R19, R19, 0x1, R29 ;  /* 0x0000000113134824 */ /* 0x000fe400078e021d */
[----:B------:R-:W-:Y:S01]  /*0870*/  VIADD R46, R6, 0x60 ;  /* 0x00000060062e7836 */ /* 0x000fe20000000000 */
[----:B------:R0:W4:Y:S01]  /*0880*/  @P6 LDG.E.128 R12, desc[UR4][R22.64] ;  /* 0x00000004160c6981 */ /* 0x000122000c1e1d00 */
[----:B--2---:R-:W-:-:S03]  /*0890*/  @P4 LEA R60, P6, R18, R60, 0x1 ;  /* 0x0000003c123c4211 */ /* 0x004fc600078c08ff */
[----:B------:R-:W-:Y:S02]  /*08a0*/  ISETP.LT.AND P2, PT, R46, R47, !P2 ;  /* 0x0000002f2e00720c */ /* 0x000fe40005741270 */
[----:B------:R-:W-:Y:S01]  /*08b0*/  @P4 LEA.HI.X R61, R18, R61, R19, 0x1, P6 ;  /* 0x0000003d123d4211 */ /* 0x000fe200030f0c13 */
[----:B------:R-:W2:Y:S01]  /*08c0*/  @P5 LDC.64 R56, c[0x0][0x228] ;  /* 0x00008a00ff385b82 */ /* 0x000ea20000000a00 */
[C---:B------:R-:W-:Y:S01]  /*08d0*/  @P4 IADD3 R27, P6, R36.reuse, 0x20, RZ ;  /* 0x00000020241b4810 */ /* 0x040fe20007fde0ff */
[----:B---3--:R-:W-:Y:S01]  /*08e0*/  @P4 IMAD.MOV.U32 R20, RZ, RZ, R58 ;  /* 0x000000ffff144224 */ /* 0x008fe200078e003a */
[----:B------:R-:W-:Y:S01]  /*08f0*/  @P4 MOV R21, R53 ;  /* 0x0000003500154202 */ /* 0x000fe20000000f00 */
[----:B------:R-:W-:Y:S01]  /*0900*/  @P5 IMAD.MOV.U32 R55, RZ, RZ, R39 ;  /* 0x000000ffff375224 */ /* 0x000fe200078e0027 */
[----:B------:R-:W-:Y:S02]  /*0910*/  @P4 IADD3.X R19, RZ, R37, RZ, P6, !PT ;  /* 0x00000025ff134210 */ /* 0x000fe400037fe4ff */
[----:B------:R-:W-:Y:S01]  /*0920*/  @P5 MOV R54, R38 ;  /* 0x0000002600365202 */ /* 0x000fe20000000f00 */
[----:B------:R-:W3:Y:S02]  /*0930*/  @P5 LDC.64 R50, c[0x0][0x248] ;  /* 0x00009200ff325b82 */ /* 0x000ee40000000a00 */
[----:B0-----:R-:W-:Y:S01]  /*0940*/  @P4 IMAD R18, R19, R16, RZ ;  /* 0x0000001013124224 */ /* 0x001fe200078e02ff */
[----:B------:R-:W-:-:S03]  /*0950*/  @P5 IADD3 R19, P6, R36, 0x40, RZ ;  /* 0x0000004024135810 */ /* 0x000fc60007fde0ff */
[C---:B------:R-:W-:Y:S02]  /*0960*/  @P4 IMAD R25, R27.reuse, R17, R18 ;  /* 0x000000111b194224 */ /* 0x040fe400078e0212 */
[----:B------:R-:W0:Y:S01]  /*0970*/  @P2 LDC.64 R34, c[0x0][0x228] ;  /* 0x00008a00ff222b82 */ /* 0x000e220000000a00 */
[----:B------:R-:W-:Y:S01]  /*0980*/  @P5 IMAD.X R23, RZ, RZ, R37, P6 ;  /* 0x000000ffff175224 */ /* 0x000fe200030e0625 */
[----:B------:R-:W-:Y:S01]  /*0990*/  @P5 IADD3 R18, P6, R36, 0x40, RZ ;  /* 0x0000004024125810 */ /* 0x000fe20007fde0ff */
[----:B------:R-:W-:-:S04]  /*09a0*/  @P4 IMAD.WIDE.U32 R16, R27, R16, R20 ;  /* 0x000000101b104225 */ /* 0x000fc800078e0014 */
[----:B------:R-:W-:Y:S01]  /*09b0*/  @P5 IMAD.X R49, RZ, RZ, R37, P6 ;  /* 0x000000ffff315224 */ /* 0x000fe200030e0625 */
[C---:B-1----:R-:W-:Y:S01]  /*09c0*/  @P4 LEA R32, P6, R16.reuse, R32, 0x1 ;  /* 0x0000002010204211 */ /* 0x042fe200078c08ff */
[----:B------:R-:W-:Y:S01]  /*09d0*/  @P4 IMAD.IADD R17, R17, 0x1, R25 ;  /* 0x0000000111114824 */ /* 0x000fe200078e0219 */
[----:B------:R-:W1:Y:S01]  /*09e0*/  @P5 LDC.64 R30, c[0x0][0x210] ;  /* 0x00008400ff1e5b82 */ /* 0x000e620000000a00 */
[-C--:B--2---:R-:W-:Y:S01]  /*09f0*/  @P5 IMAD R20, R23, R56.reuse, RZ ;  /* 0x0000003817145224 */ /* 0x084fe200078e02ff */
[----:B------:R-:W-:Y:S01]  /*0a00*/  CS2R R22, SRZ ;  /* 0x0000000000167805 */ /* 0x000fe2000001ff00 */
[C---:B------:R-:W-:Y:S01]  /*0a10*/  @P5 IMAD.WIDE.U32 R54, R19.reuse, R56, R54 ;  /* 0x0000003813365225 */ /* 0x040fe200078e0036 */
[----:B------:R-:W-:Y:S02]  /*0a20*/  @P4 LEA.HI.X R33, R16, R33, R17, 0x1, P6 ;  /* 0x0000002110214211 */ /* 0x000fe400030f0c11 */
[----:B------:R-:W-:Y:S01]  /*0a30*/  @P2 IADD3 R52, P6, R36, 0x60, RZ ;  /* 0x0000006024342810 */ /* 0x000fe20007fde0ff */
[----:B------:R-:W-:Y:S01]  /*0a40*/  @P5 IMAD R57, R19, R57, R20 ;  /* 0x0000003913395224 */ /* 0x000fe200078e0214 */
[----:B------:R-:W2:Y:S01]  /*0a50*/  @P2 LDC.64 R24, c[0x0][0x248] ;  /* 0x00009200ff182b82 */ /* 0x000ea20000000a00 */
[----:B---3--:R-:W-:Y:S01]  /*0a60*/  @P5 IMAD R49, R49, R50, RZ ;  /* 0x0000003231315224 */ /* 0x008fe200078e02ff */
[----:B------:R-:W-:Y:S01]  /*0a70*/  @P5 MOV R17, R53 ;  /* 0x0000003500115202 */ /* 0x000fe20000000f00 */
[----:B------:R-:W-:-:S02]  /*0a80*/  @P2 IMAD.X R21, RZ, RZ, R37, P6 ;  /* 0x000000ffff152224 */ /* 0x000fc400030e0625 */
[----:B------:R-:W-:Y:S02]  /*0a90*/  @P5 IMAD.MOV.U32 R16, RZ, RZ, R58 ;  /* 0x000000ffff105224 */ /* 0x000fe400078e003a */
[----:B0-----:R-:W-:Y:S01]  /*0aa0*/  @P2 IMAD R56, R21, R34, RZ ;  /* 0x0000002215382224 */ /* 0x001fe200078e02ff */
[----:B------:R-:W0:Y:S01]  /*0ab0*/  @P2 LDC.64 R28, c[0x0][0x210] ;  /* 0x00008400ff1c2b82 */ /* 0x000e220000000a00 */
[----:B------:R-:W-:Y:S01]  /*0ac0*/  CS2R R20, SRZ ;  /* 0x0000000000147805 */ /* 0x000fe2000001ff00 */
[C---:B------:R-:W-:Y:S02]  /*0ad0*/  @P5 IMAD R49, R18.reuse, R51, R49 ;  /* 0x0000003312315224 */ /* 0x040fe400078e0231 */
[----:B------:R-:W-:Y:S01]  /*0ae0*/  @P5 IMAD.WIDE.U32 R50, R18, R50, R16 ;  /* 0x0000003212325225 */ /* 0x000fe200078e0010 */
[----:B------:R-:W-:Y:S02]  /*0af0*/  CS2R R16, SRZ ;  /* 0x0000000000107805 */ /* 0x000fe4000001ff00 */
[----:B------:R-:W-:Y:S01]  /*0b00*/  CS2R R18, SRZ ;  /* 0x0000000000127805 */ /* 0x000fe2000001ff00 */
[----:B------:R3:W4:Y:S01]  /*0b10*/  @P4 LDG.E.128 R20, desc[UR4][R32.64] ;  /* 0x0000000420144981 */ /* 0x000722000c1e1d00 */
[----:B------:R-:W0:Y:S01]  /*0b20*/  @P5 LDC.64 R26, c[0x0][0x240] ;  /* 0x00009000ff1a5b82 */ /* 0x000e220000000a00 */
[----:B------:R-:W-:Y:S01]  /*0b30*/  @P2 IMAD R35, R52, R35, R56 ;  /* 0x0000002334232224 */ /* 0x000fe200078e0238 */
[----:B------:R-:W-:-:S02]  /*0b40*/  @P2 IADD3 R56, P6, R36, 0x60, RZ ;  /* 0x0000006024382810 */ /* 0x000fc40007fde0ff */
[----:B------:R-:W4:Y:S04]  /*0b50*/  @P4 LDG.E.128 R16, desc[UR4][R60.64] ;  /* 0x000000043c104981 */ /* 0x000f28000c1e1d00 */
[----:B---3--:R-:W3:Y:S01]  /*0b60*/  @P2 LDC.64 R32, c[0x0][0x240] ;  /* 0x00009000ff202b82 */ /* 0x008ee20000000a00 */
[----:B-1----:R-:W-:Y:S02]  /*0b70*/  @P5 LEA R36, P4, R54, R30, 0x1 ;  /* 0x0000001e36245211 */ /* 0x002fe400078808ff */
[----:B------:R-:W-:Y:S01]  /*0b80*/  @P2 IADD3.X R30, RZ, R37, RZ, P6, !PT ;  /* 0x00000025ff1e2210 */ /* 0x000fe200037fe4ff */
[----:B------:R-:W-:Y:S01]  /*0b90*/  @P5 IMAD.IADD R55, R55, 0x1, R57 ;  /* 0x0000000137375824 */ /* 0x000fe200078e0239 */
[----:B------:R-:W-:Y:S01]  /*0ba0*/  @P2 MOV R59, R53 ;  /* 0x00000035003b2202 */ /* 0x000fe20000000f00 */
[----:B------:R-:W-:-:S04]  /*0bb0*/  @P2 IMAD.WIDE.U32 R38, R52, R34, R38 ;  /* 0x0000002234262225 */ /* 0x000fc800078e0026 */
[----:B--2---:R-:W-:Y:S01]  /*0bc0*/  @P2 IMAD R30, R30, R24, RZ ;  /* 0x000000181e1e2224 */ /* 0x004fe200078e02ff */
[----:B------:R-:W-:Y:S01]  /*0bd0*/  @P5 LEA.HI.X R37, R54, R31, R55, 0x1, P4 ;  /* 0x0000001f36255211 */ /* 0x000fe200020f0c37 */
[----:B------:R-:W-:Y:S01]  /*0be0*/  @P2 IMAD.IADD R35, R39, 0x1, R35 ;  /* 0x0000000127232824 */ /* 0x000fe200078e0223 */
[----:B0-----:R-:W-:Y:S01]  /*0bf0*/  @P2 LEA R52, P4, R38, R28, 0x1 ;  /* 0x0000001c26342211 */ /* 0x001fe200078808ff */
[----:B------:R-:W-:Y:S01]  /*0c00*/  @P5 IMAD.IADD R49, R51, 0x1, R49 ;  /* 0x0000000133315824 */ /* 0x000fe200078e0231 */
[----:B------:R-:W-:Y:S01]  /*0c10*/  @P5 LEA R34, P6, R50, R26, 0x1 ;  /* 0x0000001a32225211 */ /* 0x000fe200078c08ff */
[C---:B------:R-:W-:Y:S02]  /*0c20*/  @P2 IMAD R31, R56.reuse, R25, R30 ;  /* 0x00000019381f2224 */ /* 0x040fe400078e021e */
[----:B------:R-:W-:Y:S01]  /*0c30*/  @P2 IMAD.WIDE.U32 R58, R56, R24, R58 ;  /* 0x00000018383a2225 */ /* 0x000fe200078e003a */
[----:B------:R-:W-:Y:S02]  /*0c40*/  @P2 LEA.HI.X R53, R38, R29, R35, 0x1, P4 ;  /* 0x0000001d26352211 */ /* 0x000fe400020f0c23 */
[----:B------:R-:W-:-:S02]  /*0c50*/  CS2R R24, SRZ ;  /* 0x0000000000187805 */ /* 0x000fc4000001ff00 */
[----:B------:R-:W-:Y:S01]  /*0c60*/  @P5 LEA.HI.X R35, R50, R27, R49, 0x1, P6 ;  /* 0x0000001b32235211 */ /* 0x000fe200030f0c31 */
[----:B------:R-:W-:Y:S01]  /*0c70*/  @P2 IMAD.IADD R38, R59, 0x1, R31 ;  /* 0x000000013b262824 */ /* 0x000fe200078e021f */
[----:B------:R-:W-:Y:S02]  /*0c80*/  CS2R R26, SRZ ;  /* 0x00000000001a7805 */ /* 0x000fe4000001ff00 */
[----:B------:R-:W-:Y:S02]  /*0c90*/  CS2R R28, SRZ ;  /* 0x00000000001c7805 */ /* 0x000fe4000001ff00 */
[----:B------:R-:W-:Y:S02]  /*0ca0*/  CS2R R30, SRZ ;  /* 0x00000000001e7805 */ /* 0x000fe4000001ff00 */
[C---:B---3--:R-:W-:Y:S01]  /*0cb0*/  @P2 LEA R50, P4, R58.reuse, R32, 0x1 ;  /* 0x000000203a322211 */ /* 0x048fe200078808ff */
[----:B------:R0:W2:Y:S03]  /*0cc0*/  @P5 LDG.E.128 R24, desc[UR4][R36.64] ;  /* 0x0000000424185981 */ /* 0x0000a6000c1e1d00 */
[----:B------:R-:W-:-:S02]  /*0cd0*/  @P2 LEA.HI.X R51, R58, R33, R38, 0x1, P4 ;  /* 0x000000213a332211 */ /* 0x000fc400020f0c26 */
[----:B------:R-:W-:Y:S02]  /*0ce0*/  CS2R R32, SRZ ;  /* 0x0000000000207805 */ /* 0x000fe4000001ff00 */
[----:B------:R-:W-:Y:S01]  /*0cf0*/  CS2R R38, SRZ ;  /* 0x0000000000267805 */ /* 0x000fe2000001ff00 */
[----:B------:R1:W3:Y:S01]  /*0d00*/  @P5 LDG.E.128 R28, desc[UR4][R34.64] ;  /* 0x00000004221c5981 */ /* 0x0002e2000c1e1d00 */
[----:B0-----:R-:W-:Y:S02]  /*0d10*/  CS2R R36, SRZ ;  /* 0x0000000000247805 */ /* 0x001fe4000001ff00 */
[----:B-1----:R-:W-:-:S04]  /*0d20*/  CS2R R34, SRZ ;  /* 0x0000000000227805 */ /* 0x002fc8000001ff00 */
[----:B------:R0:W3:Y:S04]  /*0d30*/  @P2 LDG.E.128 R36, desc[UR4][R50.64] ;  /* 0x0000000432242981 */ /* 0x0000e8000c1e1d00 */
[----:B------:R1:W3:Y:S01]  /*0d40*/  @P2 LDG.E.128 R32, desc[UR4][R52.64] ;  /* 0x0000000434202981 */ /* 0x0002e2000c1e1d00 */
[----:B------:R-:W-:Y:S01]  /*0d50*/  ISETP.NE.AND P5, PT, R45, RZ, PT ;  /* 0x000000ff2d00720c */ /* 0x000fe20003fa5270 */
[----:B------:R-:W-:Y:S01]  /*0d60*/  @P0 IMAD R48, R0, 0x80, R48 ;  /* 0x0000008000300824 */ /* 0x000fe200078e0230 */
[----:B------:R-:W-:Y:S01]  /*0d70*/  BSSY B0, `(.L_x_81) ;  /* 0x000009b000007945 */ /* 0x000fe20003800000 */
[-C--:B------:R-:W-:Y:S02]  /*0d80*/  ISETP.GE.AND P4, PT, R44, R47.reuse, PT ;  /* 0x0000002f2c00720c */ /* 0x080fe40003f86270 */
[----:B------:R-:W-:Y:S01]  /*0d90*/  ISETP.GE.AND P2, PT, R43, R47, PT ;  /* 0x0000002f2b00720c */ /* 0x000fe20003f46270 */
[C---:B----4-:R-:W-:Y:S01]  /*0da0*/  IMAD.U32 R49, R8.reuse, 0x10000, RZ ;  /* 0x0001000008317824 */ /* 0x050fe200078e00ff */
[----:B------:R-:W-:-:S02]  /*0db0*/  LOP3.LUT R8, R8, 0xffff0000, RZ, 0xc0, !PT ;  /* 0xffff000008087812 */ /* 0x000fc400078ec0ff */
[----:B------:R-:W-:Y:S01]  /*0dc0*/  LOP3.LUT R59, R12, 0xffff0000, RZ, 0xc0, !PT ;  /* 0xffff00000c3b7812 */ /* 0x000fe200078ec0ff */
[----:B0-----:R-:W-:Y:S01]  /*0dd0*/  IMAD.U32 R51, R13, 0x10000, RZ ;  /* 0x000100000d337824 */ /* 0x001fe200078e00ff */
[C---:B------:R-:W-:Y:S02]  /*0de0*/  SHF.L.U32 R54, R9.reuse, 0x10, RZ ;  /* 0x0000001009367819 */ /* 0x040fe400000006ff */
[----:B------:R-:W-:Y:S01]  /*0df0*/  LOP3.LUT R55, R9, 0xffff0000, RZ, 0xc0, !PT ;  /* 0xffff000009377812 */ /* 0x000fe200078ec0ff */
[----:B------:R-:W-:Y:S01]  /*0e00*/  IMAD.U32 R9, R10, 0x10000, RZ ;  /* 0x000100000a097824 */ /* 0x000fe200078e00ff */
[----:B------:R-:W-:Y:S01]  /*0e10*/  SHF.L.U32 R58, R12, 0x10, RZ ;  /* 0x000000100c3a7819 */ /* 0x000fe200000006ff */
[----:B------:R-:W-:Y:S01]  /*0e20*/  FMUL.FTZ R8, R8, R59 ;  /* 0x0000003b08087220 */ /* 0x000fe20000410000 */
[----:B------:R-:W-:Y:S02]  /*0e30*/  LOP3.LUT R57, R10, 0xffff0000, RZ, 0xc0, !PT ;  /* 0xffff00000a397812 */ /* 0x000fe400078ec0ff */
[----:B------:R-:W-:-:S02]  /*0e40*/  LOP3.LUT R50, R13, 0xffff0000, RZ, 0xc0, !PT ;  /* 0xffff00000d327812 */ /* 0x000fc400078ec0ff */
[C---:B------:R-:W-:Y:S02]  /*0e50*/  SHF.L.U32 R13, R15.reuse, 0x10, RZ ;  /* 0x000000100f0d7819 */ /* 0x040fe400000006ff */
[----:B------:R-:W-:Y:S01]  /*0e60*/  LOP3.LUT R10, R15, 0xffff0000, RZ, 0xc0, !PT ;  /* 0xffff00000f0a7812 */ /* 0x000fe200078ec0ff */
[C---:B------:R-:W-:Y:S01]  /*0e70*/  IMAD.U32 R12, R14.reuse, 0x10000, RZ ;  /* 0x000100000e0c7824 */ /* 0x040fe200078e00ff */
[----:B------:R-:W-:Y:S01]  /*0e80*/  LOP3.LUT R14, R14, 0xffff0000, RZ, 0xc0, !PT ;  /* 0xffff00000e0e7812 */ /* 0x000fe200078ec0ff */
[----:B------:R-:W-:Y:S01]  /*0e90*/  IMAD.U32 R56, R11, 0x10000, RZ ;  /* 0x000100000b387824 */ /* 0x000fe200078e00ff */
[----:B-1----:R-:W-:Y:S02]  /*0ea0*/  LOP3.LUT R52, R20, 0xffff0000, RZ, 0xc0, !PT ;  /* 0xffff000014347812 */ /* 0x002fe400078ec0ff */
[C---:B------:R-:W-:Y:S01]  /*0eb0*/  LOP3.LUT R53, R16.reuse, 0xffff0000, RZ, 0xc0, !PT ;  /* 0xffff000010357812 */ /* 0x040fe200078ec0ff */
[----:B------:R-:W-:Y:S02]  /*0ec0*/  IMAD.U32 R16, R16, 0x10000, RZ ;  /* 0x0001000010107824 */ /* 0x000fe400078e00ff */
[----:B------:R-:W-:-:S02]  /*0ed0*/  IMAD.U32 R15, R20, 0x10000, RZ ;  /* 0x00010000140f7824 */ /* 0x000fc400078e00ff */
[----:B------:R-:W-:Y:S01]  /*0ee0*/  FMUL.FTZ R59, R53, R52 ;  /* 0x00000034353b7220 */ /* 0x000fe20000410000 */
[----:B------:R-:W-:Y:S01]  /*0ef0*/  FFMA.FTZ R53, R49, R58, R8 ;  /* 0x0000003a31357223 */ /* 0x000fe20000010008 */
[----:B------:R-:W-:Y:S01]  /*0f00*/  SHF.L.U32 R8, R17, 0x10, RZ ;  /* 0x0000001011087819 */ /* 0x000fe200000006ff */
[----:B------:R-:W-:Y:S02]  /*0f10*/  IMAD.U32 R49, R21, 0x10000, RZ ;  /* 0x0001000015317824 */ /* 0x000fe400078e00ff */
[----:B------:R-:W-:Y:S01]  /*0f20*/  FFMA.FTZ R15, R16, R15, R59 ;  /* 0x0000000f100f7223 */ /* 0x000fe2000001003b */
[----:B------:R-:W-:Y:S02]  /*0f30*/  LOP3.LUT R17, R17, 0xffff0000, RZ, 0xc0, !PT ;  /* 0xffff000011117812 */ /* 0x000fe400078ec0ff */
[----:B------:R-:W-:Y:S01]  /*0f40*/  LOP3.LUT R16, R21, 0xffff0000, RZ, 0xc0, !PT ;  /* 0xffff000015107812 */ /* 0x000fe200078ec0ff */
[----:B------:R-:W-:Y:S01]  /*0f50*/  FFMA.FTZ R20, R8, R49, R15 ;  /* 0x0000003108147223 */ /* 0x000fe2000001000f */
[----:B------:R-:W-:Y:S01]  /*0f60*/  FFMA.FTZ R54, R54, R51, R53 ;  /* 0x0000003336367223 */ /* 0x000fe20000010035 */
[----:B------:R-:W-:Y:S01]  /*0f70*/  SHF.L.U32 R15, R22, 0x10, RZ ;  /* 0x00000010160f7819 */ /* 0x000fe200000006ff */
[----:B------:R-:W-:-:S02]  /*0f80*/  IMAD.U32 R8, R18, 0x10000, RZ ;  /* 0x0001000012087824 */ /* 0x000fc400078e00ff */
[----:B------:R-:W-:Y:S01]  /*0f90*/  FFMA.FTZ R17, R17, R16, R20 ;  /* 0x0000001011117223 */ /* 0x000fe20000010014 */
[----:B------:R-:W-:-:S03]  /*0fa0*/  FFMA.FTZ R50, R55, R50, R54 ;  /* 0x0000003237327223 */ /* 0x000fc60000010036 */
[----:B------:R-:W-:Y:S01]  /*0fb0*/  FFMA.FTZ R17, R8, R15, R17 ;  /* 0x0000000f08117223 */ /* 0x000fe20000010011 */
[----:B------:R-:W-:Y:S01]  /*0fc0*/  FFMA.FTZ R12, R9, R12, R50 ;  /* 0x0000000c090c7223 */ /* 0x000fe20000010032 */
[C---:B------:R-:W-:Y:S01]  /*0fd0*/  IMAD.U32 R15, R23.reuse, 0x10000, RZ ;  /* 0x00010000170f7824 */ /* 0x040fe200078e00ff */
[----:B------:R-:W-:Y:S02]  /*0fe0*/  LOP3.LUT R8, R23, 0xffff0000, RZ, 0xc0, !PT ;  /* 0xffff000017087812 */ /* 0x000fe400078ec0ff */
[----:B------:R-:W-:Y:S02]  /*0ff0*/  LOP3.LUT R9, R22, 0xffff0000, RZ, 0xc0, !PT ;  /* 0xffff000016097812 */ /* 0x000fe400078ec0ff */
[----:B------:R-:W-:Y:S02]  /*1000*/  LOP3.LUT R18, R18, 0xffff0000, RZ, 0xc0, !PT ;  /* 0xffff000012127812 */ /* 0x000fe400078ec0ff */
[C---:B--2---:R-:W-:Y:S02]  /*1010*/  SHF.L.U32 R21, R24.reuse, 0x10, RZ ;  /* 0x0000001018157819 */ /* 0x044fe400000006ff */
[----:B------:R-:W-:Y:S01]  /*1020*/  LOP3.LUT R24, R24, 0xffff0000, RZ, 0xc0, !PT ;  /* 0xffff000018187812 */ /* 0x000fe200078ec0ff */
[C---:B---3--:R-:W-:Y:S01]  /*1030*/  IMAD.U32 R50, R28.reuse, 0x10000, RZ ;  /* 0x000100001c327824 */ /* 0x048fe200078e00ff */
[----:B------:R-:W-:Y:S01]  /*1040*/  LOP3.LUT R23, R28, 0xffff0000, RZ, 0xc0, !PT ;  /* 0xffff00001c177812 */ /* 0x000fe200078ec0ff */
[C---:B------:R-:W-:Y:S01]  /*1050*/  IMAD.U32 R28, R29.reuse, 0x10000, RZ ;  /* 0x000100001d1c7824 */ /* 0x040fe200078e00ff */
[----:B------:R-:W-:-:S03]  /*1060*/  LOP3.LUT R20, R29, 0xffff0000, RZ, 0xc0, !PT ;  /* 0xffff00001d147812 */ /* 0x000fc600078ec0ff */
[----:B------:R-:W-:Y:S01]  /*1070*/  FMUL.FTZ R24, R24, R23 ;  /* 0x0000001718187220 */ /* 0x000fe20000410000 */
[----:B------:R-:W-:Y:S02]  /*1080*/  LOP3.LUT R29, R36, 0xffff0000, RZ, 0xc0, !PT ;  /* 0xffff0000241d7812 */ /* 0x000fe400078ec0ff */
[C---:B------:R-:W-:Y:S01]  /*1090*/  LOP3.LUT R22, R32.reuse, 0xffff0000, RZ, 0xc0, !PT ;  /* 0xffff000020167812 */ /* 0x040fe200078ec0ff */
[----:B------:R-:W-:Y:S01]  /*10a0*/  IMAD.U32 R32, R32, 0x10000, RZ ;  /* 0x0001000020207824 */ /* 0x000fe200078e00ff */
[----:B------:R-:W-:Y:S01]  /*10b0*/  SHF.L.U32 R23, R36, 0x10, RZ ;  /* 0x0000001024177819 */ /* 0x000fe200000006ff */
[----:B------:R-:W-:Y:S02]  /*10c0*/  FFMA.FTZ R9, R18, R9, R17 ;  /* 0x0000000912097223 */ /* 0x000fe40000010011 */
[----:B------:R-:W-:Y:S01]  /*10d0*/  FMUL.FTZ R29, R22, R29 ;  /* 0x0000001d161d7220 */ /* 0x000fe20000410000 */
[----:B------:R-:W-:Y:S02]  /*10e0*/  IMAD.U32 R17, R25, 0x10000, RZ ;  /* 0x0001000019117824 */ /* 0x000fe400078e00ff */
[----:B------:R-:W-:Y:S01]  /*10f0*/  FFMA.FTZ R24, R21, R50, R24 ;  /* 0x0000003215187223 */ /* 0x000fe20000010018 */
[----:B------:R-:W-:-:S02]  /*1100*/  IMAD.U32 R21, R33, 0x10000, RZ ;  /* 0x0001000021157824 */ /* 0x000fc400078e00ff */
[----:B------:R-:W-:Y:S01]  /*1110*/  FFMA.FTZ R32, R32, R23, R29 ;  /* 0x0000001720207223 */ /* 0x000fe2000001001d */
[----:B------:R-:W-:Y:S02]  /*1120*/  IMAD.U32 R22, R37, 0x10000, RZ ;  /* 0x0001000025167824 */ /* 0x000fe400078e00ff */
[----:B------:R-:W-:Y:S01]  /*1130*/  FFMA.FTZ R57, R57, R14, R12 ;  /* 0x0000000e39397223 */ /* 0x000fe2000001000c */
[----:B------:R-:W-:Y:S01]  /*1140*/  LOP3.LUT R25, R25, 0xffff0000, RZ, 0xc0, !PT ;  /* 0xffff000019197812 */ /* 0x000fe200078ec0ff */
[----:B------:R-:W-:Y:S01]  /*1150*/  FFMA.FTZ R28, R17, R28, R24 ;  /* 0x0000001c111c7223 */ /* 0x000fe20000010018 */
[----:B------:R-:W-:Y:S01]  /*1160*/  LOP3.LUT R33, R33, 0xffff0000, RZ, 0xc0, !PT ;  /* 0xffff000021217812 */ /* 0x000fe200078ec0ff */
[----:B------:R-:W-:Y:S01]  /*1170*/  IMAD.U32 R12, R19, 0x10000, RZ ;  /* 0x00010000130c7824 */ /* 0x000fe200078e00ff */
[----:B------:R-:W-:Y:S01]  /*1180*/  LOP3.LUT R24, R37, 0xffff0000, RZ, 0xc0, !PT ;  /* 0xffff000025187812 */ /* 0x000fe200078ec0ff */
[----:B------:R-:W-:Y:S01]  /*1190*/  FFMA.FTZ R22, R21, R22, R32 ;  /* 0x0000001615167223 */ /* 0x000fe20000010020 */
[----:B------:R-:W-:Y:S01]  /*11a0*/  FFMA.FTZ R56, R56, R13, R57 ;  /* 0x0000000d38387223 */ /* 0x000fe20000010039 */
[----:B------:R-:W-:Y:S01]  /*11b0*/  SHF.L.U32 R18, R30, 0x10, RZ ;  /* 0x000000101e127819 */ /* 0x000fe200000006ff */
[----:B------:R-:W-:-:S02]  /*11c0*/  IMAD.U32 R13, R26, 0x10000, RZ ;  /* 0x000100001a0d7824 */ /* 0x000fc400078e00ff */
[----:B------:R-:W-:Y:S01]  /*11d0*/  FFMA.FTZ R28, R25, R20, R28 ;  /* 0x00000014191c7223 */ /* 0x000fe2000001001c */
[----:B------:R-:W-:Y:S01]  /*11e0*/  SHF.L.U32 R17, R34, 0x10, RZ ;  /* 0x0000001022117819 */ /* 0x000fe200000006ff */
[----:B------:R-:W-:Y:S01]  /*11f0*/  FFMA.FTZ R12, R12, R15, R9 ;  /* 0x0000000f0c0c7223 */ /* 0x000fe20000010009 */
[----:B------:R-:W-:Y:S02]  /*1200*/  IMAD.U32 R20, R38, 0x10000, RZ ;  /* 0x0001000026147824 */ /* 0x000fe400078e00ff */
[----:B------:R-:W-:Y:S01]  /*1210*/  FFMA.FTZ R22, R33, R24, R22 ;  /* 0x0000001821167223 */ /* 0x000fe20000010016 */
[----:B------:R-:W-:Y:S01]  /*1220*/  LOP3.LUT R26, R26, 0xffff0000, RZ, 0xc0, !PT ;  /* 0xffff00001a1a7812 */ /* 0x000fe200078ec0ff */
[----:B------:R-:W-:Y:S01]  /*1230*/  FFMA.FTZ R13, R13, R18, R28 ;  /* 0x000000120d0d7223 */ /* 0x000fe2000001001c */
[----:B------:R-:W-:Y:S01]  /*1240*/  LOP3.LUT R15, R30, 0xffff0000, RZ, 0xc0, !PT ;  /* 0xffff00001e0f7812 */ /* 0x000fe200078ec0ff */
[----:B------:R-:W-:Y:S01]  /*1250*/  FFMA.FTZ R17, R17, R20, R22 ;  /* 0x0000001411117223 */ /* 0x000fe20000010016 */
[----:B------:R-:W-:-:S02]  /*1260*/  LOP3.LUT R34, R34, 0xffff0000, RZ, 0xc0, !PT ;  /* 0xffff000022227812 */ /* 0x000fc400078ec0ff */
[----:B------:R-:W-:Y:S01]  /*1270*/  LOP3.LUT R21, R38, 0xffff0000, RZ, 0xc0, !PT ;  /* 0xffff000026157812 */ /* 0x000fe200078ec0ff */
[----:B------:R-:W-:Y:S01]  /*1280*/  IMAD.U32 R16, R31, 0x10000, RZ ;  /* 0x000100001f107824 */ /* 0x000fe200078e00ff */
[----:B------:R-:W-:Y:S01]  /*1290*/  SHF.L.U32 R9, R27, 0x10, RZ ;  /* 0x000000101b097819 */ /* 0x000fe200000006ff */
[----:B------:R-:W-:Y:S01]  /*12a0*/  FFMA.FTZ R26, R26, R15, R13 ;  /* 0x0000000f1a1a7223 */ /* 0x000fe2000001000d */
[----:B------:R-:W-:Y:S01]  /*12b0*/  SHF.L.U32 R18, R39, 0x10, RZ ;  /* 0x0000001027127819 */ /* 0x000fe200000006ff */
[----:B------:R-:W-:Y:S02]  /*12c0*/  IMAD.U32 R13, R35, 0x10000, RZ ;  /* 0x00010000230d7824 */ /* 0x000fe400078e00ff */
[----:B------:R-:W-:Y:S01]  /*12d0*/  FFMA.FTZ R34, R34, R21, R17 ;  /* 0x0000001522227223 */ /* 0x000fe20000010011 */
[----:B------:R-:W-:Y:S01]  /*12e0*/  FFMA.FTZ R26, R9, R16, R26 ;  /* 0x00000010091a7223 */ /* 0x000fe2000001001a */
[----:B------:R-:W-:Y:S02]  /*12f0*/  LOP3.LUT R11, R11, 0xffff0000, RZ, 0xc0, !PT ;  /* 0xffff00000b0b7812 */ /* 0x000fe400078ec0ff */
[----:B------:R-:W-:Y:S01]  /*1300*/  LOP3.LUT R19, R19, 0xffff0000, RZ, 0xc0, !PT ;  /* 0xffff000013137812 */ /* 0x000fe200078ec0ff */
[----:B------:R-:W-:Y:S01]  /*1310*/  FFMA.FTZ R18, R13, R18, R34 ;  /* 0x000000120d127223 */ /* 0x000fe20000010022 */
[----:B------:R-:W-:-:S02]  /*1320*/  LOP3.LUT R27, R27, 0xffff0000, RZ, 0xc0, !PT ;  /* 0xffff00001b1b7812 */ /* 0x000fc400078ec0ff */
[----:B------:R-:W-:Y:S02]  /*1330*/  LOP3.LUT R14, R31, 0xffff0000, RZ, 0xc0, !PT ;  /* 0xffff00001f0e7812 */ /* 0x000fe400078ec0ff */
[----:B------:R-:W-:Y:S02]  /*1340*/  LOP3.LUT R35, R35, 0xffff0000, RZ, 0xc0, !PT ;  /* 0xffff000023237812 */ /* 0x000fe400078ec0ff */
[----:B------:R-:W-:Y:S01]  /*1350*/  LOP3.LUT R16, R39, 0xffff0000, RZ, 0xc0, !PT ;  /* 0xffff000027107812 */ /* 0x000fe200078ec0ff */
[----:B------:R-:W-:Y:S01]  /*1360*/  FFMA.FTZ R10, R11, R10, R56 ;  /* 0x0000000a0b0a7223 */ /* 0x000fe20000010038 */
[----:B------:R-:W-:Y:S01]  /*1370*/  FFMA.FTZ R12, R19, R8, R12 ;  /* 0x00000008130c7223 */ /* 0x000fe2000001000c */
[----:B------:R-:W-:Y:S02]  /*1380*/  FFMA.FTZ R26, R27, R14, R26 ;  /* 0x0000000e1b1a7223 */ /* 0x000fe4000001001a */
        /* <DEDUP_REMOVED lines=13> */
[----:B0-----:R-:W-:-:S02]  /*1460*/  FADD.FTZ R12, R9, R8 ;  /* 0x00000008090c7221 */ /* 0x001fc40000010000 */
[----:B------:R-:W0:Y:S01]  /*1470*/  LDC.64 R8, c[0x0][0x2d0] ;  /* 0x0000b400ff087b82 */ /* 0x000e220000000a00 */
[----:B-1----:R-:W-:Y:S01]  /*1480*/  FADD.FTZ R14, R11, R14 ;  /* 0x0000000e0b0e7221 */ /* 0x002fe20000010000 */
[----:B--2---:R-:W-:Y:S01]  /*1490*/  FADD.FTZ R17, R16, R13 ;  /* 0x0000000d10117221 */ /* 0x004fe20000010000 */
[----:B---3--:R-:W-:Y:S01]  /*14a0*/  FADD.FTZ R20, R19, R10 ;  /* 0x0000000a13147221 */ /* 0x008fe20000010000 */
[----:B------:R-:W1:Y:S04]  /*14b0*/  SHFL.BFLY PT, R13, R12, 0x1, 0x1f ;  /* 0x0c201f000c0d7f89 */ /* 0x000e6800000e0000 */
[----:B------:R-:W2:Y:S04]  /*14c0*/  SHFL.BFLY PT, R15, R14, 0x1, 0x1f ;  /* 0x0c201f000e0f7f89 */ /* 0x000ea800000e0000 */
[----:B------:R-:W3:Y:S04]  /*14d0*/  SHFL.BFLY PT, R18, R17, 0x1, 0x1f ;  /* 0x0c201f0011127f89 */ /* 0x000ee800000e0000 */
[----:B------:R-:W4:Y:S01]  /*14e0*/  SHFL.BFLY PT, R21, R20, 0x1, 0x1f ;  /* 0x0c201f0014157f89 */ /* 0x000f2200000e0000 */
[----:B------:R-:W-:Y:S01]  /*14f0*/  @P0 SHF.R.S32.HI R11, RZ, 0x1f, R48 ;  /* 0x0000001fff0b0819 */ /* 0x000fe20000011430 */
[----:B------:R-:W-:-:S03]  /*1500*/  IMAD.MOV.U32 R10, RZ, RZ, RZ ;  /* 0x000000ffff0a7224 */ /* 0x000fc600078e00ff */
[----:B------:R-:W-:-:S04]  /*1510*/  @P0 LEA.HI R11, R11, R48, RZ, 0x7 ;  /* 0x000000300b0b0211 */ /* 0x000fc800078f38ff */
[----:B------:R-:W-:Y:S02]  /*1520*/  @P0 LOP3.LUT R10, R11, 0xffffff80, RZ, 0xc0, !PT ;  /* 0xffffff800b0a0812 */ /* 0x000fe400078ec0ff */
[----:B------:R-:W-:Y:S01]  /*1530*/  ISETP.GE.AND P0, PT, R46, R47, PT ;  /* 0x0000002f2e00720c */ /* 0x000fe20003f06270 */
[----:B-1----:R-:W-:Y:S01]  /*1540*/  FADD.FTZ R19, R12, R13 ;  /* 0x0000000d0c137221 */ /* 0x002fe20000010000 */
[----:B--2---:R-:W-:Y:S01]  /*1550*/  FADD.FTZ R15, R14, R15 ;  /* 0x0000000f0e0f7221 */ /* 0x004fe20000010000 */
[----:B---3--:R-:W-:Y:S01]  /*1560*/  FADD.FTZ R18, R17, R18 ;  /* 0x0000001211127221 */ /* 0x008fe20000010000 */
[----:B----4-:R-:W-:Y:S01]  /*1570*/  FADD.FTZ R21, R20, R21 ;  /* 0x0000001514157221 */ /* 0x010fe20000010000 */
[----:B0-----:R-:W-:Y:S08]  /*1580*/  @P5 BRA `(.L_x_82) ;  /* 0x0000000000645947 */ /* 0x001ff00003800000 */
[----:B------:R-:W0:Y:S01]  /*1590*/  LDC.64 R16, c[0x0][0x278] ;  /* 0x00009e00ff107b82 */ /* 0x000e220000000a00 */
[----:B------:R-:W-:Y:S01]  /*15a0*/  SHF.R.S32.HI R14, RZ, 0x1f, R10 ;  /* 0x0000001fff0e7819 */ /* 0x000fe2000001140a */
[----:B------:R-:W-:Y:S01]  /*15b0*/  ULDC.64 UR8, c[0x0][0x280] ;  /* 0x0000a00000087ab9 */ /* 0x000fe20000000a00 */
[----:B------:R-:W-:Y:S02]  /*15c0*/  IADD3 R12, P5, R5, R10, RZ ;  /* 0x0000000a050c7210 */ /* 0x000fe40007fbe0ff */
[----:B------:R-:W-:Y:S02]  /*15d0*/  FSEL R15, R15, RZ, !P4 ;  /* 0x000000ff0f0f7208 */ /* 0x000fe40006000000 */
[----:B------:R-:W-:Y:S01]  /*15e0*/  LEA.HI.X.SX32 R13, R5, R14, 0x1, P5 ;  /* 0x0000000e050d7211 */ /* 0x000fe200028f0eff */
[C---:B0-----:R-:W-:Y:S02]  /*15f0*/  IMAD R14, R16.reuse, UR7, RZ ;  /* 0x00000007100e7c24 */ /* 0x041fe4000f8e02ff */
[----:B------:R-:W-:-:S04]  /*1600*/  IMAD.WIDE.U32 R12, R16, UR6, R12 ;  /* 0x00000006100c7c25 */ /* 0x000fc8000f8e000c */
[----:B------:R-:W-:Y:S01]  /*1610*/  IMAD R11, R17, UR6, R14 ;  /* 0x00000006110b7c24 */ /* 0x000fe2000f8e020e */
[----:B------:R-:W-:Y:S01]  /*1620*/  FSEL R17, R18, RZ, !P2 ;  /* 0x000000ff12117208 */ /* 0x000fe20005000000 */
        /* <DEDUP_REMOVED lines=12> */
[----:B------:R0:W-:Y:S04]  /*16f0*/  STG.E desc[UR4][R12.64+0x80], R15 ;  /* 0x0000800f0c007986 */ /* 0x0001e8000c101904 */
[----:B------:R0:W-:Y:S04]  /*1700*/  STG.E desc[UR4][R12.64+0x100], R17 ;  /* 0x000100110c007986 */ /* 0x0001e8000c101904 */
[----:B------:R0:W-:Y:S02]  /*1710*/  STG.E desc[UR4][R12.64+0x180], R19 ;  /* 0x000180130c007986 */ /* 0x0001e4000c101904 */
.L_x_82:
[----:B------:R-:W-:Y:S05]  /*1720*/  BSYNC B0 ;  /* 0x0000000000007941 */ /* 0x000fea0003800000 */
.L_x_81:
        /* <DEDUP_REMOVED lines=14> */
[----:B------:R-:W-:Y:S01]  /*1810*/  IMAD R6, R8, UR7, RZ ;  /* 0x0000000708067c24 */ /* 0x000fe2000f8e02ff */
        /* <DEDUP_REMOVED lines=8> */
[--C-:B------:R-:W-:Y:S02]  /*18a0*/  IADD3 R4, P0, P1, R10, R5, R3.reuse ;  /* 0x000000050a047210 */ /* 0x100fe4000791e003 */
        /* <DEDUP_REMOVED lines=18> */
.L_x_84:
[----:B------:R-:W-:Y:S05]  /*19d0*/  BSYNC B0 ;  /* 0x0000000000007941 */ /* 0x000fea0003800000 */
.L_x_83:
[----:B------:R-:W-:Y:S01]  /*19e0*/  ULDC.64 UR10, c[0x0][0x2e8] ;  /* 0x0000ba00000a7ab9 */ /* 0x000fe20000000a00 */
[----:B------:R-:W-:Y:S01]  /*19f0*/  ULDC.64 UR8, c[0x0][0x2d8] ;  /* 0x0000b60000087ab9 */ /* 0x000fe20000000a00 */
[----:B------:R-:W-:Y:S01]  /*1a00*/  MOV R10, R12 ;  /* 0x0000000c000a7202 */ /* 0x000fe20000000f00 */
[----:B------:R-:W-:Y:S01]  /*1a10*/  IMAD R6, R41, UR8, RZ ;  /* 0x0000000829067c24 */ /* 0x000fe2000f8e02ff */
[----:B------:R-:W-:-:S03]  /*1a20*/  ISETP.NE.U32.AND P0, PT, RZ, UR10, PT ;  /* 0x0000000aff007c0c */ /* 0x000fc6000bf05070 */
[----:B0-----:R-:W-:Y:S01]  /*1a30*/  IMAD.WIDE.U32 R4, R7, UR8, R10 ;  /* 0x0000000807047c25 */ /* 0x001fe2000f8e000a */
[----:B------:R-:W-:-:S03]  /*1a40*/  ISETP.NE.AND.EX P0, PT, RZ, UR11, PT, P0 ;  /* 0x0000000bff007c0c */ /* 0x000fc6000bf05300 */
[----:B------:R-:W-:Y:S01]  /*1a50*/  IMAD R7, R7, UR9, R6 ;  /* 0x0000000907077c24 */ /* 0x000fe2000f8e0206 */
[----:B------:R-:W-:Y:S01]  /*1a60*/  ISETP.NE.OR P0, PT, R3, RZ, !P0 ;  /* 0x000000ff0300720c */ /* 0x000fe20004705670 */
[----:B------:R-:W-:Y:S02]  /*1a70*/  ULDC.64 UR8, c[0x0][0x2b8] ;  /* 0x0000ae0000087ab9 */ /* 0x000fe40000000a00 */
[----:B------:R-:W-:Y:S01]  /*1a80*/  IMAD.IADD R5, R5, 0x1, R7 ;  /* 0x0000000105057824 */ /* 0x000fe200078e0207 */
[----:B------:R-:W-:-:S04]  /*1a90*/  LEA R6, P1, R4, UR8, 0x2 ;  /* 0x0000000804067c11 */ /* 0x000fc8000f8210ff */
[----:B------:R-:W-:-:S05]  /*1aa0*/  LEA.HI.X R7, R4, UR9, R5, 0x2, P1 ;  /* 0x0000000904077c11 */ /* 0x000fca00088f1405 */
        /* <DEDUP_REMOVED lines=9> */
[----:B------:R-:W1:Y:S08]  /*1b40*/  LDC R3, c[0x0][0x2e0] ;  /* 0x0000b800ff037b82 */ /* 0x000e700000000800 */
[----:B0-----:R-:W0:Y:S08]  /*1b50*/  LDC R7, c[0x0][0x220] ;  /* 0x00008800ff077b82 */ /* 0x001e300000000800 */
[----:B------:R-:W2:Y:S01]  /*1b60*/  LDC.64 R4, c[0x0][0x2e8] ;  /* 0x0000ba00ff047b82 */ /* 0x000ea20000000a00 */
[----:B-1----:R-:W-:-:S04]  /*1b70*/  IMAD R0, R2, R3, R0 ;  /* 0x0000000302007224 */ /* 0x002fc800078e0200 */
[----:B0-----:R-:W-:-:S04]  /*1b80*/  IMAD R3, R0, R7, UR6 ;  /* 0x0000000600037e24 */ /* 0x001fc8000f8e0207 */
[----:B--2---:R-:W-:-:S05]  /*1b90*/  IMAD.WIDE R2, R3, 0x4, R4 ;  /* 0x0000000403027825 */ /* 0x004fca00078e0204 */
[----:B------:R-:W-:Y:S01]  /*1ba0*/  STG.E desc[UR4][R2.64], RZ ;  /* 0x000000ff02007986 */ /* 0x000fe2000c101904 */
[----:B------:R-:W-:Y:S05]  /*1bb0*/  EXIT ;  /* 0x000000000000794d */ /* 0x000fea0003800000 */
.L_x_85:
        /* <DEDUP_REMOVED lines=12> */
.L_x_139:


//--------------------- .nv.shared._ZN7cutlass13device_kernelIN5flash19enable_sm80_to_sm89INS1_16FlashAttnBwdSm80INS1_25CollectiveMainloopBwdSm80ILi2ELi2EN4cute5tupleIJNS5_1CILi64EEENS7_ILi128EEES8_EEENS_10bfloat16_tEfNS_4arch4Sm80ELb0ELb0ELb1ELb0ELb0ELb0ELb0ELb0ELi2ELi2ELi4ELi2ELb1EEENS1_21CollectiveEpilogueBwdISA_SB_SD_Li256ELb0ELb0ELi2EEENS1_19SingleTileSchedulerILb0ELb0ELb0ELi128EEEEEEEEEvNT_6ParamsE --------------------------
	.section	.nv.shared._ZN7cutlass13device_kernelIN5flash19enable_sm80_to_sm89INS1_16FlashAttnBwdSm80INS1_25CollectiveMainloopBwdSm80ILi2ELi2EN4cute5tupleIJNS5_1CILi64EEENS7_ILi128EEES8_EEENS_10bfloat16_tEfNS_4arch4Sm80ELb0ELb0ELb1ELb0ELb0ELb0ELb0ELb0ELi2ELi2ELi4ELi2ELb1EEENS1_21CollectiveEpilogueBwdISA_SB_SD_Li256ELb0ELb0ELi2EEENS1_19SingleTileSchedulerILb0ELb0ELb0ELi128EEEEEEEEEvNT_6ParamsE,"aw",@nobits
	.sectionflags	@""
	.align	16
	.zero		1024


//--------------------- .nv.shared.reserved.0     --------------------------
	.section	.nv.shared.reserved.0,"aw",@nobits
	.weak		__nv_reservedSMEM_offset_0_alias
	.size		__nv_reservedSMEM_offset_0_alias, 0, 0
	.other		__nv_reservedSMEM_offset_0_alias,@"STO_CUDA_RESERVED_SHARED STV_DEFAULT"
__nv_reservedSMEM_offset_0_alias:
	.zero		0


//--------------------- .nv.global                --------------------------
	.section	.nv.global,"aw",@nobits
.nv.global:
	.type		_ZN73_INTERNAL_24fd9406_37_flash_bwd_hdim64_bf16_softcap_sm80_cu_8e232a79_26364cute1_E,@object
	.size		_ZN73_INTERNAL_24fd9406_37_flash_bwd_hdim64_bf16_softcap_sm80_cu_8e232a79_26364cute1_E,(_ZN73_INTERNAL_24fd9406_37_flash_bwd_hdim64_bf16_softcap_sm80_cu_8e232a79_26364cuda3std3__45__cpo6cbeginE - _ZN73_INTERNAL_24fd9406_37_flash_bwd_hdim64_bf16_softcap_sm80_cu_8e232a79_26364cute1_E)
_ZN73_INTERNAL_24fd9406_37_flash_bwd_hdim64_bf16_softcap_sm80_cu_8e232a79_26364cute1_E:
	.zero		1
	.type		_ZN73_INTERNAL_24fd9406_37_flash_bwd_hdim64_bf16_softcap_sm80_cu_8e232a79_26364cuda3std3__45__cpo6cbeginE,@object
	.size		_ZN73_INTERNAL_24fd9406_37_flash_bwd_hdim64_bf16_softcap_sm80_cu_8e232a79_26364cuda3std3__45__cpo6cbeginE,(_ZN73_INTERNAL_24fd9406_37_flash_bwd_hdim64_bf16_softcap_sm80_cu_8e232a79_26364cuda3std3__48in_placeE - _ZN73_INTERNAL_24fd9406_37_flash_bwd_hdim64_bf16_softcap_sm80_cu_8e232a79_26364cuda3std3__45__cpo6cbeginE)
_ZN73_INTERNAL_24fd9406_37_flash_bwd_hdim64_bf16_softcap_sm80_cu_8e232a79_26364cuda3std3__45__cpo6cbeginE:
	.zero		1
	.type		_ZN73_INTERNAL_24fd9406_37_flash_bwd_hdim64_bf16_softcap_sm80_cu_8e232a79_26364cuda3std3__48in_placeE,@object
	.size		_ZN73_INTERNAL_24fd9406_37_flash_bwd_hdim64_bf16_softcap_sm80_cu_8e232a79_26364cuda3std3__48in_placeE,(_ZN73_INTERNAL_24fd9406_37_flash_bwd_hdim64_bf16_softcap_sm80_cu_8e232a79_26364cuda3std6ranges3__45__cpo9iter_moveE - _ZN73_INTERNAL_24fd9406_37_flash_bwd_hdim64_bf16_softcap_sm80_cu_8e232a79_26364cuda3std3__48in_placeE)
_ZN73_INTERNAL_24fd9406_37_flash_bwd_hdim64_bf16_softcap_sm80_cu_8e232a79_26364cuda3std3__48in_placeE:
	.zero		1
	.type		_ZN73_INTERNAL_24fd9406_37_flash_bwd_hdim64_bf16_softcap_sm80_cu_8e232a79_26364cuda3std6ranges3__45__cpo9iter_moveE,@object
	.size		_ZN73_INTERNAL_24fd9406_37_flash_bwd_hdim64_bf16_softcap_sm80_cu_8e232a79_26364cuda3std6ranges3__45__cpo9iter_moveE,(_ZN73_INTERNAL_24fd9406_37_flash_bwd_hdim64_bf16_softcap_sm80_cu_8e232a79_26364cuda3std3__45__cpo5beginE - _ZN73_INTERNAL_24fd9406_37_flash_bwd_hdim64_bf16_softcap_sm80_cu_8e232a79_26364cuda3std6ranges3__45__cpo9iter_moveE)
_ZN73_INTERNAL_24fd9406_37_flash_bwd_hdim64_bf16_softcap_sm80_cu_8e232a79_26364cuda3std6ranges3__45__cpo9iter_moveE:
	.zero		1
	.type		_ZN73_INTERNAL_24fd9406_37_flash_bwd_hdim64_bf16_softcap_sm80_cu_8e232a79_26364cuda3std3__45__cpo5beginE,@object
	.size		_ZN73_INTERNAL_24fd9406_37_flash_bwd_hdim64_bf16_softcap_sm80_cu_8e232a79_26364cuda3std3__45__cpo5beginE,(_ZN73_INTERNAL_24fd9406_37_flash_bwd_hdim64_bf16_softcap_sm80_cu_8e232a79_26364cuda3std3__475_GLOBAL__N__24fd9406_37_flash_bwd_hdim64_bf16_softcap_sm80_cu_8e232a79_26366ignoreE - _ZN73_INTERNAL_24fd9406_37_flash_bwd_hdim64_bf16_softcap_sm80_cu_8e232a79_26364cuda3std3__45__cpo5beginE)
_ZN73_INTERNAL_24fd9406_37_flash_bwd_hdim64_bf16_softcap_sm80_cu_8e232a79_26364cuda3std3__45__cpo5beginE:
	.zero		1
	.type		_ZN73_INTERNAL_24fd9406_37_flash_bwd_hdim64_bf16_softcap_sm80_cu_8e232a79_26364cuda3std3__475_GLOBAL__N__24fd9406_37_flash_bwd_hdim64_bf16_softcap_sm80_cu_8e232a79_26366ignoreE,@object
	.size		_ZN73_INTERNAL_24fd9406_37_flash_bwd_hdim64_bf16_softcap_sm80_cu_8e232a79_26364cuda3std3__475_GLOBAL__N__24fd9406_37_flash_bwd_hdim64_bf16_softcap_sm80_cu_8e232a79_26366ignoreE,(_ZN73_INTERNAL_24fd9406_37_flash_bwd_hdim64_bf16_softcap_sm80_cu_8e232a79_26364cute7productE - _ZN73_INTERNAL_24fd9406_37_flash_bwd_hdim64_bf16_softcap_sm80_cu_8e232a79_26364cuda3std3__475_GLOBAL__N__24fd9406_37_flash_bwd_hdim64_bf16_softcap_sm80_cu_8e232a79_26366ignoreE)
_ZN73_INTERNAL_24fd9406_37_flash_bwd_hdim64_bf16_softcap_sm80_cu_8e232a79_26364cuda3std3__475_GLOBAL__N__24fd9406_37_flash_bwd_hdim64_bf16_softcap_sm80_cu_8e232a79_26366ignoreE:
	.zero		1
	.type		_ZN73_INTERNAL_24fd9406_37_flash_bwd_hdim64_bf16_softcap_sm80_cu_8e232a79_26364cute7productE,@object
	.size		_ZN73_INTERNAL_24fd9406_37_flash_bwd_hdim64_bf16_softcap_sm80_cu_8e232a79_26364cute7productE,(_ZN73_INTERNAL_24fd9406_37_flash_bwd_hdim64_bf16_softcap_sm80_cu_8e232a79_26364cuda3std3__45__cpo3endE - _ZN73_INTERNAL_24fd9406_37_flash_bwd_hdim64_bf16_softcap_sm80_cu_8e232a79_26364cute7productE)
_ZN73_INTERNAL_24fd9406_37_flash_bwd_hdim64_bf16_softcap_sm80_cu_8e232a79_26364cute7productE:
	.zero		1
	.type		_ZN73_INTERNAL_24fd9406_37_flash_bwd_hdim64_bf16_softcap_sm80_cu_8e232a79_26364cuda3std3__45__cpo3endE,@object
	.size		_ZN73_INTERNAL_24fd9406_37_flash_bwd_hdim64_bf16_softcap_sm80_cu_8e232a79_26364cuda3std3__45__cpo3endE,(_ZN73_INTERNAL_24fd9406_37_flash_bwd_hdim64_bf16_softcap_sm80_cu_8e232a79_26364cuda3std3__419piecewise_constructE - _ZN73_INTERNAL_24fd9406_37_flash_bwd_hdim64_bf16_softcap_sm80_cu_8e232a79_26364cuda3std3__45__cpo3endE)
_ZN73_INTERNAL_24fd9406_37_flash_bwd_hdim64_bf16_softcap_sm80_cu_8e232a79_26364cuda3std3__45__cpo3endE:
	.zero		1
	.type		_ZN73_INTERNAL_24fd9406_37_flash_bwd_hdim64_bf16_softcap_sm80_cu_8e232a79_26364cuda3std3__419piecewise_constructE,@object
	.size		_ZN73_INTERNAL_24fd9406_37_flash_bwd_hdim64_bf16_softcap_sm80_cu_8e232a79_26364cuda3std3__419piecewise_constructE,(_ZN73_INTERNAL_24fd9406_37_flash_bwd_hdim64_bf16_softcap_sm80_cu_8e232a79_26364cuda3std3__45__cpo4cendE - _ZN73_INTERNAL_24fd9406_37_flash_bwd_hdim64_bf16_softcap_sm80_cu_8e232a79_26364cuda3std3__419piecewise_constructE)
_ZN73_INTERNAL_24fd9406_37_flash_bwd_hdim64_bf16_softcap_sm80_cu_8e232a79_26364cuda3std3__419piecewise_constructE:
	.zero		1
	.type		_ZN73_INTERNAL_24fd9406_37_flash_bwd_hdim64_bf16_softcap_sm80_cu_8e232a79_26364cuda3std3__45__cpo4cendE,@object
	.size		_ZN73_INTERNAL_24fd9406_37_flash_bwd_hdim64_bf16_softcap_sm80_cu_8e232a79_26364cuda3std3__45__cpo4cendE,(_ZN73_INTERNAL_24fd9406_37_flash_bwd_hdim64_bf16_softcap_sm80_cu_8e232a79_26364cuda3std6ranges3__45__cpo4swapE - _ZN73_INTERNAL_24fd9406_37_flash_bwd_hdim64_bf16_softcap_sm80_cu_8e232a79_26364cuda3std3__45__cpo4cendE)
_ZN73_INTERNAL_24fd9406_37_flash_bwd_hdim64_bf16_softcap_sm80_cu_8e232a79_26364cuda3std3__45__cpo4cendE:
	.zero		1
	.type		_ZN73_INTERNAL_24fd9406_37_flash_bwd_hdim64_bf16_softcap_sm80_cu_8e232a79_26364cuda3std6ranges3__45__cpo4swapE,@object
	.size		_ZN73_INTERNAL_24fd9406_37_flash_bwd_hdim64_bf16_softcap_sm80_cu_8e232a79_26364cuda3std6ranges3__45__cpo4swapE,(.L_7 - _ZN73_INTERNAL_24fd9406_37_flash_bwd_hdim64_bf16_softcap_sm80_cu_8e232a79_26364cuda3std6ranges3__45__cpo4swapE)
_ZN73_INTERNAL_24fd9406_37_flash_bwd_hdim64_bf16_softcap_sm80_cu_8e232a79_26364cuda3std6ranges3__45__cpo4swapE:
	.zero		1
.L_7:


//--------------------- .nv.shared._ZN7cutlass13device_kernelIN5flash19enable_sm80_to_sm89INS1_16FlashAttnBwdSm80INS1_25CollectiveMainloopBwdSm80ILi2ELi2EN4cute5tupleIJNS5_1CILi64EEENS7_ILi128EEES8_EEENS_10bfloat16_tEfNS_4arch4Sm80ELb0ELb0ELb1ELb0ELb1ELb0ELb0ELb0ELi2ELi2ELi4ELi2ELb1EEENS1_21CollectiveEpilogueBwdISA_SB_SD_Li256ELb0ELb0ELi2EEENS1_19SingleTileSchedulerILb0ELb0ELb0ELi128EEEEEEEEEvNT_6ParamsE --------------------------
	.section	.nv.shared._ZN7cutlass13device_kernelIN5flash19enable_sm80_to_sm89INS1_16FlashAttnBwdSm80INS1_25CollectiveMainloopBwdSm80ILi2ELi2EN4cute5tupleIJNS5_1CILi64EEENS7_ILi128EEES8_EEENS_10bfloat16_tEfNS_4arch4Sm80ELb0ELb0ELb1ELb0ELb1ELb0ELb0ELb0ELi2ELi2ELi4ELi2ELb1EEENS1_21CollectiveEpilogueBwdISA_SB_SD_Li256ELb0ELb0ELi2EEENS1_19SingleTileSchedulerILb0ELb0ELb0ELi128EEEEEEEEEvNT_6ParamsE,"aw",@nobits
	.sectionflags	@""
	.align	16
	.zero		1024


//--------------------- .nv.shared._ZN7cutlass13device_kernelIN5flash19enable_sm80_to_sm89INS1_16FlashAttnBwdSm80INS1_25CollectiveMainloopBwdSm80ILi2ELi2EN4cute5tupleIJNS5_1CILi64EEENS7_ILi128EEES8_EEENS_10bfloat16_tEfNS_4arch4Sm80ELb0ELb0ELb1ELb0ELb0ELb0ELb0ELb0ELi2ELi2ELi4ELi2ELb1EEENS1_24CollectiveEpilogueBwdGQAISA_fSD_Li256ELb0ELb0EEENS1_19SingleTileSchedulerILb0ELb0ELb0ELi128EEEEEEEEEvNT_6ParamsE --------------------------
	.section	.nv.shared._ZN7cutlass13device_kernelIN5flash19enable_sm80_to_sm89INS1_16FlashAttnBwdSm80INS1_25CollectiveMainloopBwdSm80ILi2ELi2EN4cute5tupleIJNS5_1CILi64EEENS7_ILi128EEES8_EEENS_10bfloat16_tEfNS_4arch4Sm80ELb0ELb0ELb1ELb0ELb0ELb0ELb0ELb0ELi2ELi2ELi4ELi2ELb1EEENS1_24CollectiveEpilogueBwdGQAISA_fSD_Li256ELb0ELb0EEENS1_19SingleTileSchedulerILb0ELb0ELb0ELi128EEEEEEEEEvNT_6ParamsE,"aw",@nobits
	.sectionflags	@""
	.align	16
	.zero		1024


//--------------------- .nv.shared._ZN7cutlass13device_kernelIN5flash19enable_sm80_to_sm89INS1_16FlashAttnBwdSm80INS1_25CollectiveMainloopBwdSm80ILi2ELi2EN4cute5tupleIJNS5_1CILi64EEENS7_ILi128EEES8_EEENS_10bfloat16_tEfNS_4arch4Sm80ELb0ELb0ELb1ELb0ELb1ELb0ELb0ELb0ELi2ELi2ELi4ELi2ELb1EEENS1_24CollectiveEpilogueBwdGQAISA_fSD_Li256ELb0ELb1EEENS1_19SingleTileSchedulerILb0ELb0ELb0ELi128EEEEEEEEEvNT_6ParamsE --------------------------
	.section	.nv.shared._ZN7cutlass13device_kernelIN5flash19enable_sm80_to_sm89INS1_16FlashAttnBwdSm80INS1_25CollectiveMainloopBwdSm80ILi2ELi2EN4cute5tupleIJNS5_1CILi64EEENS7_ILi128EEES8_EEENS_10bfloat16_tEfNS_4arch4Sm80ELb0ELb0ELb1ELb0ELb1ELb0ELb0ELb0ELi2ELi2ELi4ELi2ELb1EEENS1_24CollectiveEpilogueBwdGQAISA_fSD_Li256ELb0ELb1EEENS1_19SingleTileSchedulerILb0ELb0ELb0ELi128EEEEEEEEEvNT_6ParamsE,"aw",@nobits
	.sectionflags	@""
	.align	16
	.zero		1024


//--------------------- .nv.shared._ZN7cutlass13device_kernelIN5flash19enable_sm80_to_sm89INS1_16FlashAttnBwdSm80INS1_25CollectiveMainloopBwdSm80ILi2ELi2EN4cute5tupleIJNS5_1CILi64EEENS7_ILi128EEES8_EEENS_10bfloat16_tEfNS_4arch4Sm80ELb0ELb0ELb1ELb1ELb0ELb0ELb0ELb0ELi2ELi2ELi4ELi2ELb1EEENS1_21CollectiveEpilogueBwdISA_SB_SD_Li256ELb1ELb0ELi2EEENS1_19SingleTileSchedulerILb1ELb0ELb0ELi128EEEEEEEEEvNT_6ParamsE --------------------------
	.section	.nv.shared._ZN7cutlass13device_kernelIN5flash19enable_sm80_to_sm89INS1_16FlashAttnBwdSm80INS1_25CollectiveMainloopBwdSm80ILi2ELi2EN4cute5tupleIJNS5_1CILi64EEENS7_ILi128EEES8_EEENS_10bfloat16_tEfNS_4arch4Sm80ELb0ELb0ELb1ELb1ELb0ELb0ELb0ELb0ELi2ELi2ELi4ELi2ELb1EEENS1_21CollectiveEpilogueBwdISA_SB_SD_Li256ELb1ELb0ELi2EEENS1_19SingleTileSchedulerILb1ELb0ELb0ELi128EEEEEEEEEvNT_6ParamsE,"aw",@nobits
	.sectionflags	@""
	.align	16
	.zero		1024


//--------------------- .nv.shared._ZN7cutlass13device_kernelIN5flash19enable_sm80_to_sm89INS1_16FlashAttnBwdSm80INS1_25CollectiveMainloopBwdSm80ILi2ELi2EN4cute5tupleIJNS5_1CILi64EEENS7_ILi128EEES8_EEENS_10bfloat16_tEfNS_4arch4Sm80ELb0ELb0ELb1ELb1ELb1ELb0ELb0ELb0ELi2ELi2ELi4ELi2ELb1EEENS1_21CollectiveEpilogueBwdISA_SB_SD_Li256ELb1ELb0ELi2EEENS1_19SingleTileSchedulerILb1ELb0ELb0ELi128EEEEEEEEEvNT_6ParamsE --------------------------
	.section	.nv.shared._ZN7cutlass13device_kernelIN5flash19enable_sm80_to_sm89INS1_16FlashAttnBwdSm80INS1_25CollectiveMainloopBwdSm80ILi2ELi2EN4cute5tupleIJNS5_1CILi64EEENS7_ILi128EEES8_EEENS_10bfloat16_tEfNS_4arch4Sm80ELb0ELb0ELb1ELb1ELb1ELb0ELb0ELb0ELi2ELi2ELi4ELi2ELb1EEENS1_21CollectiveEpilogueBwdISA_SB_SD_Li256ELb1ELb0ELi2EEENS1_19SingleTileSchedulerILb1ELb0ELb0ELi128EEEEEEEEEvNT_6ParamsE,"aw",@nobits
	.sectionflags	@""
	.align	16
	.zero		1024


//--------------------- .nv.shared._ZN7cutlass13device_kernelIN5flash19enable_sm80_to_sm89INS1_16FlashAttnBwdSm80INS1_25CollectiveMainloopBwdSm80ILi2ELi2EN4cute5tupleIJNS5_1CILi64EEENS7_ILi128EEES8_EEENS_10bfloat16_tEfNS_4arch4Sm80ELb0ELb0ELb1ELb1ELb0ELb0ELb0ELb0ELi2ELi2ELi4ELi2ELb1EEENS1_24CollectiveEpilogueBwdGQAISA_fSD_Li256ELb1ELb0EEENS1_19SingleTileSchedulerILb1ELb0ELb0ELi128EEEEEEEEEvNT_6ParamsE --------------------------
	.section	.nv.shared._ZN7cutlass13device_kernelIN5flash19enable_sm80_to_sm89INS1_16FlashAttnBwdSm80INS1_25CollectiveMainloopBwdSm80ILi2ELi2EN4cute5tupleIJNS5_1CILi64EEENS7_ILi128EEES8_EEENS_10bfloat16_tEfNS_4arch4Sm80ELb0ELb0ELb1ELb1ELb0ELb0ELb0ELb0ELi2ELi2ELi4ELi2ELb1EEENS1_24CollectiveEpilogueBwdGQAISA_fSD_Li256ELb1ELb0EEENS1_19SingleTileSchedulerILb1ELb0ELb0ELi128EEEEEEEEEvNT_6ParamsE,"aw",@nobits
	.sectionflags	@""
	.align	16
	.zero		1024


//--------------------- .nv.shared._ZN7cutlass13device_kernelIN5flash19enable_sm80_to_sm89INS1_16FlashAttnBwdSm80INS1_25CollectiveMainloopBwdSm80ILi2ELi2EN4cute5tupleIJNS5_1CILi64EEENS7_ILi128EEES8_EEENS_10bfloat16_tEfNS_4arch4Sm80ELb0ELb0ELb1ELb1ELb1ELb0ELb0ELb0ELi2ELi2ELi4ELi2ELb1EEENS1_24CollectiveEpilogueBwdGQAISA_fSD_Li256ELb1ELb1EEENS1_19SingleTileSchedulerILb1ELb0ELb0ELi128EEEEEEEEEvNT_6ParamsE --------------------------
	.section	.nv.shared._ZN7cutlass13device_kernelIN5flash19enable_sm80_to_sm89INS1_16FlashAttnBwdSm80INS1_25CollectiveMainloopBwdSm80ILi2ELi2EN4cute5tupleIJNS5_1CILi64EEENS7_ILi128EEES8_EEENS_10bfloat16_tEfNS_4arch4Sm80ELb0ELb0ELb1ELb1ELb1ELb0ELb0ELb0ELi2ELi2ELi4ELi2ELb1EEENS1_24CollectiveEpilogueBwdGQAISA_fSD_Li256ELb1ELb1EEENS1_19SingleTileSchedulerILb1ELb0ELb0ELi128EEEEEEEEEvNT_6ParamsE,"aw",@nobits
	.sectionflags	@""
	.align	16
	.zero		1024


//--------------------- .nv.shared._ZN7cutlass13device_kernelIN5flash19enable_sm80_to_sm89INS1_16FlashAttnBwdSm80INS1_25CollectiveMainloopBwdSm80ILi2ELi2EN4cute5tupleIJNS5_1CILi64EEENS7_ILi128EEES8_EEENS_10bfloat16_tEfNS_4arch4Sm80ELb0ELb1ELb1ELb0ELb0ELb0ELb0ELb0ELi2ELi2ELi4ELi2ELb1EEENS1_21CollectiveEpilogueBwdISA_SB_SD_Li256ELb0ELb0ELi2EEENS1_19SingleTileSchedulerILb0ELb0ELb0ELi128EEEEEEEEEvNT_6ParamsE --------------------------
	.section	.nv.shared._ZN7cutlass13device_kernelIN5flash19enable_sm80_to_sm89INS1_16FlashAttnBwdSm80INS1_25CollectiveMainloopBwdSm80ILi2ELi2EN4cute5tupleIJNS5_1CILi64EEENS7_ILi128EEES8_EEENS_10bfloat16_tEfNS_4arch4Sm80ELb0ELb1ELb1ELb0ELb0ELb0ELb0ELb0ELi2ELi2ELi4ELi2ELb1EEENS1_21CollectiveEpilogueBwdISA_SB_SD_Li256ELb0ELb0ELi2EEENS1_19SingleTileSchedulerILb0ELb0ELb0ELi128EEEEEEEEEvNT_6ParamsE,"aw",@nobits
	.sectionflags	@""
	.align	16
	.zero		1024


//--------------------- .nv.shared._ZN7cutlass13device_kernelIN5flash19enable_sm80_to_sm89INS1_16FlashAttnBwdSm80INS1_25CollectiveMainloopBwdSm80ILi2ELi2EN4cute5tupleIJNS5_1CILi64EEENS7_ILi128EEES8_EEENS_10bfloat16_tEfNS_4arch4Sm80ELb0ELb1ELb1ELb0ELb1ELb0ELb0ELb0ELi2ELi2ELi4ELi2ELb1EEENS1_21CollectiveEpilogueBwdISA_SB_SD_Li256ELb0ELb0ELi2EEENS1_19SingleTileSchedulerILb0ELb0ELb0ELi128EEEEEEEEEvNT_6ParamsE --------------------------
	.section	.nv.shared._ZN7cutlass13device_kernelIN5flash19enable_sm80_to_sm89INS1_16FlashAttnBwdSm80INS1_25CollectiveMainloopBwdSm80ILi2ELi2EN4cute5tupleIJNS5_1CILi64EEENS7_ILi128EEES8_EEENS_10bfloat16_tEfNS_4arch4Sm80ELb0ELb1ELb1ELb0ELb1ELb0ELb0ELb0ELi2ELi2ELi4ELi2ELb1EEENS1_21CollectiveEpilogueBwdISA_SB_SD_Li256ELb0ELb0ELi2EEENS1_19SingleTileSchedulerILb0ELb0ELb0ELi128EEEEEEEEEvNT_6ParamsE,"aw",@nobits
	.sectionflags	@""
	.align	16
	.zero		1024


//--------------------- .nv.shared._ZN7cutlass13device_kernelIN5flash19enable_sm80_to_sm89INS1_16FlashAttnBwdSm80INS1_25CollectiveMainloopBwdSm80ILi2ELi2EN4cute5tupleIJNS5_1CILi64EEENS7_ILi128EEES8_EEENS_10bfloat16_tEfNS_4arch4Sm80ELb0ELb1ELb1ELb0ELb0ELb0ELb0ELb0ELi2ELi2ELi4ELi2ELb1EEENS1_24CollectiveEpilogueBwdGQAISA_fSD_Li256ELb0ELb0EEENS1_19SingleTileSchedulerILb0ELb0ELb0ELi128EEEEEEEEEvNT_6ParamsE --------------------------
	.section	.nv.shared._ZN7cutlass13device_kernelIN5flash19enable_sm80_to_sm89INS1_16FlashAttnBwdSm80INS1_25CollectiveMainloopBwdSm80ILi2ELi2EN4cute5tupleIJNS5_1CILi64EEENS7_ILi128EEES8_EEENS_10bfloat16_tEfNS_4arch4Sm80ELb0ELb1ELb1ELb0ELb0ELb0ELb0ELb0ELi2ELi2ELi4ELi2ELb1EEENS1_24CollectiveEpilogueBwdGQAISA_fSD_Li256ELb0ELb0EEENS1_19SingleTileSchedulerILb0ELb0ELb0ELi128EEEEEEEEEvNT_6ParamsE,"aw",@nobits
	.sectionflags	@""
	.align	16
	.zero		1024


//--------------------- .nv.shared._ZN7cutlass13device_kernelIN5flash19enable_sm80_to_sm89INS1_16FlashAttnBwdSm80INS1_25CollectiveMainloopBwdSm80ILi2ELi2EN4cute5tupleIJNS5_1CILi64EEENS7_ILi128EEES8_EEENS_10bfloat16_tEfNS_4arch4Sm80ELb0ELb1ELb1ELb0ELb1ELb0ELb0ELb0ELi2ELi2ELi4ELi2ELb1EEENS1_24CollectiveEpilogueBwdGQAISA_fSD_Li256ELb0ELb1EEENS1_19SingleTileSchedulerILb0ELb0ELb0ELi128EEEEEEEEEvNT_6ParamsE --------------------------
	.section	.nv.shared._ZN7cutlass13device_kernelIN5flash19enable_sm80_to_sm89INS1_16FlashAttnBwdSm80INS1_25CollectiveMainloopBwdSm80ILi2ELi2EN4cute5tupleIJNS5_1CILi64EEENS7_ILi128EEES8_EEENS_10bfloat16_tEfNS_4arch4Sm80ELb0ELb1ELb1ELb0ELb1ELb0ELb0ELb0ELi2ELi2ELi4ELi2ELb1EEENS1_24CollectiveEpilogueBwdGQAISA_fSD_Li256ELb0ELb1EEENS1_19SingleTileSchedulerILb0ELb0ELb0ELi128EEEEEEEEEvNT_6ParamsE,"aw",@nobits
	.sectionflags	@""
	.align	16
	.zero		1024


//--------------------- .nv.shared._ZN7cutlass13device_kernelIN5flash19enable_sm80_to_sm89INS1_16FlashAttnBwdSm80INS1_25CollectiveMainloopBwdSm80ILi2ELi2EN4cute5tupleIJNS5_1CILi64EEENS7_ILi128EEES8_EEENS_10bfloat16_tEfNS_4arch4Sm80ELb0ELb1ELb1ELb1ELb0ELb0ELb0ELb0ELi2ELi2ELi4ELi2ELb1EEENS1_21CollectiveEpilogueBwdISA_SB_SD_Li256ELb1ELb0ELi2EEENS1_19SingleTileSchedulerILb1ELb0ELb0ELi128EEEEEEEEEvNT_6ParamsE --------------------------
	.section	.nv.shared._ZN7cutlass13device_kernelIN5flash19enable_sm80_to_sm89INS1_16FlashAttnBwdSm80INS1_25CollectiveMainloopBwdSm80ILi2ELi2EN4cute5tupleIJNS5_1CILi64EEENS7_ILi128EEES8_EEENS_10bfloat16_tEfNS_4arch4Sm80ELb0ELb1ELb1ELb1ELb0ELb0ELb0ELb0ELi2ELi2ELi4ELi2ELb1EEENS1_21CollectiveEpilogueBwdISA_SB_SD_Li256ELb1ELb0ELi2EEENS1_19SingleTileSchedulerILb1ELb0ELb0ELi128EEEEEEEEEvNT_6ParamsE,"aw",@nobits
	.sectionflags	@""
	.align	16
	.zero		1024


//--------------------- .nv.shared._ZN7cutlass13device_kernelIN5flash19enable_sm80_to_sm89INS1_16FlashAttnBwdSm80INS1_25CollectiveMainloopBwdSm80ILi2ELi2EN4cute5tupleIJNS5_1CILi64EEENS7_ILi128EEES8_EEENS_10bfloat16_tEfNS_4arch4Sm80ELb0ELb1ELb1ELb1ELb1ELb0ELb0ELb0ELi2ELi2ELi4ELi2ELb1EEENS1_21CollectiveEpilogueBwdISA_SB_SD_Li256ELb1ELb0ELi2EEENS1_19SingleTileSchedulerILb1ELb0ELb0ELi128EEEEEEEEEvNT_6ParamsE --------------------------
	.section	.nv.shared._ZN7cutlass13device_kernelIN5flash19enable_sm80_to_sm89INS1_16FlashAttnBwdSm80INS1_25CollectiveMainloopBwdSm80ILi2ELi2EN4cute5tupleIJNS5_1CILi64EEENS7_ILi128EEES8_EEENS_10bfloat16_tEfNS_4arch4Sm80ELb0ELb1ELb1ELb1ELb1ELb0ELb0ELb0ELi2ELi2ELi4ELi2ELb1EEENS1_21CollectiveEpilogueBwdISA_SB_SD_Li256ELb1ELb0ELi2EEENS1_19SingleTileSchedulerILb1ELb0ELb0ELi128EEEEEEEEEvNT_6ParamsE,"aw",@nobits
	.sectionflags	@""
	.align	16
	.zero		1024


//--------------------- .nv.shared._ZN7cutlass13device_kernelIN5flash19enable_sm80_to_sm89INS1_16FlashAttnBwdSm80INS1_25CollectiveMainloopBwdSm80ILi2ELi2EN4cute5tupleIJNS5_1CILi64EEENS7_ILi128EEES8_EEENS_10bfloat16_tEfNS_4arch4Sm80ELb0ELb1ELb1ELb1ELb0ELb0ELb0ELb0ELi2ELi2ELi4ELi2ELb1EEENS1_24CollectiveEpilogueBwdGQAISA_fSD_Li256ELb1ELb0EEENS1_19SingleTileSchedulerILb1ELb0ELb0ELi128EEEEEEEEEvNT_6ParamsE --------------------------
	.section	.nv.shared._ZN7cutlass13device_kernelIN5flash19enable_sm80_to_sm89INS1_16FlashAttnBwdSm80INS1_25CollectiveMainloopBwdSm80ILi2ELi2EN4cute5tupleIJNS5_1CILi64EEENS7_ILi128EEES8_EEENS_10bfloat16_tEfNS_4arch4Sm80ELb0ELb1ELb1ELb1ELb0ELb0ELb0ELb0ELi2ELi2ELi4ELi2ELb1EEENS1_24CollectiveEpilogueBwdGQAISA_fSD_Li256ELb1ELb0EEENS1_19SingleTileSchedulerILb1ELb0ELb0ELi128EEEEEEEEEvNT_6ParamsE,"aw",@nobits
	.sectionflags	@""
	.align	16
	.zero		1024


//--------------------- .nv.shared._ZN7cutlass13device_kernelIN5flash19enable_sm80_to_sm89INS1_16FlashAttnBwdSm80INS1_25CollectiveMainloopBwdSm80ILi2ELi2EN4cute5tupleIJNS5_1CILi64EEENS7_ILi128EEES8_EEENS_10bfloat16_tEfNS_4arch4Sm80ELb0ELb1ELb1ELb1ELb1ELb0ELb0ELb0ELi2ELi2ELi4ELi2ELb1EEENS1_24CollectiveEpilogueBwdGQAISA_fSD_Li256ELb1ELb1EEENS1_19SingleTileSchedulerILb1ELb0ELb0ELi128EEEEEEEEEvNT_6ParamsE --------------------------
	.section	.nv.shared._ZN7cutlass13device_kernelIN5flash19enable_sm80_to_sm89INS1_16FlashAttnBwdSm80INS1_25CollectiveMainloopBwdSm80ILi2ELi2EN4cute5tupleIJNS5_1CILi64EEENS7_ILi128EEES8_EEENS_10bfloat16_tEfNS_4arch4Sm80ELb0ELb1ELb1ELb1ELb1ELb0ELb0ELb0ELi2ELi2ELi4ELi2ELb1EEENS1_24CollectiveEpilogueBwdGQAISA_fSD_Li256ELb1ELb1EEENS1_19SingleTileSchedulerILb1ELb0ELb0ELi128EEEEEEEEEvNT_6ParamsE,"aw",@nobits
	.sectionflags	@""
	.align	16
	.zero		1024


//--------------------- .nv.shared._ZN7cutlass13device_kernelIN5flash19enable_sm80_to_sm89INS1_16FlashAttnBwdSm80INS1_25CollectiveMainloopBwdSm80ILi2ELi2EN4cute5tupleIJNS5_1CILi64EEENS7_ILi128EEES8_EEENS_10bfloat16_tEfNS_4arch4Sm80ELb1ELb0ELb1ELb0ELb0ELb0ELb0ELb0ELi2ELi2ELi4ELi2ELb1EEENS1_21CollectiveEpilogueBwdISA_SB_SD_Li256ELb0ELb0ELi2EEENS1_25SingleTileBwdLPTSchedulerILb0ELi128ELb0EEEEEEEEEvNT_6ParamsE --------------------------
	.section	.nv.shared._ZN7cutlass13device_kernelIN5flash19enable_sm80_to_sm89INS1_16FlashAttnBwdSm80INS1_25CollectiveMainloopBwdSm80ILi2ELi2EN4cute5tupleIJNS5_1CILi64EEENS7_ILi128EEES8_EEENS_10bfloat16_tEfNS_4arch4Sm80ELb1ELb0ELb1ELb0ELb0ELb0ELb0ELb0ELi2ELi2ELi4ELi2ELb1EEENS1_21CollectiveEpilogueBwdISA_SB_SD_Li256ELb0ELb0ELi2EEENS1_25SingleTileBwdLPTSchedulerILb0ELi128ELb0EEEEEEEEEvNT_6ParamsE,"aw",@nobits
	.sectionflags	@""
	.align	16
	.zero		1024


//--------------------- .nv.shared._ZN7cutlass13device_kernelIN5flash19enable_sm80_to_sm89INS1_16FlashAttnBwdSm80INS1_25CollectiveMainloopBwdSm80ILi2ELi2EN4cute5tupleIJNS5_1CILi64EEENS7_ILi128EEES8_EEENS_10bfloat16_tEfNS_4arch4Sm80ELb1ELb0ELb1ELb0ELb1ELb0ELb0ELb0ELi2ELi2ELi4ELi2ELb1EEENS1_21CollectiveEpilogueBwdISA_SB_SD_Li256ELb0ELb0ELi2EEENS1_25SingleTileBwdLPTSchedulerILb0ELi128ELb1EEEEEEEEEvNT_6ParamsE --------------------------
	.section	.nv.shared._ZN7cutlass13device_kernelIN5flash19enable_sm80_to_sm89INS1_16FlashAttnBwdSm80INS1_25CollectiveMainloopBwdSm80ILi2ELi2EN4cute5tupleIJNS5_1CILi64EEENS7_ILi128EEES8_EEENS_10bfloat16_tEfNS_4arch4Sm80ELb1ELb0ELb1ELb0ELb1ELb0ELb0ELb0ELi2ELi2ELi4ELi2ELb1EEENS1_21CollectiveEpilogueBwdISA_SB_SD_Li256ELb0ELb0ELi2EEENS1_25SingleTileBwdLPTSchedulerILb0ELi128ELb1EEEEEEEEEvNT_6ParamsE,"aw",@nobits
	.sectionflags	@""
	.align	16
	.zero		1024


//--------------------- .nv.shared._ZN7cutlass13device_kernelIN5flash19enable_sm80_to_sm89INS1_16FlashAttnBwdSm80INS1_25CollectiveMainloopBwdSm80ILi2ELi2EN4cute5tupleIJNS5_1CILi64EEENS7_ILi128EEES8_EEENS_10bfloat16_tEfNS_4arch4Sm80ELb1ELb0ELb1ELb0ELb0ELb0ELb0ELb0ELi2ELi2ELi4ELi2ELb1EEENS1_24CollectiveEpilogueBwdGQAISA_fSD_Li256ELb0ELb0EEENS1_25SingleTileBwdLPTSchedulerILb0ELi128ELb0EEEEEEEEEvNT_6ParamsE --------------------------
	.section	.nv.shared._ZN7cutlass13device_kernelIN5flash19enable_sm80_to_sm89INS1_16FlashAttnBwdSm80INS1_25CollectiveMainloopBwdSm80ILi2ELi2EN4cute5tupleIJNS5_1CILi64EEENS7_ILi128EEES8_EEENS_10bfloat16_tEfNS_4arch4Sm80ELb1ELb0ELb1ELb0ELb0ELb0ELb0ELb0ELi2ELi2ELi4ELi2ELb1EEENS1_24CollectiveEpilogueBwdGQAISA_fSD_Li256ELb0ELb0EEENS1_25SingleTileBwdLPTSchedulerILb0ELi128ELb0EEEEEEEEEvNT_6ParamsE,"aw",@nobits
	.sectionflags	@""
	.align	16
	.zero		1024


//--------------------- .nv.shared._ZN7cutlass13device_kernelIN5flash19enable_sm80_to_sm89INS1_16FlashAttnBwdSm80INS1_25CollectiveMainloopBwdSm80ILi2ELi2EN4cute5tupleIJNS5_1CILi64EEENS7_ILi128EEES8_EEENS_10bfloat16_tEfNS_4arch4Sm80ELb1ELb0ELb1ELb0ELb1ELb0ELb0ELb0ELi2ELi2ELi4ELi2ELb1EEENS1_24CollectiveEpilogueBwdGQAISA_fSD_Li256ELb0ELb1EEENS1_25SingleTileBwdLPTSchedulerILb0ELi128ELb1EEEEEEEEEvNT_6ParamsE --------------------------
	.section	.nv.shared._ZN7cutlass13device_kernelIN5flash19enable_sm80_to_sm89INS1_16FlashAttnBwdSm80INS1_25CollectiveMainloopBwdSm80ILi2ELi2EN4cute5tupleIJNS5_1CILi64EEENS7_ILi128EEES8_EEENS_10bfloat16_tEfNS_4arch4Sm80ELb1ELb0ELb1ELb0ELb1ELb0ELb0ELb0ELi2ELi2ELi4ELi2ELb1EEENS1_24CollectiveEpilogueBwdGQAISA_fSD_Li256ELb0ELb1EEENS1_25SingleTileBwdLPTSchedulerILb0ELi128ELb1EEEEEEEEEvNT_6ParamsE,"aw",@nobits
	.sectionflags	@""
	.align	16
	.zero		1024


//--------------------- .nv.shared._ZN7cutlass13device_kernelIN5flash22FlashAttnBwdPreprocessIN4cute5tupleIJNS3_1CILi64EEES6_EEENS_10bfloat16_tEfNS_4arch4Sm80ELb1ELb0EEEEEvNT_6ParamsE --------------------------
	.section	.nv.shared._ZN7cutlass13device_kernelIN5flash22FlashAttnBwdPreprocessIN4cute5tupleIJNS3_1CILi64EEES6_EEENS_10bfloat16_tEfNS_4arch4Sm80ELb1ELb0EEEEEvNT_6ParamsE,"aw",@nobits
	.sectionflags	@""
	.align	16
	.zero		1024


//--------------------- .nv.shared._ZN7cutlass13device_kernelIN5flash19enable_sm80_to_sm89INS1_16FlashAttnBwdSm80INS1_25CollectiveMainloopBwdSm80ILi2ELi2EN4cute5tupleIJNS5_1CILi64EEENS7_ILi128EEES8_EEENS_10bfloat16_tEfNS_4arch4Sm80ELb1ELb0ELb1ELb1ELb0ELb0ELb0ELb0ELi2ELi2ELi4ELi2ELb1EEENS1_21CollectiveEpilogueBwdISA_SB_SD_Li256ELb1ELb0ELi2EEENS1_25SingleTileBwdLPTSchedulerILb1ELi128ELb0EEEEEEEEEvNT_6ParamsE --------------------------
	.section	.nv.shared._ZN7cutlass13device_kernelIN5flash19enable_sm80_to_sm89INS1_16FlashAttnBwdSm80INS1_25CollectiveMainloopBwdSm80ILi2ELi2EN4cute5tupleIJNS5_1CILi64EEENS7_ILi128EEES8_EEENS_10bfloat16_tEfNS_4arch4Sm80ELb1ELb0ELb1ELb1ELb0ELb0ELb0ELb0ELi2ELi2ELi4ELi2ELb1EEENS1_21CollectiveEpilogueBwdISA_SB_SD_Li256ELb1ELb0ELi2EEENS1_25SingleTileBwdLPTSchedulerILb1ELi128ELb0EEEEEEEEEvNT_6ParamsE,"aw",@nobits
	.sectionflags	@""
	.align	16
	.zero		1024


//--------------------- .nv.shared._ZN7cutlass13device_kernelIN5flash19enable_sm80_to_sm89INS1_16FlashAttnBwdSm80INS1_25CollectiveMainloopBwdSm80ILi2ELi2EN4cute5tupleIJNS5_1CILi64EEENS7_ILi128EEES8_EEENS_10bfloat16_tEfNS_4arch4Sm80ELb1ELb0ELb1ELb1ELb1ELb0ELb0ELb0ELi2ELi2ELi4ELi2ELb1EEENS1_21CollectiveEpilogueBwdISA_SB_SD_Li256ELb1ELb0ELi2EEENS1_25SingleTileBwdLPTSchedulerILb1ELi128ELb1EEEEEEEEEvNT_6ParamsE --------------------------
	.section	.nv.shared._ZN7cutlass13device_kernelIN5flash19enable_sm80_to_sm89INS1_16FlashAttnBwdSm80INS1_25CollectiveMainloopBwdSm80ILi2ELi2EN4cute5tupleIJNS5_1CILi64EEENS7_ILi128EEES8_EEENS_10bfloat16_tEfNS_4arch4Sm80ELb1ELb0ELb1ELb1ELb1ELb0ELb0ELb0ELi2ELi2ELi4ELi2ELb1EEENS1_21CollectiveEpilogueBwdISA_SB_SD_Li256ELb1ELb0ELi2EEENS1_25SingleTileBwdLPTSchedulerILb1ELi128ELb1EEEEEEEEEvNT_6ParamsE,"aw",@nobits
	.sectionflags	@""
	.align	16
	.zero		1024


//--------------------- .nv.shared._ZN7cutlass13device_kernelIN5flash19enable_sm80_to_sm89INS1_16FlashAttnBwdSm80INS1_25CollectiveMainloopBwdSm80ILi2ELi2EN4cute5tupleIJNS5_1CILi64EEENS7_ILi128EEES8_EEENS_10bfloat16_tEfNS_4arch4Sm80ELb1ELb0ELb1ELb1ELb0ELb0ELb0ELb0ELi2ELi2ELi4ELi2ELb1EEENS1_24CollectiveEpilogueBwdGQAISA_fSD_Li256ELb1ELb0EEENS1_25SingleTileBwdLPTSchedulerILb1ELi128ELb0EEEEEEEEEvNT_6ParamsE --------------------------
	.section	.nv.shared._ZN7cutlass13device_kernelIN5flash19enable_sm80_to_sm89INS1_16FlashAttnBwdSm80INS1_25CollectiveMainloopBwdSm80ILi2ELi2EN4cute5tupleIJNS5_1CILi64EEENS7_ILi128EEES8_EEENS_10bfloat16_tEfNS_4arch4Sm80ELb1ELb0ELb1ELb1ELb0ELb0ELb0ELb0ELi2ELi2ELi4ELi2ELb1EEENS1_24CollectiveEpilogueBwdGQAISA_fSD_Li256ELb1ELb0EEENS1_25SingleTileBwdLPTSchedulerILb1ELi128ELb0EEEEEEEEEvNT_6ParamsE,"aw",@nobits
	.sectionflags	@""
	.align	16
	.zero		1024


//--------------------- .nv.shared._ZN7cutlass13device_kernelIN5flash32FlashAttnBwdPostprocessConvertdQIN4cute5tupleIJNS3_1CILi64EEES6_EEENS_10bfloat16_tEfNS_4arch4Sm80ELi256ENS3_8TiledMMAINS3_8MMA_AtomIJNS3_30SM80_16x8x16_F32BF16BF16F32_TNEEEENS3_6LayoutINS4_IJNS5_ILi2EEENS5_ILi4EEENS5_ILi1EEEEEENS4_IJSI_SG_NS5_ILi0EEEEEEEENS4_IJNS5_ILi32EEES6_NS5_ILi16EEEEEEEELb0EEEEEvNT_6ParamsE --------------------------
	.section	.nv.shared._ZN7cutlass13device_kernelIN5flash32FlashAttnBwdPostprocessConvertdQIN4cute5tupleIJNS3_1CILi64EEES6_EEENS_10bfloat16_tEfNS_4arch4Sm80ELi256ENS3_8TiledMMAINS3_8MMA_AtomIJNS3_30SM80_16x8x16_F32BF16BF16F32_TNEEEENS3_6LayoutINS4_IJNS5_ILi2EEENS5_ILi4EEENS5_ILi1EEEEEENS4_IJSI_SG_NS5_ILi0EEEEEEEENS4_IJNS5_ILi32EEES6_NS5_ILi16EEEEEEEELb0EEEEEvNT_6ParamsE,"aw",@nobits
	.sectionflags	@""
	.align	16
	.zero		1024


//--------------------- .nv.shared._ZN7cutlass13device_kernelIN5flash19enable_sm80_to_sm89INS1_16FlashAttnBwdSm80INS1_25CollectiveMainloopBwdSm80ILi2ELi2EN4cute5tupleIJNS5_1CILi64EEENS7_ILi128EEES8_EEENS_10bfloat16_tEfNS_4arch4Sm80ELb1ELb0ELb1ELb1ELb1ELb0ELb0ELb0ELi2ELi2ELi4ELi2ELb1EEENS1_24CollectiveEpilogueBwdGQAISA_fSD_Li256ELb1ELb1EEENS1_25SingleTileBwdLPTSchedulerILb1ELi128ELb1EEEEEEEEEvNT_6ParamsE --------------------------
	.section	.nv.shared._ZN7cutlass13device_kernelIN5flash19enable_sm80_to_sm89INS1_16FlashAttnBwdSm80INS1_25CollectiveMainloopBwdSm80ILi2ELi2EN4cute5tupleIJNS5_1CILi64EEENS7_ILi128EEES8_EEENS_10bfloat16_tEfNS_4arch4Sm80ELb1ELb0ELb1ELb1ELb1ELb0ELb0ELb0ELi2ELi2ELi4ELi2ELb1EEENS1_24CollectiveEpilogueBwdGQAISA_fSD_Li256ELb1ELb1EEENS1_25SingleTileBwdLPTSchedulerILb1ELi128ELb1EEEEEEEEEvNT_6ParamsE,"aw",@nobits
	.sectionflags	@""
	.align	16
	.zero		1024


//--------------------- .nv.shared._ZN7cutlass13device_kernelIN5flash22FlashAttnBwdPreprocessIN4cute5tupleIJNS3_1CILi64EEES6_EEENS_10bfloat16_tEfNS_4arch4Sm80ELb1ELb1EEEEEvNT_6ParamsE --------------------------
	.section	.nv.shared._ZN7cutlass13device_kernelIN5flash22FlashAttnBwdPreprocessIN4cute5tupleIJNS3_1CILi64EEES6_EEENS_10bfloat16_tEfNS_4arch4Sm80ELb1ELb1EEEEEvNT_6ParamsE,"aw",@nobits
	.sectionflags	@""
	.align	16
	.zero		1024


//--------------------- .nv.shared._ZN7cutlass13device_kernelIN5flash19enable_sm80_to_sm89INS1_16FlashAttnBwdSm80INS1_25CollectiveMainloopBwdSm80ILi2ELi2EN4cute5tupleIJNS5_1CILi128EEES8_NS7_ILi64EEEEEENS_10bfloat16_tEfNS_4arch4Sm80ELb0ELb0ELb1ELb0ELb0ELb0ELb0ELb0ELi2ELi4ELi4ELi4ELb0EEENS1_21CollectiveEpilogueBwdISA_SB_SD_Li256ELb0ELb0ELi2EEENS1_19SingleTileSchedulerILb0ELb0ELb0ELi128EEEEEEEEEvNT_6ParamsE --------------------------
	.section	.nv.shared._ZN7cutlass13device_kernelIN5flash19enable_sm80_to_sm89INS1_16FlashAttnBwdSm80INS1_25CollectiveMainloopBwdSm80ILi2ELi2EN4cute5tupleIJNS5_1CILi128EEES8_NS7_ILi64EEEEEENS_10bfloat16_tEfNS_4arch4Sm80ELb0ELb0ELb1ELb0ELb0ELb0ELb0ELb0ELi2ELi4ELi4ELi4ELb0EEENS1_21CollectiveEpilogueBwdISA_SB_SD_Li256ELb0ELb0ELi2EEENS1_19SingleTileSchedulerILb0ELb0ELb0ELi128EEEEEEEEEvNT_6ParamsE,"aw",@nobits
	.sectionflags	@""
	.align	16
	.zero		1024


//--------------------- .nv.shared._ZN7cutlass13device_kernelIN5flash19enable_sm80_to_sm89INS1_16FlashAttnBwdSm80INS1_25CollectiveMainloopBwdSm80ILi2ELi2EN4cute5tupleIJNS5_1CILi128EEES8_NS7_ILi64EEEEEENS_10bfloat16_tEfNS_4arch4Sm80ELb0ELb0ELb1ELb0ELb1ELb0ELb0ELb0ELi2ELi4ELi4ELi4ELb0EEENS1_21CollectiveEpilogueBwdISA_SB_SD_Li256ELb0ELb0ELi2EEENS1_19SingleTileSchedulerILb0ELb0ELb0ELi128EEEEEEEEEvNT_6ParamsE --------------------------
	.section	.nv.shared._ZN7cutlass13device_kernelIN5flash19enable_sm80_to_sm89INS1_16FlashAttnBwdSm80INS1_25CollectiveMainloopBwdSm80ILi2ELi2EN4cute5tupleIJNS5_1CILi128EEES8_NS7_ILi64EEEEEENS_10bfloat16_tEfNS_4arch4Sm80ELb0ELb0ELb1ELb0ELb1ELb0ELb0ELb0ELi2ELi4ELi4ELi4ELb0EEENS1_21CollectiveEpilogueBwdISA_SB_SD_Li256ELb0ELb0ELi2EEENS1_19SingleTileSchedulerILb0ELb0ELb0ELi128EEEEEEEEEvNT_6ParamsE,"aw",@nobits
	.sectionflags	@""
	.align	16
	.zero		1024


//--------------------- .nv.shared._ZN7cutlass13device_kernelIN5flash19enable_sm80_to_sm89INS1_16FlashAttnBwdSm80INS1_25CollectiveMainloopBwdSm80ILi2ELi2EN4cute5tupleIJNS5_1CILi128EEES8_NS7_ILi64EEEEEENS_10bfloat16_tEfNS_4arch4Sm80ELb0ELb0ELb1ELb0ELb0ELb0ELb0ELb0ELi2ELi4ELi4ELi4ELb0EEENS1_24CollectiveEpilogueBwdGQAISA_fSD_Li256ELb0ELb0EEENS1_19SingleTileSchedulerILb0ELb0ELb0ELi128EEEEEEEEEvNT_6ParamsE --------------------------
	.section	.nv.shared._ZN7cutlass13device_kernelIN5flash19enable_sm80_to_sm89INS1_16FlashAttnBwdSm80INS1_25CollectiveMainloopBwdSm80ILi2ELi2EN4cute5tupleIJNS5_1CILi128EEES8_NS7_ILi64EEEEEENS_10bfloat16_tEfNS_4arch4Sm80ELb0ELb0ELb1ELb0ELb0ELb0ELb0ELb0ELi2ELi4ELi4ELi4ELb0EEENS1_24CollectiveEpilogueBwdGQAISA_fSD_Li256ELb0ELb0EEENS1_19SingleTileSchedulerILb0ELb0ELb0ELi128EEEEEEEEEvNT_6ParamsE,"aw",@nobits
	.sectionflags	@""
	.align	16
	.zero		1024


//--------------------- .nv.shared._ZN7cutlass13device_kernelIN5flash19enable_sm80_to_sm89INS1_16FlashAttnBwdSm80INS1_25CollectiveMainloopBwdSm80ILi2ELi2EN4cute5tupleIJNS5_1CILi128EEES8_NS7_ILi64EEEEEENS_10bfloat16_tEfNS_4arch4Sm80ELb0ELb0ELb1ELb0ELb1ELb0ELb0ELb0ELi2ELi4ELi4ELi4ELb0EEENS1_24CollectiveEpilogueBwdGQAISA_fSD_Li256ELb0ELb1EEENS1_19SingleTileSchedulerILb0ELb0ELb0ELi128EEEEEEEEEvNT_6ParamsE --------------------------
	.section	.nv.shared._ZN7cutlass13device_kernelIN5flash19enable_sm80_to_sm89INS1_16FlashAttnBwdSm80INS1_25CollectiveMainloopBwdSm80ILi2ELi2EN4cute5tupleIJNS5_1CILi128EEES8_NS7_ILi64EEEEEENS_10bfloat16_tEfNS_4arch4Sm80ELb0ELb0ELb1ELb0ELb1ELb0ELb0ELb0ELi2ELi4ELi4ELi4ELb0EEENS1_24CollectiveEpilogueBwdGQAISA_fSD_Li256ELb0ELb1EEENS1_19SingleTileSchedulerILb0ELb0ELb0ELi128EEEEEEEEEvNT_6ParamsE,"aw",@nobits
	.sectionflags	@""
	.align	16
	.zero		1024


//--------------------- .nv.shared._ZN7cutlass13device_kernelIN5flash19enable_sm80_to_sm89INS1_16FlashAttnBwdSm80INS1_25CollectiveMainloopBwdSm80ILi2ELi2EN4cute5tupleIJNS5_1CILi128EEES8_NS7_ILi64EEEEEENS_10bfloat16_tEfNS_4arch4Sm80ELb0ELb0ELb1ELb1ELb0ELb0ELb0ELb0ELi2ELi4ELi4ELi4ELb0EEENS1_21CollectiveEpilogueBwdISA_SB_SD_Li256ELb1ELb0ELi2EEENS1_19SingleTileSchedulerILb1ELb0ELb0ELi128EEEEEEEEEvNT_6ParamsE --------------------------
	.section	.nv.shared._ZN7cutlass13device_kernelIN5flash19enable_sm80_to_sm89INS1_16FlashAttnBwdSm80INS1_25CollectiveMainloopBwdSm80ILi2ELi2EN4cute5tupleIJNS5_1CILi128EEES8_NS7_ILi64EEEEEENS_10bfloat16_tEfNS_4arch4Sm80ELb0ELb0ELb1ELb1ELb0ELb0ELb0ELb0ELi2ELi4ELi4ELi4ELb0EEENS1_21CollectiveEpilogueBwdISA_SB_SD_Li256ELb1ELb0ELi2EEENS1_19SingleTileSchedulerILb1ELb0ELb0ELi128EEEEEEEEEvNT_6ParamsE,"aw",@nobits
	.sectionflags	@""
	.align	16
	.zero		1024


//--------------------- .nv.shared._ZN7cutlass13device_kernelIN5flash19enable_sm80_to_sm89INS1_16FlashAttnBwdSm80INS1_25CollectiveMainloopBwdSm80ILi2ELi2EN4cute5tupleIJNS5_1CILi128EEES8_NS7_ILi64EEEEEENS_10bfloat16_tEfNS_4arch4Sm80ELb0ELb0ELb1ELb1ELb1ELb0ELb0ELb0ELi2ELi4ELi4ELi4ELb0EEENS1_21CollectiveEpilogueBwdISA_SB_SD_Li256ELb1ELb0ELi2EEENS1_19SingleTileSchedulerILb1ELb0ELb0ELi128EEEEEEEEEvNT_6ParamsE --------------------------
	.section	.nv.shared._ZN7cutlass13device_kernelIN5flash19enable_sm80_to_sm89INS1_16FlashAttnBwdSm80INS1_25CollectiveMainloopBwdSm80ILi2ELi2EN4cute5tupleIJNS5_1CILi128EEES8_NS7_ILi64EEEEEENS_10bfloat16_tEfNS_4arch4Sm80ELb0ELb0ELb1ELb1ELb1ELb0ELb0ELb0ELi2ELi4ELi4ELi4ELb0EEENS1_21CollectiveEpilogueBwdISA_SB_SD_Li256ELb1ELb0ELi2EEENS1_19SingleTileSchedulerILb1ELb0ELb0ELi128EEEEEEEEEvNT_6ParamsE,"aw",@nobits
	.sectionflags	@""
	.align	16
	.zero		1024


//--------------------- .nv.shared._ZN7cutlass13device_kernelIN5flash19enable_sm80_to_sm89INS1_16FlashAttnBwdSm80INS1_25CollectiveMainloopBwdSm80ILi2ELi2EN4cute5tupleIJNS5_1CILi128EEES8_NS7_ILi64EEEEEENS_10bfloat16_tEfNS_4arch4Sm80ELb0ELb0ELb1ELb1ELb0ELb0ELb0ELb0ELi2ELi4ELi4ELi4ELb0EEENS1_24CollectiveEpilogueBwdGQAISA_fSD_Li256ELb1ELb0EEENS1_19SingleTileSchedulerILb1ELb0ELb0ELi128EEEEEEEEEvNT_6ParamsE --------------------------
	.section	.nv.shared._ZN7cutlass13device_kernelIN5flash19enable_sm80_to_sm89INS1_16FlashAttnBwdSm80INS1_25CollectiveMainloopBwdSm80ILi2ELi2EN4cute5tupleIJNS5_1CILi128EEES8_NS7_ILi64EEEEEENS_10bfloat16_tEfNS_4arch4Sm80ELb0ELb0ELb1ELb1ELb0ELb0ELb0ELb0ELi2ELi4ELi4ELi4ELb0EEENS1_24CollectiveEpilogueBwdGQAISA_fSD_Li256ELb1ELb0EEENS1_19SingleTileSchedulerILb1ELb0ELb0ELi128EEEEEEEEEvNT_6ParamsE,"aw",@nobits
	.sectionflags	@""
	.align	16
	.zero		1024


//--------------------- .nv.shared._ZN7cutlass13device_kernelIN5flash19enable_sm80_to_sm89INS1_16FlashAttnBwdSm80INS1_25CollectiveMainloopBwdSm80ILi2ELi2EN4cute5tupleIJNS5_1CILi128EEES8_NS7_ILi64EEEEEENS_10bfloat16_tEfNS_4arch4Sm80ELb0ELb0ELb1ELb1ELb1ELb0ELb0ELb0ELi2ELi4ELi4ELi4ELb0EEENS1_24CollectiveEpilogueBwdGQAISA_fSD_Li256ELb1ELb1EEENS1_19SingleTileSchedulerILb1ELb0ELb0ELi128EEEEEEEEEvNT_6ParamsE --------------------------
	.section	.nv.shared._ZN7cutlass13device_kernelIN5flash19enable_sm80_to_sm89INS1_16FlashAttnBwdSm80INS1_25CollectiveMainloopBwdSm80ILi2ELi2EN4cute5tupleIJNS5_1CILi128EEES8_NS7_ILi64EEEEEENS_10bfloat16_tEfNS_4arch4Sm80ELb0ELb0ELb1ELb1ELb1ELb0ELb0ELb0ELi2ELi4ELi4ELi4ELb0EEENS1_24CollectiveEpilogueBwdGQAISA_fSD_Li256ELb1ELb1EEENS1_19SingleTileSchedulerILb1ELb0ELb0ELi128EEEEEEEEEvNT_6ParamsE,"aw",@nobits
	.sectionflags	@""
	.align	16
	.zero		1024


//--------------------- .nv.shared._ZN7cutlass13device_kernelIN5flash19enable_sm80_to_sm89INS1_16FlashAttnBwdSm80INS1_25CollectiveMainloopBwdSm80ILi2ELi2EN4cute5tupleIJNS5_1CILi128EEES8_NS7_ILi64EEEEEENS_10bfloat16_tEfNS_4arch4Sm80ELb0ELb1ELb1ELb0ELb0ELb0ELb0ELb0ELi2ELi4ELi4ELi4ELb0EEENS1_21CollectiveEpilogueBwdISA_SB_SD_Li256ELb0ELb0ELi2EEENS1_19SingleTileSchedulerILb0ELb0ELb0ELi128EEEEEEEEEvNT_6ParamsE --------------------------
	.section	.nv.shared._ZN7cutlass13device_kernelIN5flash19enable_sm80_to_sm89INS1_16FlashAttnBwdSm80INS1_25CollectiveMainloopBwdSm80ILi2ELi2EN4cute5tupleIJNS5_1CILi128EEES8_NS7_ILi64EEEEEENS_10bfloat16_tEfNS_4arch4Sm80ELb0ELb1ELb1ELb0ELb0ELb0ELb0ELb0ELi2ELi4ELi4ELi4ELb0EEENS1_21CollectiveEpilogueBwdISA_SB_SD_Li256ELb0ELb0ELi2EEENS1_19SingleTileSchedulerILb0ELb0ELb0ELi128EEEEEEEEEvNT_6ParamsE,"aw",@nobits
	.sectionflags	@""
	.align	16
	.zero		1024


//--------------------- .nv.shared._ZN7cutlass13device_kernelIN5flash19enable_sm80_to_sm89INS1_16FlashAttnBwdSm80INS1_25CollectiveMainloopBwdSm80ILi2ELi2EN4cute5tupleIJNS5_1CILi128EEES8_NS7_ILi64EEEEEENS_10bfloat16_tEfNS_4arch4Sm80ELb0ELb1ELb1ELb0ELb1ELb0ELb0ELb0ELi2ELi4ELi4ELi4ELb0EEENS1_21CollectiveEpilogueBwdISA_SB_SD_Li256ELb0ELb0ELi2EEENS1_19SingleTileSchedulerILb0ELb0ELb0ELi128EEEEEEEEEvNT_6ParamsE --------------------------
	.section	.nv.shared._ZN7cutlass13device_kernelIN5flash19enable_sm80_to_sm89INS1_16FlashAttnBwdSm80INS1_25CollectiveMainloopBwdSm80ILi2ELi2EN4cute5tupleIJNS5_1CILi128EEES8_NS7_ILi64EEEEEENS_10bfloat16_tEfNS_4arch4Sm80ELb0ELb1ELb1ELb0ELb1ELb0ELb0ELb0ELi2ELi4ELi4ELi4ELb0EEENS1_21CollectiveEpilogueBwdISA_SB_SD_Li256ELb0ELb0ELi2EEENS1_19SingleTileSchedulerILb0ELb0ELb0ELi128EEEEEEEEEvNT_6ParamsE,"aw",@nobits
	.sectionflags	@""
	.align	16
	.zero		1024


//--------------------- .nv.shared._ZN7cutlass13device_kernelIN5flash19enable_sm80_to_sm89INS1_16FlashAttnBwdSm80INS1_25CollectiveMainloopBwdSm80ILi2ELi2EN4cute5tupleIJNS5_1CILi128EEES8_NS7_ILi64EEEEEENS_10bfloat16_tEfNS_4arch4Sm80ELb0ELb1ELb1ELb0ELb0ELb0ELb0ELb0ELi2ELi4ELi4ELi4ELb0EEENS1_24CollectiveEpilogueBwdGQAISA_fSD_Li256ELb0ELb0EEENS1_19SingleTileSchedulerILb0ELb0ELb0ELi128EEEEEEEEEvNT_6ParamsE --------------------------
	.section	.nv.shared._ZN7cutlass13device_kernelIN5flash19enable_sm80_to_sm89INS1_16FlashAttnBwdSm80INS1_25CollectiveMainloopBwdSm80ILi2ELi2EN4cute5tupleIJNS5_1CILi128EEES8_NS7_ILi64EEEEEENS_10bfloat16_tEfNS_4arch4Sm80ELb0ELb1ELb1ELb0ELb0ELb0ELb0ELb0ELi2ELi4ELi4ELi4ELb0EEENS1_24CollectiveEpilogueBwdGQAISA_fSD_Li256ELb0ELb0EEENS1_19SingleTileSchedulerILb0ELb0ELb0ELi128EEEEEEEEEvNT_6ParamsE,"aw",@nobits
	.sectionflags	@""
	.align	16
	.zero		1024


//--------------------- .nv.shared._ZN7cutlass13device_kernelIN5flash19enable_sm80_to_sm89INS1_16FlashAttnBwdSm80INS1_25CollectiveMainloopBwdSm80ILi2ELi2EN4cute5tupleIJNS5_1CILi128EEES8_NS7_ILi64EEEEEENS_10bfloat16_tEfNS_4arch4Sm80ELb0ELb1ELb1ELb0ELb1ELb0ELb0ELb0ELi2ELi4ELi4ELi4ELb0EEENS1_24CollectiveEpilogueBwdGQAISA_fSD_Li256ELb0ELb1EEENS1_19SingleTileSchedulerILb0ELb0ELb0ELi128EEEEEEEEEvNT_6ParamsE --------------------------
	.section	.nv.shared._ZN7cutlass13device_kernelIN5flash19enable_sm80_to_sm89INS1_16FlashAttnBwdSm80INS1_25CollectiveMainloopBwdSm80ILi2ELi2EN4cute5tupleIJNS5_1CILi128EEES8_NS7_ILi64EEEEEENS_10bfloat16_tEfNS_4arch4Sm80ELb0ELb1ELb1ELb0ELb1ELb0ELb0ELb0ELi2ELi4ELi4ELi4ELb0EEENS1_24CollectiveEpilogueBwdGQAISA_fSD_Li256ELb0ELb1EEENS1_19SingleTileSchedulerILb0ELb0ELb0ELi128EEEEEEEEEvNT_6ParamsE,"aw",@nobits
	.sectionflags	@""
	.align	16
	.zero		1024


//--------------------- .nv.shared._ZN7cutlass13device_kernelIN5flash19enable_sm80_to_sm89INS1_16FlashAttnBwdSm80INS1_25CollectiveMainloopBwdSm80ILi2ELi2EN4cute5tupleIJNS5_1CILi128EEES8_NS7_ILi64EEEEEENS_10bfloat16_tEfNS_4arch4Sm80ELb0ELb1ELb1ELb1ELb0ELb0ELb0ELb0ELi2ELi4ELi4ELi4ELb0EEENS1_21CollectiveEpilogueBwdISA_SB_SD_Li256ELb1ELb0ELi2EEENS1_19SingleTileSchedulerILb1ELb0ELb0ELi128EEEEEEEEEvNT_6ParamsE --------------------------
	.section	.nv.shared._ZN7cutlass13device_kernelIN5flash19enable_sm80_to_sm89INS1_16FlashAttnBwdSm80INS1_25CollectiveMainloopBwdSm80ILi2ELi2EN4cute5tupleIJNS5_1CILi128EEES8_NS7_ILi64EEEEEENS_10bfloat16_tEfNS_4arch4Sm80ELb0ELb1ELb1ELb1ELb0ELb0ELb0ELb0ELi2ELi4ELi4ELi4ELb0EEENS1_21CollectiveEpilogueBwdISA_SB_SD_Li256ELb1ELb0ELi2EEENS1_19SingleTileSchedulerILb1ELb0ELb0ELi128EEEEEEEEEvNT_6ParamsE,"aw",@nobits
	.sectionflags	@""
	.align	16
	.zero		1024


//--------------------- .nv.shared._ZN7cutlass13device_kernelIN5flash19enable_sm80_to_sm89INS1_16FlashAttnBwdSm80INS1_25CollectiveMainloopBwdSm80ILi2ELi2EN4cute5tupleIJNS5_1CILi128EEES8_NS7_ILi64EEEEEENS_10bfloat16_tEfNS_4arch4Sm80ELb0ELb1ELb1ELb1ELb1ELb0ELb0ELb0ELi2ELi4ELi4ELi4ELb0EEENS1_21CollectiveEpilogueBwdISA_SB_SD_Li256ELb1ELb0ELi2EEENS1_19SingleTileSchedulerILb1ELb0ELb0ELi128EEEEEEEEEvNT_6ParamsE --------------------------
	.section	.nv.shared._ZN7cutlass13device_kernelIN5flash19enable_sm80_to_sm89INS1_16FlashAttnBwdSm80INS1_25CollectiveMainloopBwdSm80ILi2ELi2EN4cute5tupleIJNS5_1CILi128EEES8_NS7_ILi64EEEEEENS_10bfloat16_tEfNS_4arch4Sm80ELb0ELb1ELb1ELb1ELb1ELb0ELb0ELb0ELi2ELi4ELi4ELi4ELb0EEENS1_21CollectiveEpilogueBwdISA_SB_SD_Li256ELb1ELb0ELi2EEENS1_19SingleTileSchedulerILb1ELb0ELb0ELi128EEEEEEEEEvNT_6ParamsE,"aw",@nobits
	.sectionflags	@""
	.align	16
	.zero		1024


//--------------------- .nv.shared._ZN7cutlass13device_kernelIN5flash19enable_sm80_to_sm89INS1_16FlashAttnBwdSm80INS1_25CollectiveMainloopBwdSm80ILi2ELi2EN4cute5tupleIJNS5_1CILi128EEES8_NS7_ILi64EEEEEENS_10bfloat16_tEfNS_4arch4Sm80ELb0ELb1ELb1ELb1ELb0ELb0ELb0ELb0ELi2ELi4ELi4ELi4ELb0EEENS1_24CollectiveEpilogueBwdGQAISA_fSD_Li256ELb1ELb0EEENS1_19SingleTileSchedulerILb1ELb0ELb0ELi128EEEEEEEEEvNT_6ParamsE --------------------------
	.section	.nv.shared._ZN7cutlass13device_kernelIN5flash19enable_sm80_to_sm89INS1_16FlashAttnBwdSm80INS1_25CollectiveMainloopBwdSm80ILi2ELi2EN4cute5tupleIJNS5_1CILi128EEES8_NS7_ILi64EEEEEENS_10bfloat16_tEfNS_4arch4Sm80ELb0ELb1ELb1ELb1ELb0ELb0ELb0ELb0ELi2ELi4ELi4ELi4ELb0EEENS1_24CollectiveEpilogueBwdGQAISA_fSD_Li256ELb1ELb0EEENS1_19SingleTileSchedulerILb1ELb0ELb0ELi128EEEEEEEEEvNT_6ParamsE,"aw",@nobits
	.sectionflags	@""
	.align	16
	.zero		1024


//--------------------- .nv.shared._ZN7cutlass13device_kernelIN5flash19enable_sm80_to_sm89INS1_16FlashAttnBwdSm80INS1_25CollectiveMainloopBwdSm80ILi2ELi2EN4cute5tupleIJNS5_1CILi128EEES8_NS7_ILi64EEEEEENS_10bfloat16_tEfNS_4arch4Sm80ELb0ELb1ELb1ELb1ELb1ELb0ELb0ELb0ELi2ELi4ELi4ELi4ELb0EEENS1_24CollectiveEpilogueBwdGQAISA_fSD_Li256ELb1ELb1EEENS1_19SingleTileSchedulerILb1ELb0ELb0ELi128EEEEEEEEEvNT_6ParamsE --------------------------
	.section	.nv.shared._ZN7cutlass13device_kernelIN5flash19enable_sm80_to_sm89INS1_16FlashAttnBwdSm80INS1_25CollectiveMainloopBwdSm80ILi2ELi2EN4cute5tupleIJNS5_1CILi128EEES8_NS7_ILi64EEEEEENS_10bfloat16_tEfNS_4arch4Sm80ELb0ELb1ELb1ELb1ELb1ELb0ELb0ELb0ELi2ELi4ELi4ELi4ELb0EEENS1_24CollectiveEpilogueBwdGQAISA_fSD_Li256ELb1ELb1EEENS1_19SingleTileSchedulerILb1ELb0ELb0ELi128EEEEEEEEEvNT_6ParamsE,"aw",@nobits
	.sectionflags	@""
	.align	16
	.zero		1024


//--------------------- .nv.shared._ZN7cutlass13device_kernelIN5flash19enable_sm80_to_sm89INS1_16FlashAttnBwdSm80INS1_25CollectiveMainloopBwdSm80ILi2ELi2EN4cute5tupleIJNS5_1CILi128EEES8_NS7_ILi64EEEEEENS_10bfloat16_tEfNS_4arch4Sm80ELb1ELb0ELb1ELb0ELb0ELb0ELb0ELb0ELi2ELi4ELi4ELi4ELb0EEENS1_21CollectiveEpilogueBwdISA_SB_SD_Li256ELb0ELb0ELi2EEENS1_25SingleTileBwdLPTSchedulerILb0ELi128ELb0EEEEEEEEEvNT_6ParamsE --------------------------
	.section	.nv.shared._ZN7cutlass13device_kernelIN5flash19enable_sm80_to_sm89INS1_16FlashAttnBwdSm80INS1_25CollectiveMainloopBwdSm80ILi2ELi2EN4cute5tupleIJNS5_1CILi128EEES8_NS7_ILi64EEEEEENS_10bfloat16_tEfNS_4arch4Sm80ELb1ELb0ELb1ELb0ELb0ELb0ELb0ELb0ELi2ELi4ELi4ELi4ELb0EEENS1_21CollectiveEpilogueBwdISA_SB_SD_Li256ELb0ELb0ELi2EEENS1_25SingleTileBwdLPTSchedulerILb0ELi128ELb0EEEEEEEEEvNT_6ParamsE,"aw",@nobits
	.sectionflags	@""
	.align	16
	.zero		1024


//--------------------- .nv.shared._ZN7cutlass13device_kernelIN5flash19enable_sm80_to_sm89INS1_16FlashAttnBwdSm80INS1_25CollectiveMainloopBwdSm80ILi2ELi2EN4cute5tupleIJNS5_1CILi128EEES8_NS7_ILi64EEEEEENS_10bfloat16_tEfNS_4arch4Sm80ELb1ELb0ELb1ELb0ELb1ELb0ELb0ELb0ELi2ELi4ELi4ELi4ELb0EEENS1_21CollectiveEpilogueBwdISA_SB_SD_Li256ELb0ELb0ELi2EEENS1_25SingleTileBwdLPTSchedulerILb0ELi128ELb1EEEEEEEEEvNT_6ParamsE --------------------------
	.section	.nv.shared._ZN7cutlass13device_kernelIN5flash19enable_sm80_to_sm89INS1_16FlashAttnBwdSm80INS1_25CollectiveMainloopBwdSm80ILi2ELi2EN4cute5tupleIJNS5_1CILi128EEES8_NS7_ILi64EEEEEENS_10bfloat16_tEfNS_4arch4Sm80ELb1ELb0ELb1ELb0ELb1ELb0ELb0ELb0ELi2ELi4ELi4ELi4ELb0EEENS1_21CollectiveEpilogueBwdISA_SB_SD_Li256ELb0ELb0ELi2EEENS1_25SingleTileBwdLPTSchedulerILb0ELi128ELb1EEEEEEEEEvNT_6ParamsE,"aw",@nobits
	.sectionflags	@""
	.align	16
	.zero		1024


//--------------------- .nv.shared._ZN7cutlass13device_kernelIN5flash19enable_sm80_to_sm89INS1_16FlashAttnBwdSm80INS1_25CollectiveMainloopBwdSm80ILi2ELi2EN4cute5tupleIJNS5_1CILi128EEES8_NS7_ILi64EEEEEENS_10bfloat16_tEfNS_4arch4Sm80ELb1ELb0ELb1ELb0ELb0ELb0ELb0ELb0ELi2ELi4ELi4ELi4ELb0EEENS1_24CollectiveEpilogueBwdGQAISA_fSD_Li256ELb0ELb0EEENS1_25SingleTileBwdLPTSchedulerILb0ELi128ELb0EEEEEEEEEvNT_6ParamsE --------------------------
	.section	.nv.shared._ZN7cutlass13device_kernelIN5flash19enable_sm80_to_sm89INS1_16FlashAttnBwdSm80INS1_25CollectiveMainloopBwdSm80ILi2ELi2EN4cute5tupleIJNS5_1CILi128EEES8_NS7_ILi64EEEEEENS_10bfloat16_tEfNS_4arch4Sm80ELb1ELb0ELb1ELb0ELb0ELb0ELb0ELb0ELi2ELi4ELi4ELi4ELb0EEENS1_24CollectiveEpilogueBwdGQAISA_fSD_Li256ELb0ELb0EEENS1_25SingleTileBwdLPTSchedulerILb0ELi128ELb0EEEEEEEEEvNT_6ParamsE,"aw",@nobits
	.sectionflags	@""
	.align	16
	.zero		1024


//--------------------- .nv.shared._ZN7cutlass13device_kernelIN5flash19enable_sm80_to_sm89INS1_16FlashAttnBwdSm80INS1_25CollectiveMainloopBwdSm80ILi2ELi2EN4cute5tupleIJNS5_1CILi128EEES8_NS7_ILi64EEEEEENS_10bfloat16_tEfNS_4arch4Sm80ELb1ELb0ELb1ELb0ELb1ELb0ELb0ELb0ELi2ELi4ELi4ELi4ELb0EEENS1_24CollectiveEpilogueBwdGQAISA_fSD_Li256ELb0ELb1EEENS1_25SingleTileBwdLPTSchedulerILb0ELi128ELb1EEEEEEEEEvNT_6ParamsE --------------------------
	.section	.nv.shared._ZN7cutlass13device_kernelIN5flash19enable_sm80_to_sm89INS1_16FlashAttnBwdSm80INS1_25CollectiveMainloopBwdSm80ILi2ELi2EN4cute5tupleIJNS5_1CILi128EEES8_NS7_ILi64EEEEEENS_10bfloat16_tEfNS_4arch4Sm80ELb1ELb0ELb1ELb0ELb1ELb0ELb0ELb0ELi2ELi4ELi4ELi4ELb0EEENS1_24CollectiveEpilogueBwdGQAISA_fSD_Li256ELb0ELb1EEENS1_25SingleTileBwdLPTSchedulerILb0ELi128ELb1EEEEEEEEEvNT_6ParamsE,"aw",@nobits
	.sectionflags	@""
	.align	16
	.zero		1024


//--------------------- .nv.shared._ZN7cutlass13device_kernelIN5flash22FlashAttnBwdPreprocessIN4cute5tupleIJNS3_1CILi128EEENS5_ILi64EEEEEENS_10bfloat16_tEfNS_4arch4Sm80ELb1ELb0EEEEEvNT_6ParamsE --------------------------
	.section	.nv.shared._ZN7cutlass13device_kernelIN5flash22FlashAttnBwdPreprocessIN4cute5tupleIJNS3_1CILi128EEENS5_ILi64EEEEEENS_10bfloat16_tEfNS_4arch4Sm80ELb1ELb0EEEEEvNT_6ParamsE,"aw",@nobits
	.sectionflags	@""
	.align	16
	.zero		1024


//--------------------- .nv.shared._ZN7cutlass13device_kernelIN5flash19enable_sm80_to_sm89INS1_16FlashAttnBwdSm80INS1_25CollectiveMainloopBwdSm80ILi2ELi2EN4cute5tupleIJNS5_1CILi128EEES8_NS7_ILi64EEEEEENS_10bfloat16_tEfNS_4arch4Sm80ELb1ELb0ELb1ELb1ELb0ELb0ELb0ELb0ELi2ELi4ELi4ELi4ELb0EEENS1_21CollectiveEpilogueBwdISA_SB_SD_Li256ELb1ELb0ELi2EEENS1_25SingleTileBwdLPTSchedulerILb1ELi128ELb0EEEEEEEEEvNT_6ParamsE --------------------------
	.section	.nv.shared._ZN7cutlass13device_kernelIN5flash19enable_sm80_to_sm89INS1_16FlashAttnBwdSm80INS1_25CollectiveMainloopBwdSm80ILi2ELi2EN4cute5tupleIJNS5_1CILi128EEES8_NS7_ILi64EEEEEENS_10bfloat16_tEfNS_4arch4Sm80ELb1ELb0ELb1ELb1ELb0ELb0ELb0ELb0ELi2ELi4ELi4ELi4ELb0EEENS1_21CollectiveEpilogueBwdISA_SB_SD_Li256ELb1ELb0ELi2EEENS1_25SingleTileBwdLPTSchedulerILb1ELi128ELb0EEEEEEEEEvNT_6ParamsE,"aw",@nobits
	.sectionflags	@""
	.align	16
	.zero		1024


//--------------------- .nv.shared._ZN7cutlass13device_kernelIN5flash19enable_sm80_to_sm89INS1_16FlashAttnBwdSm80INS1_25CollectiveMainloopBwdSm80ILi2ELi2EN4cute5tupleIJNS5_1CILi128EEES8_NS7_ILi64EEEEEENS_10bfloat16_tEfNS_4arch4Sm80ELb1ELb0ELb1ELb1ELb1ELb0ELb0ELb0ELi2ELi4ELi4ELi4ELb0EEENS1_21CollectiveEpilogueBwdISA_SB_SD_Li256ELb1ELb0ELi2EEENS1_25SingleTileBwdLPTSchedulerILb1ELi128ELb1EEEEEEEEEvNT_6ParamsE --------------------------
	.section	.nv.shared._ZN7cutlass13device_kernelIN5flash19enable_sm80_to_sm89INS1_16FlashAttnBwdSm80INS1_25CollectiveMainloopBwdSm80ILi2ELi2EN4cute5tupleIJNS5_1CILi128EEES8_NS7_ILi64EEEEEENS_10bfloat16_tEfNS_4arch4Sm80ELb1ELb0ELb1ELb1ELb1ELb0ELb0ELb0ELi2ELi4ELi4ELi4ELb0EEENS1_21CollectiveEpilogueBwdISA_SB_SD_Li256ELb1ELb0ELi2EEENS1_25SingleTileBwdLPTSchedulerILb1ELi128ELb1EEEEEEEEEvNT_6ParamsE,"aw",@nobits
	.sectionflags	@""
	.align	16
	.zero		1024


//--------------------- .nv.shared._ZN7cutlass13device_kernelIN5flash19enable_sm80_to_sm89INS1_16FlashAttnBwdSm80INS1_25CollectiveMainloopBwdSm80ILi2ELi2EN4cute5tupleIJNS5_1CILi128EEES8_NS7_ILi64EEEEEENS_10bfloat16_tEfNS_4arch4Sm80ELb1ELb0ELb1ELb1ELb0ELb0ELb0ELb0ELi2ELi4ELi4ELi4ELb0EEENS1_24CollectiveEpilogueBwdGQAISA_fSD_Li256ELb1ELb0EEENS1_25SingleTileBwdLPTSchedulerILb1ELi128ELb0EEEEEEEEEvNT_6ParamsE --------------------------
	.section	.nv.shared._ZN7cutlass13device_kernelIN5flash19enable_sm80_to_sm89INS1_16FlashAttnBwdSm80INS1_25CollectiveMainloopBwdSm80ILi2ELi2EN4cute5tupleIJNS5_1CILi128EEES8_NS7_ILi64EEEEEENS_10bfloat16_tEfNS_4arch4Sm80ELb1ELb0ELb1ELb1ELb0ELb0ELb0ELb0ELi2ELi4ELi4ELi4ELb0EEENS1_24CollectiveEpilogueBwdGQAISA_fSD_Li256ELb1ELb0EEENS1_25SingleTileBwdLPTSchedulerILb1ELi128ELb0EEEEEEEEEvNT_6ParamsE,"aw",@nobits
	.sectionflags	@""
	.align	16
	.zero		1024


//--------------------- .nv.shared._ZN7cutlass13device_kernelIN5flash32FlashAttnBwdPostprocessConvertdQIN4cute5tupleIJNS3_1CILi128EEENS5_ILi64EEEEEENS_10bfloat16_tEfNS_4arch4Sm80ELi256ENS3_8TiledMMAINS3_8MMA_AtomIJNS3_30SM80_16x8x16_F32BF16BF16F32_TNEEEENS3_6LayoutINS4_IJNS5_ILi4EEENS5_ILi2EEENS5_ILi1EEEEEENS4_IJSJ_SH_NS5_ILi0EEEEEEEENS4_IJS7_NS5_ILi32EEENS5_ILi16EEEEEEEELb0EEEEEvNT_6ParamsE --------------------------
	.section	.nv.shared._ZN7cutlass13device_kernelIN5flash32FlashAttnBwdPostprocessConvertdQIN4cute5tupleIJNS3_1CILi128EEENS5_ILi64EEEEEENS_10bfloat16_tEfNS_4arch4Sm80ELi256ENS3_8TiledMMAINS3_8MMA_AtomIJNS3_30SM80_16x8x16_F32BF16BF16F32_TNEEEENS3_6LayoutINS4_IJNS5_ILi4EEENS5_ILi2EEENS5_ILi1EEEEEENS4_IJSJ_SH_NS5_ILi0EEEEEEEENS4_IJS7_NS5_ILi32EEENS5_ILi16EEEEEEEELb0EEEEEvNT_6ParamsE,"aw",@nobits
	.sectionflags	@""
	.align	16
	.zero		1024


//--------------------- .nv.shared._ZN7cutlass13device_kernelIN5flash19enable_sm80_to_sm89INS1_16FlashAttnBwdSm80INS1_25CollectiveMainloopBwdSm80ILi2ELi2EN4cute5tupleIJNS5_1CILi128EEES8_NS7_ILi64EEEEEENS_10bfloat16_tEfNS_4arch4Sm80ELb1ELb0ELb1ELb1ELb1ELb0ELb0ELb0ELi2ELi4ELi4ELi4ELb0EEENS1_24CollectiveEpilogueBwdGQAISA_fSD_Li256ELb1ELb1EEENS1_25SingleTileBwdLPTSchedulerILb1ELi128ELb1EEEEEEEEEvNT_6ParamsE --------------------------
	.section	.nv.shared._ZN7cutlass13device_kernelIN5flash19enable_sm80_to_sm89INS1_16FlashAttnBwdSm80INS1_25CollectiveMainloopBwdSm80ILi2ELi2EN4cute5tupleIJNS5_1CILi128EEES8_NS7_ILi64EEEEEENS_10bfloat16_tEfNS_4arch4Sm80ELb1ELb0ELb1ELb1ELb1ELb0ELb0ELb0ELi2ELi4ELi4ELi4ELb0EEENS1_24CollectiveEpilogueBwdGQAISA_fSD_Li256ELb1ELb1EEENS1_25SingleTileBwdLPTSchedulerILb1ELi128ELb1EEEEEEEEEvNT_6ParamsE,"aw",@nobits
	.sectionflags	@""
	.align	16
	.zero		1024


//--------------------- .nv.shared._ZN7cutlass13device_kernelIN5flash22FlashAttnBwdPreprocessIN4cute5tupleIJNS3_1CILi128EEENS5_ILi64EEEEEENS_10bfloat16_tEfNS_4arch4Sm80ELb1ELb1EEEEEvNT_6ParamsE --------------------------
	.section	.nv.shared._ZN7cutlass13device_kernelIN5flash22FlashAttnBwdPreprocessIN4cute5tupleIJNS3_1CILi128EEENS5_ILi64EEEEEENS_10bfloat16_tEfNS_4arch4Sm80ELb1ELb1EEEEEvNT_6ParamsE,"aw",@nobits
	.sectionflags	@""
	.align	16
	.zero		1024


//--------------------- .nv.constant0._ZN7cutlass13device_kernelIN5flash19enable_sm80_to_sm89INS1_16FlashAttnBwdSm80INS1_25CollectiveMainloopBwdSm80ILi2ELi2EN4cute5tupleIJNS5_1CILi64EEENS7_ILi128EEES8_EEENS_10bfloat16_tEfNS_4arch4Sm80ELb0ELb0ELb1ELb0ELb0ELb0ELb0ELb0ELi2ELi2ELi4ELi2ELb1EEENS1_21CollectiveEpilogueBwdISA_SB_SD_Li256ELb0ELb0ELi2EEENS1_19SingleTileSchedulerILb0ELb0ELb0ELi128EEEEEEEEEvNT_6ParamsE --------------------------
	.section	.nv.constant0._ZN7cutlass13device_kernelIN5flash19enable_sm80_to_sm89INS1_16FlashAttnBwdSm80INS1_25CollectiveMainloopBwdSm80ILi2ELi2EN4cute5tupleIJNS5_1CILi64EEENS7_ILi128EEES8_EEENS_10bfloat16_tEfNS_4arch4Sm80ELb0ELb0ELb1ELb0ELb0ELb0ELb0ELb0ELi2ELi2ELi4ELi2ELb1EEENS1_21CollectiveEpilogueBwdISA_SB_SD_Li256ELb0ELb0ELi2EEENS1_19SingleTileSchedulerILb0ELb0ELb0ELi128EEEEEEEEEvNT_6ParamsE,"a",@progbits
	.sectionflags	@""
	.align	4
.nv.constant0._ZN7cutlass13device_kernelIN5flash19enable_sm80_to_sm89INS1_16FlashAttnBwdSm80INS1_25CollectiveMainloopBwdSm80ILi2ELi2EN4cute5tupleIJNS5_1CILi64EEENS7_ILi128EEES8_EEENS_10bfloat16_tEfNS_4arch4Sm80ELb0ELb0ELb1ELb0ELb0ELb0ELb0ELb0ELi2ELi2ELi4ELi2ELb1EEENS1_21CollectiveEpilogueBwdISA_SB_SD_Li256ELb0ELb0ELi2EEENS1_19SingleTileSchedulerILb0ELb0ELb0ELi128EEEEEEEEEvNT_6ParamsE:
	.zero		1152


//--------------------- .nv.constant0._ZN7cutlass13device_kernelIN5flash19enable_sm80_to_sm89INS1_16FlashAttnBwdSm80INS1_25CollectiveMainloopBwdSm80ILi2ELi2EN4cute5tupleIJNS5_1CILi64EEENS7_ILi128EEES8_EEENS_10bfloat16_tEfNS_4arch4Sm80ELb0ELb0ELb1ELb0ELb1ELb0ELb0ELb0ELi2ELi2ELi4ELi2ELb1EEENS1_21CollectiveEpilogueBwdISA_SB_SD_Li256ELb0ELb0ELi2EEENS1_19SingleTileSchedulerILb0ELb0ELb0ELi128EEEEEEEEEvNT_6ParamsE --------------------------
	.section	.nv.constant0._ZN7cutlass13device_kernelIN5flash19enable_sm80_to_sm89INS1_16FlashAttnBwdSm80INS1_25CollectiveMainloopBwdSm80ILi2ELi2EN4cute5tupleIJNS5_1CILi64EEENS7_ILi128EEES8_EEENS_10bfloat16_tEfNS_4arch4Sm80ELb0ELb0ELb1ELb0ELb1ELb0ELb0ELb0ELi2ELi2ELi4ELi2ELb1EEENS1_21CollectiveEpilogueBwdISA_SB_SD_Li256ELb0ELb0ELi2EEENS1_19SingleTileSchedulerILb0ELb0ELb0ELi128EEEEEEEEEvNT_6ParamsE,"a",@progbits
	.sectionflags	@""
	.align	4
.nv.constant0._ZN7cutlass13device_kernelIN5flash19enable_sm80_to_sm89INS1_16FlashAttnBwdSm80INS1_25CollectiveMainloopBwdSm80ILi2ELi2EN4cute5tupleIJNS5_1CILi64EEENS7_ILi128EEES8_EEENS_10bfloat16_tEfNS_4arch4Sm80ELb0ELb0ELb1ELb0ELb1ELb0ELb0ELb0ELi2ELi2ELi4ELi2ELb1EEENS1_21CollectiveEpilogueBwdISA_SB_SD_Li256ELb0ELb0ELi2EEENS1_19SingleTileSchedulerILb0ELb0ELb0ELi128EEEEEEEEEvNT_6ParamsE:
	.zero		1152


//--------------------- .nv.constant0._ZN7cutlass13device_kernelIN5flash19enable_sm80_to_sm89INS1_16FlashAttnBwdSm80INS1_25CollectiveMainloopBwdSm80ILi2ELi2EN4cute5tupleIJNS5_1CILi64EEENS7_ILi128EEES8_EEENS_10bfloat16_tEfNS_4arch4Sm80ELb0ELb0ELb1ELb0ELb0ELb0ELb0ELb0ELi2ELi2ELi4ELi2ELb1EEENS1_24CollectiveEpilogueBwdGQAISA_fSD_Li256ELb0ELb0EEENS1_19SingleTileSchedulerILb0ELb0ELb0ELi128EEEEEEEEEvNT_6ParamsE --------------------------
	.section	.nv.constant0._ZN7cutlass13device_kernelIN5flash19enable_sm80_to_sm89INS1_16FlashAttnBwdSm80INS1_25CollectiveMainloopBwdSm80ILi2ELi2EN4cute5tupleIJNS5_1CILi64EEENS7_ILi128EEES8_EEENS_10bfloat16_tEfNS_4arch4Sm80ELb0ELb0ELb1ELb0ELb0ELb0ELb0ELb0ELi2ELi2ELi4ELi2ELb1EEENS1_24CollectiveEpilogueBwdGQAISA_fSD_Li256ELb0ELb0EEENS1_19SingleTileSchedulerILb0ELb0ELb0ELi128EEEEEEEEEvNT_6ParamsE,"a",@progbits
	.sectionflags	@""
	.align	4
.nv.constant0._ZN7cutlass13device_kernelIN5flash19enable_sm80_to_sm89INS1_16FlashAttnBwdSm80INS1_25CollectiveMainloopBwdSm80ILi2ELi2EN4cute5tupleIJNS5_1CILi64EEENS7_ILi128EEES8_EEENS_10bfloat16_tEfNS_4arch4Sm80ELb0ELb0ELb1ELb0ELb0ELb0ELb0ELb0ELi2ELi2ELi4ELi2ELb1EEENS1_24CollectiveEpilogueBwdGQAISA_fSD_Li256ELb0ELb0EEENS1_19SingleTileSchedulerILb0ELb0ELb0ELi128EEEEEEEEEvNT_6ParamsE:
	.zero		1160


//--------------------- .nv.constant0._ZN7cutlass13device_kernelIN5flash19enable_sm80_to_sm89INS1_16FlashAttnBwdSm80INS1_25CollectiveMainloopBwdSm80ILi2ELi2EN4cute5tupleIJNS5_1CILi64EEENS7_ILi128EEES8_EEENS_10bfloat16_tEfNS_4arch4Sm80ELb0ELb0ELb1ELb0ELb1ELb0ELb0ELb0ELi2ELi2ELi4ELi2ELb1EEENS1_24CollectiveEpilogueBwdGQAISA_fSD_Li256ELb0ELb1EEENS1_19SingleTileSchedulerILb0ELb0ELb0ELi128EEEEEEEEEvNT_6ParamsE --------------------------
	.section	.nv.constant0._ZN7cutlass13device_kernelIN5flash19enable_sm80_to_sm89INS1_16FlashAttnBwdSm80INS1_25CollectiveMainloopBwdSm80ILi2ELi2EN4cute5tupleIJNS5_1CILi64EEENS7_ILi128EEES8_EEENS_10bfloat16_tEfNS_4arch4Sm80ELb0ELb0ELb1ELb0ELb1ELb0ELb0ELb0ELi2ELi2ELi4ELi2ELb1EEENS1_24CollectiveEpilogueBwdGQAISA_fSD_Li256ELb0ELb1EEENS1_19SingleTileSchedulerILb0ELb0ELb0ELi128EEEEEEEEEvNT_6ParamsE,"a",@progbits
	.sectionflags	@""
	.align	4
.nv.constant0._ZN7cutlass13device_kernelIN5flash19enable_sm80_to_sm89INS1_16FlashAttnBwdSm80INS1_25CollectiveMainloopBwdSm80ILi2ELi2EN4cute5tupleIJNS5_1CILi64EEENS7_ILi128EEES8_EEENS_10bfloat16_tEfNS_4arch4Sm80ELb0ELb0ELb1ELb0ELb1ELb0ELb0ELb0ELi2ELi2ELi4ELi2ELb1EEENS1_24CollectiveEpilogueBwdGQAISA_fSD_Li256ELb0ELb1EEENS1_19SingleTileSchedulerILb0ELb0ELb0ELi128EEEEEEEEEvNT_6ParamsE:
	.zero		1160


//--------------------- .nv.constant0._ZN7cutlass13device_kernelIN5flash19enable_sm80_to_sm89INS1_16FlashAttnBwdSm80INS1_25CollectiveMainloopBwdSm80ILi2ELi2EN4cute5tupleIJNS5_1CILi64EEENS7_ILi128EEES8_EEENS_10bfloat16_tEfNS_4arch4Sm80ELb0ELb0ELb1ELb1ELb0ELb0ELb0ELb0ELi2ELi2ELi4ELi2ELb1EEENS1_21CollectiveEpilogueBwdISA_SB_SD_Li256ELb1ELb0ELi2EEENS1_19SingleTileSchedulerILb1ELb0ELb0ELi128EEEEEEEEEvNT_6ParamsE --------------------------
	.section	.nv.constant0._ZN7cutlass13device_kernelIN5flash19enable_sm80_to_sm89INS1_16FlashAttnBwdSm80INS1_25CollectiveMainloopBwdSm80ILi2ELi2EN4cute5tupleIJNS5_1CILi64EEENS7_ILi128EEES8_EEENS_10bfloat16_tEfNS_4arch4Sm80ELb0ELb0ELb1ELb1ELb0ELb0ELb0ELb0ELi2ELi2ELi4ELi2ELb1EEENS1_21CollectiveEpilogueBwdISA_SB_SD_Li256ELb1ELb0ELi2EEENS1_19SingleTileSchedulerILb1ELb0ELb0ELi128EEEEEEEEEvNT_6ParamsE,"a",@progbits
	.sectionflags	@""
	.align	4
.nv.constant0._ZN7cutlass13device_kernelIN5flash19enable_sm80_to_sm89INS1_16FlashAttnBwdSm80INS1_25CollectiveMainloopBwdSm80ILi2ELi2EN4cute5tupleIJNS5_1CILi64EEENS7_ILi128EEES8_EEENS_10bfloat16_tEfNS_4arch4Sm80ELb0ELb0ELb1ELb1ELb0ELb0ELb0ELb0ELi2ELi2ELi4ELi2ELb1EEENS1_21CollectiveEpilogueBwdISA_SB_SD_Li256ELb1ELb0ELi2EEENS1_19SingleTileSchedulerILb1ELb0ELb0ELi128EEEEEEEEEvNT_6ParamsE:
	.zero		1152


//--------------------- .nv.constant0._ZN7cutlass13device_kernelIN5flash19enable_sm80_to_sm89INS1_16FlashAttnBwdSm80INS1_25CollectiveMainloopBwdSm80ILi2ELi2EN4cute5tupleIJNS5_1CILi64EEENS7_ILi128EEES8_EEENS_10bfloat16_tEfNS_4arch4Sm80ELb0ELb0ELb1ELb1ELb1ELb0ELb0ELb0ELi2ELi2ELi4ELi2ELb1EEENS1_21CollectiveEpilogueBwdISA_SB_SD_Li256ELb1ELb0ELi2EEENS1_19SingleTileSchedulerILb1ELb0ELb0ELi128EEEEEEEEEvNT_6ParamsE --------------------------
	.section	.nv.constant0._ZN7cutlass13device_kernelIN5flash19enable_sm80_to_sm89INS1_16FlashAttnBwdSm80INS1_25CollectiveMainloopBwdSm80ILi2ELi2EN4cute5tupleIJNS5_1CILi64EEENS7_ILi128EEES8_EEENS_10bfloat16_tEfNS_4arch4Sm80ELb0ELb0ELb1ELb1ELb1ELb0ELb0ELb0ELi2ELi2ELi4ELi2ELb1EEENS1_21CollectiveEpilogueBwdISA_SB_SD_Li256ELb1ELb0ELi2EEENS1_19SingleTileSchedulerILb1ELb0ELb0ELi128EEEEEEEEEvNT_6ParamsE,"a",@progbits
	.sectionflags	@""
	.align	4
.nv.constant0._ZN7cutlass13device_kernelIN5flash19enable_sm80_to_sm89INS1_16FlashAttnBwdSm80INS1_25CollectiveMainloopBwdSm80ILi2ELi2EN4cute5tupleIJNS5_1CILi64EEENS7_ILi128EEES8_EEENS_10bfloat16_tEfNS_4arch4Sm80ELb0ELb0ELb1ELb1ELb1ELb0ELb0ELb0ELi2ELi2ELi4ELi2ELb1EEENS1_21CollectiveEpilogueBwdISA_SB_SD_Li256ELb1ELb0ELi2EEENS1_19SingleTileSchedulerILb1ELb0ELb0ELi128EEEEEEEEEvNT_6ParamsE:
	.zero		1152


//--------------------- .nv.constant0._ZN7cutlass13device_kernelIN5flash19enable_sm80_to_sm89INS1_16FlashAttnBwdSm80INS1_25CollectiveMainloopBwdSm80ILi2ELi2EN4cute5tupleIJNS5_1CILi64EEENS7_ILi128EEES8_EEENS_10bfloat16_tEfNS_4arch4Sm80ELb0ELb0ELb1ELb1ELb0ELb0ELb0ELb0ELi2ELi2ELi4ELi2ELb1EEENS1_24CollectiveEpilogueBwdGQAISA_fSD_Li256ELb1ELb0EEENS1_19SingleTileSchedulerILb1ELb0ELb0ELi128EEEEEEEEEvNT_6ParamsE --------------------------
	.section	.nv.constant0._ZN7cutlass13device_kernelIN5flash19enable_sm80_to_sm89INS1_16FlashAttnBwdSm80INS1_25CollectiveMainloopBwdSm80ILi2ELi2EN4cute5tupleIJNS5_1CILi64EEENS7_ILi128EEES8_EEENS_10bfloat16_tEfNS_4arch4Sm80ELb0ELb0ELb1ELb1ELb0ELb0ELb0ELb0ELi2ELi2ELi4ELi2ELb1EEENS1_24CollectiveEpilogueBwdGQAISA_fSD_Li256ELb1ELb0EEENS1_19SingleTileSchedulerILb1ELb0ELb0ELi128EEEEEEEEEvNT_6ParamsE,"a",@progbits
	.sectionflags	@""
	.align	4
.nv.constant0._ZN7cutlass13device_kernelIN5flash19enable_sm80_to_sm89INS1_16FlashAttnBwdSm80INS1_25CollectiveMainloopBwdSm80ILi2ELi2EN4cute5tupleIJNS5_1CILi64EEENS7_ILi128EEES8_EEENS_10bfloat16_tEfNS_4arch4Sm80ELb0ELb0ELb1ELb1ELb0ELb0ELb0ELb0ELi2ELi2ELi4ELi2ELb1EEENS1_24CollectiveEpilogueBwdGQAISA_fSD_Li256ELb1ELb0EEENS1_19SingleTileSchedulerILb1ELb0ELb0ELi128EEEEEEEEEvNT_6ParamsE:
	.zero		1160


//--------------------- .nv.constant0._ZN7cutlass13device_kernelIN5flash19enable_sm80_to_sm89INS1_16FlashAttnBwdSm80INS1_25CollectiveMainloopBwdSm80ILi2ELi2EN4cute5tupleIJNS5_1CILi64EEENS7_ILi128EEES8_EEENS_10bfloat16_tEfNS_4arch4Sm80ELb0ELb0ELb1ELb1ELb1ELb0ELb0ELb0ELi2ELi2ELi4ELi2ELb1EEENS1_24CollectiveEpilogueBwdGQAISA_fSD_Li256ELb1ELb1EEENS1_19SingleTileSchedulerILb1ELb0ELb0ELi128EEEEEEEEEvNT_6ParamsE --------------------------
	.section	.nv.constant0._ZN7cutlass13device_kernelIN5flash19enable_sm80_to_sm89INS1_16FlashAttnBwdSm80INS1_25CollectiveMainloopBwdSm80ILi2ELi2EN4cute5tupleIJNS5_1CILi64EEENS7_ILi128EEES8_EEENS_10bfloat16_tEfNS_4arch4Sm80ELb0ELb0ELb1ELb1ELb1ELb0ELb0ELb0ELi2ELi2ELi4ELi2ELb1EEENS1_24CollectiveEpilogueBwdGQAISA_fSD_Li256ELb1ELb1EEENS1_19SingleTileSchedulerILb1ELb0ELb0ELi128EEEEEEEEEvNT_6ParamsE,"a",@progbits
	.sectionflags	@""
	.align	4
.nv.constant0._ZN7cutlass13device_kernelIN5flash19enable_sm80_to_sm89INS1_16FlashAttnBwdSm80INS1_25CollectiveMainloopBwdSm80ILi2ELi2EN4cute5tupleIJNS5_1CILi64EEENS7_ILi128EEES8_EEENS_10bfloat16_tEfNS_4arch4Sm80ELb0ELb0ELb1ELb1ELb1ELb0ELb0ELb0ELi2ELi2ELi4ELi2ELb1EEENS1_24CollectiveEpilogueBwdGQAISA_fSD_Li256ELb1ELb1EEENS1_19SingleTileSchedulerILb1ELb0ELb0ELi128EEEEEEEEEvNT_6ParamsE:
	.zero		1160


//--------------------- .nv.constant0._ZN7cutlass13device_kernelIN5flash19enable_sm80_to_sm89INS1_16FlashAttnBwdSm80INS1_25CollectiveMainloopBwdSm80ILi2ELi2EN4cute5tupleIJNS5_1CILi64EEENS7_ILi128EEES8_EEENS_10bfloat16_tEfNS_4arch4Sm80ELb0ELb1ELb1ELb0ELb0ELb0ELb0ELb0ELi2ELi2ELi4ELi2ELb1EEENS1_21CollectiveEpilogueBwdISA_SB_SD_Li256ELb0ELb0ELi2EEENS1_19SingleTileSchedulerILb0ELb0ELb0ELi128EEEEEEEEEvNT_6ParamsE --------------------------
	.section	.nv.constant0._ZN7cutlass13device_kernelIN5flash19enable_sm80_to_sm89INS1_16FlashAttnBwdSm80INS1_25CollectiveMainloopBwdSm80ILi2ELi2EN4cute5tupleIJNS5_1CILi64EEENS7_ILi128EEES8_EEENS_10bfloat16_tEfNS_4arch4Sm80ELb0ELb1ELb1ELb0ELb0ELb0ELb0ELb0ELi2ELi2ELi4ELi2ELb1EEENS1_21CollectiveEpilogueBwdISA_SB_SD_Li256ELb0ELb0ELi2EEENS1_19SingleTileSchedulerILb0ELb0ELb0ELi128EEEEEEEEEvNT_6ParamsE,"a",@progbits
	.sectionflags	@""
	.align	4
.nv.constant0._ZN7cutlass13device_kernelIN5flash19enable_sm80_to_sm89INS1_16FlashAttnBwdSm80INS1_25CollectiveMainloopBwdSm80ILi2ELi2EN4cute5tupleIJNS5_1CILi64EEENS7_ILi128EEES8_EEENS_10bfloat16_tEfNS_4arch4Sm80ELb0ELb1ELb1ELb0ELb0ELb0ELb0ELb0ELi2ELi2ELi4ELi2ELb1EEENS1_21CollectiveEpilogueBwdISA_SB_SD_Li256ELb0ELb0ELi2EEENS1_19SingleTileSchedulerILb0ELb0ELb0ELi128EEEEEEEEEvNT_6ParamsE:
	.zero		1152


//--------------------- .nv.constant0._ZN7cutlass13device_kernelIN5flash19enable_sm80_to_sm89INS1_16FlashAttnBwdSm80INS1_25CollectiveMainloopBwdSm80ILi2ELi2EN4cute5tupleIJNS5_1CILi64EEENS7_ILi128EEES8_EEENS_10bfloat16_tEfNS_4arch4Sm80ELb0ELb1ELb1ELb0ELb1ELb0ELb0ELb0ELi2ELi2ELi4ELi2ELb1EEENS1_21CollectiveEpilogueBwdISA_SB_SD_Li256ELb0ELb0ELi2EEENS1_19SingleTileSchedulerILb0ELb0ELb0ELi128EEEEEEEEEvNT_6ParamsE --------------------------
	.section	.nv.constant0._ZN7cutlass13device_kernelIN5flash19enable_sm80_to_sm89INS1_16FlashAttnBwdSm80INS1_25CollectiveMainloopBwdSm80ILi2ELi2EN4cute5tupleIJNS5_1CILi64EEENS7_ILi128EEES8_EEENS_10bfloat16_tEfNS_4arch4Sm80ELb0ELb1ELb1ELb0ELb1ELb0ELb0ELb0ELi2ELi2ELi4ELi2ELb1EEENS1_21CollectiveEpilogueBwdISA_SB_SD_Li256ELb0ELb0ELi2EEENS1_19SingleTileSchedulerILb0ELb0ELb0ELi128EEEEEEEEEvNT_6ParamsE,"a",@progbits
	.sectionflags	@""
	.align	4
.nv.constant0._ZN7cutlass13device_kernelIN5flash19enable_sm80_to_sm89INS1_16FlashAttnBwdSm80INS1_25CollectiveMainloopBwdSm80ILi2ELi2EN4cute5tupleIJNS5_1CILi64EEENS7_ILi128EEES8_EEENS_10bfloat16_tEfNS_4arch4Sm80ELb0ELb1ELb1ELb0ELb1ELb0ELb0ELb0ELi2ELi2ELi4ELi2ELb1EEENS1_21CollectiveEpilogueBwdISA_SB_SD_Li256ELb0ELb0ELi2EEENS1_19SingleTileSchedulerILb0ELb0ELb0ELi128EEEEEEEEEvNT_6ParamsE:
	.zero		1152


//--------------------- .nv.constant0._ZN7cutlass13device_kernelIN5flash19enable_sm80_to_sm89INS1_16FlashAttnBwdSm80INS1_25CollectiveMainloopBwdSm80ILi2ELi2EN4cute5tupleIJNS5_1CILi64EEENS7_ILi128EEES8_EEENS_10bfloat16_tEfNS_4arch4Sm80ELb0ELb1ELb1ELb0ELb0ELb0ELb0ELb0ELi2ELi2ELi4ELi2ELb1EEENS1_24CollectiveEpilogueBwdGQAISA_fSD_Li256ELb0ELb0EEENS1_19SingleTileSchedulerILb0ELb0ELb0ELi128EEEEEEEEEvNT_6ParamsE --------------------------
	.section	.nv.constant0._ZN7cutlass13device_kernelIN5flash19enable_sm80_to_sm89INS1_16FlashAttnBwdSm80INS1_25CollectiveMainloopBwdSm80ILi2ELi2EN4cute5tupleIJNS5_1CILi64EEENS7_ILi128EEES8_EEENS_10bfloat16_tEfNS_4arch4Sm80ELb0ELb1ELb1ELb0ELb0ELb0ELb0ELb0ELi2ELi2ELi4ELi2ELb1EEENS1_24CollectiveEpilogueBwdGQAISA_fSD_Li256ELb0ELb0EEENS1_19SingleTileSchedulerILb0ELb0ELb0ELi128EEEEEEEEEvNT_6ParamsE,"a",@progbits
	.sectionflags	@""
	.align	4
.nv.constant0._ZN7cutlass13device_kernelIN5flash19enable_sm80_to_sm89INS1_16FlashAttnBwdSm80INS1_25CollectiveMainloopBwdSm80ILi2ELi2EN4cute5tupleIJNS5_1CILi64EEENS7_ILi128EEES8_EEENS_10bfloat16_tEfNS_4arch4Sm80ELb0ELb1ELb1ELb0ELb0ELb0ELb0ELb0ELi2ELi2ELi4ELi2ELb1EEENS1_24CollectiveEpilogueBwdGQAISA_fSD_Li256ELb0ELb0EEENS1_19SingleTileSchedulerILb0ELb0ELb0ELi128EEEEEEEEEvNT_6ParamsE:
	.zero		1160


//--------------------- .nv.constant0._ZN7cutlass13device_kernelIN5flash19enable_sm80_to_sm89INS1_16FlashAttnBwdSm80INS1_25CollectiveMainloopBwdSm80ILi2ELi2EN4cute5tupleIJNS5_1CILi64EEENS7_ILi128EEES8_EEENS_10bfloat16_tEfNS_4arch4Sm80ELb0ELb1ELb1ELb0ELb1ELb0ELb0ELb0ELi2ELi2ELi4ELi2ELb1EEENS1_24CollectiveEpilogueBwdGQAISA_fSD_Li256ELb0ELb1EEENS1_19SingleTileSchedulerILb0ELb0ELb0ELi128EEEEEEEEEvNT_6ParamsE --------------------------
	.section	.nv.constant0._ZN7cutlass13device_kernelIN5flash19enable_sm80_to_sm89INS1_16FlashAttnBwdSm80INS1_25CollectiveMainloopBwdSm80ILi2ELi2EN4cute5tupleIJNS5_1CILi64EEENS7_ILi128EEES8_EEENS_10bfloat16_tEfNS_4arch4Sm80ELb0ELb1ELb1ELb0ELb1ELb0ELb0ELb0ELi2ELi2ELi4ELi2ELb1EEENS1_24CollectiveEpilogueBwdGQAISA_fSD_Li256ELb0ELb1EEENS1_19SingleTileSchedulerILb0ELb0ELb0ELi128EEEEEEEEEvNT_6ParamsE,"a",@progbits
	.sectionflags	@""
	.align	4
.nv.constant0._ZN7cutlass13device_kernelIN5flash19enable_sm80_to_sm89INS1_16FlashAttnBwdSm80INS1_25CollectiveMainloopBwdSm80ILi2ELi2EN4cute5tupleIJNS5_1CILi64EEENS7_ILi128EEES8_EEENS_10bfloat16_tEfNS_4arch4Sm80ELb0ELb1ELb1ELb0ELb1ELb0ELb0ELb0ELi2ELi2ELi4ELi2ELb1EEENS1_24CollectiveEpilogueBwdGQAISA_fSD_Li256ELb0ELb1EEENS1_19SingleTileSchedulerILb0ELb0ELb0ELi128EEEEEEEEEvNT_6ParamsE:
	.zero		1160


//--------------------- .nv.constant0._ZN7cutlass13device_kernelIN5flash19enable_sm80_to_sm89INS1_16FlashAttnBwdSm80INS1_25CollectiveMainloopBwdSm80ILi2ELi2EN4cute5tupleIJNS5_1CILi64EEENS7_ILi128EEES8_EEENS_10bfloat16_tEfNS_4arch4Sm80ELb0ELb1ELb1ELb1ELb0ELb0ELb0ELb0ELi2ELi2ELi4ELi2ELb1EEENS1_21CollectiveEpilogueBwdISA_SB_SD_Li256ELb1ELb0ELi2EEENS1_19SingleTileSchedulerILb1ELb0ELb0ELi128EEEEEEEEEvNT_6ParamsE --------------------------
	.section	.nv.constant0._ZN7cutlass13device_kernelIN5flash19enable_sm80_to_sm89INS1_16FlashAttnBwdSm80INS1_25CollectiveMainloopBwdSm80ILi2ELi2EN4cute5tupleIJNS5_1CILi64EEENS7_ILi128EEES8_EEENS_10bfloat16_tEfNS_4arch4Sm80ELb0ELb1ELb1ELb1ELb0ELb0ELb0ELb0ELi2ELi2ELi4ELi2ELb1EEENS1_21CollectiveEpilogueBwdISA_SB_SD_Li256ELb1ELb0ELi2EEENS1_19SingleTileSchedulerILb1ELb0ELb0ELi128EEEEEEEEEvNT_6ParamsE,"a",@progbits
	.sectionflags	@""
	.align	4
.nv.constant0._ZN7cutlass13device_kernelIN5flash19enable_sm80_to_sm89INS1_16FlashAttnBwdSm80INS1_25CollectiveMainloopBwdSm80ILi2ELi2EN4cute5tupleIJNS5_1CILi64EEENS7_ILi128EEES8_EEENS_10bfloat16_tEfNS_4arch4Sm80ELb0ELb1ELb1ELb1ELb0ELb0ELb0ELb0ELi2ELi2ELi4ELi2ELb1EEENS1_21CollectiveEpilogueBwdISA_SB_SD_Li256ELb1ELb0ELi2EEENS1_19SingleTileSchedulerILb1ELb0ELb0ELi128EEEEEEEEEvNT_6ParamsE:
	.zero		1152


//--------------------- .nv.constant0._ZN7cutlass13device_kernelIN5flash19enable_sm80_to_sm89INS1_16FlashAttnBwdSm80INS1_25CollectiveMainloopBwdSm80ILi2ELi2EN4cute5tupleIJNS5_1CILi64EEENS7_ILi128EEES8_EEENS_10bfloat16_tEfNS_4arch4Sm80ELb0ELb1ELb1ELb1ELb1ELb0ELb0ELb0ELi2ELi2ELi4ELi2ELb1EEENS1_21CollectiveEpilogueBwdISA_SB_SD_Li256ELb1ELb0ELi2EEENS1_19SingleTileSchedulerILb1ELb0ELb0ELi128EEEEEEEEEvNT_6ParamsE --------------------------
	.section	.nv.constant0._ZN7cutlass13device_kernelIN5flash19enable_sm80_to_sm89INS1_16FlashAttnBwdSm80INS1_25CollectiveMainloopBwdSm80ILi2ELi2EN4cute5tupleIJNS5_1CILi64EEENS7_ILi128EEES8_EEENS_10bfloat16_tEfNS_4arch4Sm80ELb0ELb1ELb1ELb1ELb1ELb0ELb0ELb0ELi2ELi2ELi4ELi2ELb1EEENS1_21CollectiveEpilogueBwdISA_SB_SD_Li256ELb1ELb0ELi2EEENS1_19SingleTileSchedulerILb1ELb0ELb0ELi128EEEEEEEEEvNT_6ParamsE,"a",@progbits
	.sectionflags	@""
	.align	4
.nv.constant0._ZN7cutlass13device_kernelIN5flash19enable_sm80_to_sm89INS1_16FlashAttnBwdSm80INS1_25CollectiveMainloopBwdSm80ILi2ELi2EN4cute5tupleIJNS5_1CILi64EEENS7_ILi128EEES8_EEENS_10bfloat16_tEfNS_4arch4Sm80ELb0ELb1ELb1ELb1ELb1ELb0ELb0ELb0ELi2ELi2ELi4ELi2ELb1EEENS1_21CollectiveEpilogueBwdISA_SB_SD_Li256ELb1ELb0ELi2EEENS1_19SingleTileSchedulerILb1ELb0ELb0ELi128EEEEEEEEEvNT_6ParamsE:
	.zero		1152


//--------------------- .nv.constant0._ZN7cutlass13device_kernelIN5flash19enable_sm80_to_sm89INS1_16FlashAttnBwdSm80INS1_25CollectiveMainloopBwdSm80ILi2ELi2EN4cute5tupleIJNS5_1CILi64EEENS7_ILi128EEES8_EEENS_10bfloat16_tEfNS_4arch4Sm80ELb0ELb1ELb1ELb1ELb0ELb0ELb0ELb0ELi2ELi2ELi4ELi2ELb1EEENS1_24CollectiveEpilogueBwdGQAISA_fSD_Li256ELb1ELb0EEENS1_19SingleTileSchedulerILb1ELb0ELb0ELi128EEEEEEEEEvNT_6ParamsE --------------------------
	.section	.nv.constant0._ZN7cutlass13device_kernelIN5flash19enable_sm80_to_sm89INS1_16FlashAttnBwdSm80INS1_25CollectiveMainloopBwdSm80ILi2ELi2EN4cute5tupleIJNS5_1CILi64EEENS7_ILi128EEES8_EEENS_10bfloat16_tEfNS_4arch4Sm80ELb0ELb1ELb1ELb1ELb0ELb0ELb0ELb0ELi2ELi2ELi4ELi2ELb1EEENS1_24CollectiveEpilogueBwdGQAISA_fSD_Li256ELb1ELb0EEENS1_19SingleTileSchedulerILb1ELb0ELb0ELi128EEEEEEEEEvNT_6ParamsE,"a",@progbits
	.sectionflags	@""
	.align	4
.nv.constant0._ZN7cutlass13device_kernelIN5flash19enable_sm80_to_sm89INS1_16FlashAttnBwdSm80INS1_25CollectiveMainloopBwdSm80ILi2ELi2EN4cute5tupleIJNS5_1CILi64EEENS7_ILi128EEES8_EEENS_10bfloat16_tEfNS_4arch4Sm80ELb0ELb1ELb1ELb1ELb0ELb0ELb0ELb0ELi2ELi2ELi4ELi2ELb1EEENS1_24CollectiveEpilogueBwdGQAISA_fSD_Li256ELb1ELb0EEENS1_19SingleTileSchedulerILb1ELb0ELb0ELi128EEEEEEEEEvNT_6ParamsE:
	.zero		1160


//--------------------- .nv.constant0._ZN7cutlass13device_kernelIN5flash19enable_sm80_to_sm89INS1_16FlashAttnBwdSm80INS1_25CollectiveMainloopBwdSm80ILi2ELi2EN4cute5tupleIJNS5_1CILi64EEENS7_ILi128EEES8_EEENS_10bfloat16_tEfNS_4arch4Sm80ELb0ELb1ELb1ELb1ELb1ELb0ELb0ELb0ELi2ELi2ELi4ELi2ELb1EEENS1_24CollectiveEpilogueBwdGQAISA_fSD_Li256ELb1ELb1EEENS1_19SingleTileSchedulerILb1ELb0ELb0ELi128EEEEEEEEEvNT_6ParamsE --------------------------
	.section	.nv.constant0._ZN7cutlass13device_kernelIN5flash19enable_sm80_to_sm89INS1_16FlashAttnBwdSm80INS1_25CollectiveMainloopBwdSm80ILi2ELi2EN4cute5tupleIJNS5_1CILi64EEENS7_ILi128EEES8_EEENS_10bfloat16_tEfNS_4arch4Sm80ELb0ELb1ELb1ELb1ELb1ELb0ELb0ELb0ELi2ELi2ELi4ELi2ELb1EEENS1_24CollectiveEpilogueBwdGQAISA_fSD_Li256ELb1ELb1EEENS1_19SingleTileSchedulerILb1ELb0ELb0ELi128EEEEEEEEEvNT_6ParamsE,"a",@progbits
	.sectionflags	@""
	.align	4
.nv.constant0._ZN7cutlass13device_kernelIN5flash19enable_sm80_to_sm89INS1_16FlashAttnBwdSm80INS1_25CollectiveMainloopBwdSm80ILi2ELi2EN4cute5tupleIJNS5_1CILi64EEENS7_ILi128EEES8_EEENS_10bfloat16_tEfNS_4arch4Sm80ELb0ELb1ELb1ELb1ELb1ELb0ELb0ELb0ELi2ELi2ELi4ELi2ELb1EEENS1_24CollectiveEpilogueBwdGQAISA_fSD_Li256ELb1ELb1EEENS1_19SingleTileSchedulerILb1ELb0ELb0ELi128EEEEEEEEEvNT_6ParamsE:
	.zero		1160


//--------------------- .nv.constant0._ZN7cutlass13device_kernelIN5flash19enable_sm80_to_sm89INS1_16FlashAttnBwdSm80INS1_25CollectiveMainloopBwdSm80ILi2ELi2EN4cute5tupleIJNS5_1CILi64EEENS7_ILi128EEES8_EEENS_10bfloat16_tEfNS_4arch4Sm80ELb1ELb0ELb1ELb0ELb0ELb0ELb0ELb0ELi2ELi2ELi4ELi2ELb1EEENS1_21CollectiveEpilogueBwdISA_SB_SD_Li256ELb0ELb0ELi2EEENS1_25SingleTileBwdLPTSchedulerILb0ELi128ELb0EEEEEEEEEvNT_6ParamsE --------------------------
	.section	.nv.constant0._ZN7cutlass13device_kernelIN5flash19enable_sm80_to_sm89INS1_16FlashAttnBwdSm80INS1_25CollectiveMainloopBwdSm80ILi2ELi2EN4cute5tupleIJNS5_1CILi64EEENS7_ILi128EEES8_EEENS_10bfloat16_tEfNS_4arch4Sm80ELb1ELb0ELb1ELb0ELb0ELb0ELb0ELb0ELi2ELi2ELi4ELi2ELb1EEENS1_21CollectiveEpilogueBwdISA_SB_SD_Li256ELb0ELb0ELi2EEENS1_25SingleTileBwdLPTSchedulerILb0ELi128ELb0EEEEEEEEEvNT_6ParamsE,"a",@progbits
	.sectionflags	@""
	.align	4
.nv.constant0._ZN7cutlass13device_kernelIN5flash19enable_sm80_to_sm89INS1_16FlashAttnBwdSm80INS1_25CollectiveMainloopBwdSm80ILi2ELi2EN4cute5tupleIJNS5_1CILi64EEENS7_ILi128EEES8_EEENS_10bfloat16_tEfNS_4arch4Sm80ELb1ELb0ELb1ELb0ELb0ELb0ELb0ELb0ELi2ELi2ELi4ELi2ELb1EEENS1_21CollectiveEpilogueBwdISA_SB_SD_Li256ELb0ELb0ELi2EEENS1_25SingleTileBwdLPTSchedulerILb0ELi128ELb0EEEEEEEEEvNT_6ParamsE:
	.zero		1176


//--------------------- .nv.constant0._ZN7cutlass13device_kernelIN5flash19enable_sm80_to_sm89INS1_16FlashAttnBwdSm80INS1_25CollectiveMainloopBwdSm80ILi2ELi2EN4cute5tupleIJNS5_1CILi64EEENS7_ILi128EEES8_EEENS_10bfloat16_tEfNS_4arch4Sm80ELb1ELb0ELb1ELb0ELb1ELb0ELb0ELb0ELi2ELi2ELi4ELi2ELb1EEENS1_21CollectiveEpilogueBwdISA_SB_SD_Li256ELb0ELb0ELi2EEENS1_25SingleTileBwdLPTSchedulerILb0ELi128ELb1EEEEEEEEEvNT_6ParamsE --------------------------
	.section	.nv.constant0._ZN7cutlass13device_kernelIN5flash19enable_sm80_to_sm89INS1_16FlashAttnBwdSm80INS1_25CollectiveMainloopBwdSm80ILi2ELi2EN4cute5tupleIJNS5_1CILi64EEENS7_ILi128EEES8_EEENS_10bfloat16_tEfNS_4arch4Sm80ELb1ELb0ELb1ELb0ELb1ELb0ELb0ELb0ELi2ELi2ELi4ELi2ELb1EEENS1_21CollectiveEpilogueBwdISA_SB_SD_Li256ELb0ELb0ELi2EEENS1_25SingleTileBwdLPTSchedulerILb0ELi128ELb1EEEEEEEEEvNT_6ParamsE,"a",@progbits
	.sectionflags	@""
	.align	4
.nv.constant0._ZN7cutlass13device_kernelIN5flash19enable_sm80_to_sm89INS1_16FlashAttnBwdSm80INS1_25CollectiveMainloopBwdSm80ILi2ELi2EN4cute5tupleIJNS5_1CILi64EEENS7_ILi128EEES8_EEENS_10bfloat16_tEfNS_4arch4Sm80ELb1ELb0ELb1ELb0ELb1ELb0ELb0ELb0ELi2ELi2ELi4ELi2ELb1EEENS1_21CollectiveEpilogueBwdISA_SB_SD_Li256ELb0ELb0ELi2EEENS1_25SingleTileBwdLPTSchedulerILb0ELi128ELb1EEEEEEEEEvNT_6ParamsE:
	.zero		1176


//--------------------- .nv.constant0._ZN7cutlass13device_kernelIN5flash19enable_sm80_to_sm89INS1_16FlashAttnBwdSm80INS1_25CollectiveMainloopBwdSm80ILi2ELi2EN4cute5tupleIJNS5_1CILi64EEENS7_ILi128EEES8_EEENS_10bfloat16_tEfNS_4arch4Sm80ELb1ELb0ELb1ELb0ELb0ELb0ELb0ELb0ELi2ELi2ELi4ELi2ELb1EEENS1_24CollectiveEpilogueBwdGQAISA_fSD_Li256ELb0ELb0EEENS1_25SingleTileBwdLPTSchedulerILb0ELi128ELb0EEEEEEEEEvNT_6ParamsE --------------------------
	.section	.nv.constant0._ZN7cutlass13device_kernelIN5flash19enable_sm80_to_sm89INS1_16FlashAttnBwdSm80INS1_25CollectiveMainloopBwdSm80ILi2ELi2EN4cute5tupleIJNS5_1CILi64EEENS7_ILi128EEES8_EEENS_10bfloat16_tEfNS_4arch4Sm80ELb1ELb0ELb1ELb0ELb0ELb0ELb0ELb0ELi2ELi2ELi4ELi2ELb1EEENS1_24CollectiveEpilogueBwdGQAISA_fSD_Li256ELb0ELb0EEENS1_25SingleTileBwdLPTSchedulerILb0ELi128ELb0EEEEEEEEEvNT_6ParamsE,"a",@progbits
	.sectionflags	@""
	.align	4
.nv.constant0._ZN7cutlass13device_kernelIN5flash19enable_sm80_to_sm89INS1_16FlashAttnBwdSm80INS1_25CollectiveMainloopBwdSm80ILi2ELi2EN4cute5tupleIJNS5_1CILi64EEENS7_ILi128EEES8_EEENS_10bfloat16_tEfNS_4arch4Sm80ELb1ELb0ELb1ELb0ELb0ELb0ELb0ELb0ELi2ELi2ELi4ELi2ELb1EEENS1_24CollectiveEpilogueBwdGQAISA_fSD_Li256ELb0ELb0EEENS1_25SingleTileBwdLPTSchedulerILb0ELi128ELb0EEEEEEEEEvNT_6ParamsE:
	.zero		1184


//--------------------- .nv.constant0._ZN7cutlass13device_kernelIN5flash19enable_sm80_to_sm89INS1_16FlashAttnBwdSm80INS1_25CollectiveMainloopBwdSm80ILi2ELi2EN4cute5tupleIJNS5_1CILi64EEENS7_ILi128EEES8_EEENS_10bfloat16_tEfNS_4arch4Sm80ELb1ELb0ELb1ELb0ELb1ELb0ELb0ELb0ELi2ELi2ELi4ELi2ELb1EEENS1_24CollectiveEpilogueBwdGQAISA_fSD_Li256ELb0ELb1EEENS1_25SingleTileBwdLPTSchedulerILb0ELi128ELb1EEEEEEEEEvNT_6ParamsE --------------------------
	.section	.nv.constant0._ZN7cutlass13device_kernelIN5flash19enable_sm80_to_sm89INS1_16FlashAttnBwdSm80INS1_25CollectiveMainloopBwdSm80ILi2ELi2EN4cute5tupleIJNS5_1CILi64EEENS7_ILi128EEES8_EEENS_10bfloat16_tEfNS_4arch4Sm80ELb1ELb0ELb1ELb0ELb1ELb0ELb0ELb0ELi2ELi2ELi4ELi2ELb1EEENS1_24CollectiveEpilogueBwdGQAISA_fSD_Li256ELb0ELb1EEENS1_25SingleTileBwdLPTSchedulerILb0ELi128ELb1EEEEEEEEEvNT_6ParamsE,"a",@progbits
	.sectionflags	@""
	.align	4
.nv.constant0._ZN7cutlass13device_kernelIN5flash19enable_sm80_to_sm89INS1_16FlashAttnBwdSm80INS1_25CollectiveMainloopBwdSm80ILi2ELi2EN4cute5tupleIJNS5_1CILi64EEENS7_ILi128EEES8_EEENS_10bfloat16_tEfNS_4arch4Sm80ELb1ELb0ELb1ELb0ELb1ELb0ELb0ELb0ELi2ELi2ELi4ELi2ELb1EEENS1_24CollectiveEpilogueBwdGQAISA_fSD_Li256ELb0ELb1EEENS1_25SingleTileBwdLPTSchedulerILb0ELi128ELb1EEEEEEEEEvNT_6ParamsE:
	.zero		1184


//--------------------- .nv.constant0._ZN7cutlass13device_kernelIN5flash22FlashAttnBwdPreprocessIN4cute5tupleIJNS3_1CILi64EEES6_EEENS_10bfloat16_tEfNS_4arch4Sm80ELb1ELb0EEEEEvNT_6ParamsE --------------------------
	.section	.nv.constant0._ZN7cutlass13device_kernelIN5flash22FlashAttnBwdPreprocessIN4cute5tupleIJNS3_1CILi64EEES6_EEENS_10bfloat16_tEfNS_4arch4Sm80ELb1ELb0EEEEEvNT_6ParamsE,"a",@progbits
	.sectionflags	@""
	.align	4
.nv.constant0._ZN7cutlass13device_kernelIN5flash22FlashAttnBwdPreprocessIN4cute5tupleIJNS3_1CILi64EEES6_EEENS_10bfloat16_tEfNS_4arch4Sm80ELb1ELb0EEEEEvNT_6ParamsE:
	.zero		768


//--------------------- .nv.constant0._ZN7cutlass13device_kernelIN5flash19enable_sm80_to_sm89INS1_16FlashAttnBwdSm80INS1_25CollectiveMainloopBwdSm80ILi2ELi2EN4cute5tupleIJNS5_1CILi64EEENS7_ILi128EEES8_EEENS_10bfloat16_tEfNS_4arch4Sm80ELb1ELb0ELb1ELb1ELb0ELb0ELb0ELb0ELi2ELi2ELi4ELi2ELb1EEENS1_21CollectiveEpilogueBwdISA_SB_SD_Li256ELb1ELb0ELi2EEENS1_25SingleTileBwdLPTSchedulerILb1ELi128ELb0EEEEEEEEEvNT_6ParamsE --------------------------
	.section	.nv.constant0._ZN7cutlass13device_kernelIN5flash19enable_sm80_to_sm89INS1_16FlashAttnBwdSm80INS1_25CollectiveMainloopBwdSm80ILi2ELi2EN4cute5tupleIJNS5_1CILi64EEENS7_ILi128EEES8_EEENS_10bfloat16_tEfNS_4arch4Sm80ELb1ELb0ELb1ELb1ELb0ELb0ELb0ELb0ELi2ELi2ELi4ELi2ELb1EEENS1_21CollectiveEpilogueBwdISA_SB_SD_Li256ELb1ELb0ELi2EEENS1_25SingleTileBwdLPTSchedulerILb1ELi128ELb0EEEEEEEEEvNT_6ParamsE,"a",@progbits
	.sectionflags	@""
	.align	4
.nv.constant0._ZN7cutlass13device_kernelIN5flash19enable_sm80_to_sm89INS1_16FlashAttnBwdSm80INS1_25CollectiveMainloopBwdSm80ILi2ELi2EN4cute5tupleIJNS5_1CILi64EEENS7_ILi128EEES8_EEENS_10bfloat16_tEfNS_4arch4Sm80ELb1ELb0ELb1ELb1ELb0ELb0ELb0ELb0ELi2ELi2ELi4ELi2ELb1EEENS1_21CollectiveEpilogueBwdISA_SB_SD_Li256ELb1ELb0ELi2EEENS1_25SingleTileBwdLPTSchedulerILb1ELi128ELb0EEEEEEEEEvNT_6ParamsE:
	.zero		1176


//--------------------- .nv.constant0._ZN7cutlass13device_kernelIN5flash19enable_sm80_to_sm89INS1_16FlashAttnBwdSm80INS1_25CollectiveMainloopBwdSm80ILi2ELi2EN4cute5tupleIJNS5_1CILi64EEENS7_ILi128EEES8_EEENS_10bfloat16_tEfNS_4arch4Sm80ELb1ELb0ELb1ELb1ELb1ELb0ELb0ELb0ELi2ELi2ELi4ELi2ELb1EEENS1_21CollectiveEpilogueBwdISA_SB_SD_Li256ELb1ELb0ELi2EEENS1_25SingleTileBwdLPTSchedulerILb1ELi128ELb1EEEEEEEEEvNT_6ParamsE --------------------------
	.section	.nv.constant0._ZN7cutlass13device_kernelIN5flash19enable_sm80_to_sm89INS1_16FlashAttnBwdSm80INS1_25CollectiveMainloopBwdSm80ILi2ELi2EN4cute5tupleIJNS5_1CILi64EEENS7_ILi128EEES8_EEENS_10bfloat16_tEfNS_4arch4Sm80ELb1ELb0ELb1ELb1ELb1ELb0ELb0ELb0ELi2ELi2ELi4ELi2ELb1EEENS1_21CollectiveEpilogueBwdISA_SB_SD_Li256ELb1ELb0ELi2EEENS1_25SingleTileBwdLPTSchedulerILb1ELi128ELb1EEEEEEEEEvNT_6ParamsE,"a",@progbits
	.sectionflags	@""
	.align	4
.nv.constant0._ZN7cutlass13device_kernelIN5flash19enable_sm80_to_sm89INS1_16FlashAttnBwdSm80INS1_25CollectiveMainloopBwdSm80ILi2ELi2EN4cute5tupleIJNS5_1CILi64EEENS7_ILi128EEES8_EEENS_10bfloat16_tEfNS_4arch4Sm80ELb1ELb0ELb1ELb1ELb1ELb0ELb0ELb0ELi2ELi2ELi4ELi2ELb1EEENS1_21CollectiveEpilogueBwdISA_SB_SD_Li256ELb1ELb0ELi2EEENS1_25SingleTileBwdLPTSchedulerILb1ELi128ELb1EEEEEEEEEvNT_6ParamsE:
	.zero		1176


//--------------------- .nv.constant0._ZN7cutlass13device_kernelIN5flash19enable_sm80_to_sm89INS1_16FlashAttnBwdSm80INS1_25CollectiveMainloopBwdSm80ILi2ELi2EN4cute5tupleIJNS5_1CILi64EEENS7_ILi128EEES8_EEENS_10bfloat16_tEfNS_4arch4Sm80ELb1ELb0ELb1ELb1ELb0ELb0ELb0ELb0ELi2ELi2ELi4ELi2ELb1EEENS1_24CollectiveEpilogueBwdGQAISA_fSD_Li256ELb1ELb0EEENS1_25SingleTileBwdLPTSchedulerILb1ELi128ELb0EEEEEEEEEvNT_6ParamsE --------------------------
	.section	.nv.constant0._ZN7cutlass13device_kernelIN5flash19enable_sm80_to_sm89INS1_16FlashAttnBwdSm80INS1_25CollectiveMainloopBwdSm80ILi2ELi2EN4cute5tupleIJNS5_1CILi64EEENS7_ILi128EEES8_EEENS_10bfloat16_tEfNS_4arch4Sm80ELb1ELb0ELb1ELb1ELb0ELb0ELb0ELb0ELi2ELi2ELi4ELi2ELb1EEENS1_24CollectiveEpilogueBwdGQAISA_fSD_Li256ELb1ELb0EEENS1_25SingleTileBwdLPTSchedulerILb1ELi128ELb0EEEEEEEEEvNT_6ParamsE,"a",@progbits
	.sectionflags	@""
	.align	4
.nv.constant0._ZN7cutlass13device_kernelIN5flash19enable_sm80_to_sm89INS1_16FlashAttnBwdSm80INS1_25CollectiveMainloopBwdSm80ILi2ELi2EN4cute5tupleIJNS5_1CILi64EEENS7_ILi128EEES8_EEENS_10bfloat16_tEfNS_4arch4Sm80ELb1ELb0ELb1ELb1ELb0ELb0ELb0ELb0ELi2ELi2ELi4ELi2ELb1EEENS1_24CollectiveEpilogueBwdGQAISA_fSD_Li256ELb1ELb0EEENS1_25SingleTileBwdLPTSchedulerILb1ELi128ELb0EEEEEEEEEvNT_6ParamsE:
	.zero		1184


//--------------------- .nv.constant0._ZN7cutlass13device_kernelIN5flash32FlashAttnBwdPostprocessConvertdQIN4cute5tupleIJNS3_1CILi64EEES6_EEENS_10bfloat16_tEfNS_4arch4Sm80ELi256ENS3_8TiledMMAINS3_8MMA_AtomIJNS3_30SM80_16x8x16_F32BF16BF16F32_TNEEEENS3_6LayoutINS4_IJNS5_ILi2EEENS5_ILi4EEENS5_ILi1EEEEEENS4_IJSI_SG_NS5_ILi0EEEEEEEENS4_IJNS5_ILi32EEES6_NS5_ILi16EEEEEEEELb0EEEEEvNT_6ParamsE --------------------------
	.section	.nv.constant0._ZN7cutlass13device_kernelIN5flash32FlashAttnBwdPostprocessConvertdQIN4cute5tupleIJNS3_1CILi64EEES6_EEENS_10bfloat16_tEfNS_4arch4Sm80ELi256ENS3_8TiledMMAINS3_8MMA_AtomIJNS3_30SM80_16x8x16_F32BF16BF16F32_TNEEEENS3_6LayoutINS4_IJNS5_ILi2EEENS5_ILi4EEENS5_ILi1EEEEEENS4_IJSI_SG_NS5_ILi0EEEEEEEENS4_IJNS5_ILi32EEES6_NS5_ILi16EEEEEEEELb0EEEEEvNT_6ParamsE,"a",@progbits
	.sectionflags	@""
	.align	4
.nv.constant0._ZN7cutlass13device_kernelIN5flash32FlashAttnBwdPostprocessConvertdQIN4cute5tupleIJNS3_1CILi64EEES6_EEENS_10bfloat16_tEfNS_4arch4Sm80ELi256ENS3_8TiledMMAINS3_8MMA_AtomIJNS3_30SM80_16x8x16_F32BF16BF16F32_TNEEEENS3_6LayoutINS4_IJNS5_ILi2EEENS5_ILi4EEENS5_ILi1EEEEEENS4_IJSI_SG_NS5_ILi0EEEEEEEENS4_IJNS5_ILi32EEES6_NS5_ILi16EEEEEEEELb0EEEEEvNT_6ParamsE:
	.zero		640


//--------------------- .nv.constant0._ZN7cutlass13device_kernelIN5flash19enable_sm80_to_sm89INS1_16FlashAttnBwdSm80INS1_25CollectiveMainloopBwdSm80ILi2ELi2EN4cute5tupleIJNS5_1CILi64EEENS7_ILi128EEES8_EEENS_10bfloat16_tEfNS_4arch4Sm80ELb1ELb0ELb1ELb1ELb1ELb0ELb0ELb0ELi2ELi2ELi4ELi2ELb1EEENS1_24CollectiveEpilogueBwdGQAISA_fSD_Li256ELb1ELb1EEENS1_25SingleTileBwdLPTSchedulerILb1ELi128ELb1EEEEEEEEEvNT_6ParamsE --------------------------
	.section	.nv.constant0._ZN7cutlass13device_kernelIN5flash19enable_sm80_to_sm89INS1_16FlashAttnBwdSm80INS1_25CollectiveMainloopBwdSm80ILi2ELi2EN4cute5tupleIJNS5_1CILi64EEENS7_ILi128EEES8_EEENS_10bfloat16_tEfNS_4arch4Sm80ELb1ELb0ELb1ELb1ELb1ELb0ELb0ELb0ELi2ELi2ELi4ELi2ELb1EEENS1_24CollectiveEpilogueBwdGQAISA_fSD_Li256ELb1ELb1EEENS1_25SingleTileBwdLPTSchedulerILb1ELi128ELb1EEEEEEEEEvNT_6ParamsE,"a",@progbits
	.sectionflags	@""
	.align	4
.nv.constant0._ZN7cutlass13device_kernelIN5flash19enable_sm80_to_sm89INS1_16FlashAttnBwdSm80INS1_25CollectiveMainloopBwdSm80ILi2ELi2EN4cute5tupleIJNS5_1CILi64EEENS7_ILi128EEES8_EEENS_10bfloat16_tEfNS_4arch4Sm80ELb1ELb0ELb1ELb1ELb1ELb0ELb0ELb0ELi2ELi2ELi4ELi2ELb1EEENS1_24CollectiveEpilogueBwdGQAISA_fSD_Li256ELb1ELb1EEENS1_25SingleTileBwdLPTSchedulerILb1ELi128ELb1EEEEEEEEEvNT_6ParamsE:
	.zero		1184


//--------------------- .nv.constant0._ZN7cutlass13device_kernelIN5flash22FlashAttnBwdPreprocessIN4cute5tupleIJNS3_1CILi64EEES6_EEENS_10bfloat16_tEfNS_4arch4Sm80ELb1ELb1EEEEEvNT_6ParamsE --------------------------
	.section	.nv.constant0._ZN7cutlass13device_kernelIN5flash22FlashAttnBwdPreprocessIN4cute5tupleIJNS3_1CILi64EEES6_EEENS_10bfloat16_tEfNS_4arch4Sm80ELb1ELb1EEEEEvNT_6ParamsE,"a",@progbits
	.sectionflags	@""
	.align	4
.nv.constant0._ZN7cutlass13device_kernelIN5flash22FlashAttnBwdPreprocessIN4cute5tupleIJNS3_1CILi64EEES6_EEENS_10bfloat16_tEfNS_4arch4Sm80ELb1ELb1EEEEEvNT_6ParamsE:
	.zero		768


//--------------------- .nv.constant0._ZN7cutlass13device_kernelIN5flash19enable_sm80_to_sm89INS1_16FlashAttnBwdSm80INS1_25CollectiveMainloopBwdSm80ILi2ELi2EN4cute5tupleIJNS5_1CILi128EEES8_NS7_ILi64EEEEEENS_10bfloat16_tEfNS_4arch4Sm80ELb0ELb0ELb1ELb0ELb0ELb0ELb0ELb0ELi2ELi4ELi4ELi4ELb0EEENS1_21CollectiveEpilogueBwdISA_SB_SD_Li256ELb0ELb0ELi2EEENS1_19SingleTileSchedulerILb0ELb0ELb0ELi128EEEEEEEEEvNT_6ParamsE --------------------------
	.section	.nv.constant0._ZN7cutlass13device_kernelIN5flash19enable_sm80_to_sm89INS1_16FlashAttnBwdSm80INS1_25CollectiveMainloopBwdSm80ILi2ELi2EN4cute5tupleIJNS5_1CILi128EEES8_NS7_ILi64EEEEEENS_10bfloat16_tEfNS_4arch4Sm80ELb0ELb0ELb1ELb0ELb0ELb0ELb0ELb0ELi2ELi4ELi4ELi4ELb0EEENS1_21CollectiveEpilogueBwdISA_SB_SD_Li256ELb0ELb0ELi2EEENS1_19SingleTileSchedulerILb0ELb0ELb0ELi128EEEEEEEEEvNT_6ParamsE,"a",@progbits
	.sectionflags	@""
	.align	4
.nv.constant0._ZN7cutlass13device_kernelIN5flash19enable_sm80_to_sm89INS1_16FlashAttnBwdSm80INS1_25CollectiveMainloopBwdSm80ILi2ELi2EN4cute5tupleIJNS5_1CILi128EEES8_NS7_ILi64EEEEEENS_10bfloat16_tEfNS_4arch4Sm80ELb0ELb0ELb1ELb0ELb0ELb0ELb0ELb0ELi2ELi4ELi4ELi4ELb0EEENS1_21CollectiveEpilogueBwdISA_SB_SD_Li256ELb0ELb0ELi2EEENS1_19SingleTileSchedulerILb0ELb0ELb0ELi128EEEEEEEEEvNT_6ParamsE:
	.zero		1152


//--------------------- .nv.constant0._ZN7cutlass13device_kernelIN5flash19enable_sm80_to_sm89INS1_16FlashAttnBwdSm80INS1_25CollectiveMainloopBwdSm80ILi2ELi2EN4cute5tupleIJNS5_1CILi128EEES8_NS7_ILi64EEEEEENS_10bfloat16_tEfNS_4arch4Sm80ELb0ELb0ELb1ELb0ELb1ELb0ELb0ELb0ELi2ELi4ELi4ELi4ELb0EEENS1_21CollectiveEpilogueBwdISA_SB_SD_Li256ELb0ELb0ELi2EEENS1_19SingleTileSchedulerILb0ELb0ELb0ELi128EEEEEEEEEvNT_6ParamsE --------------------------
	.section	.nv.constant0._ZN7cutlass13device_kernelIN5flash19enable_sm80_to_sm89INS1_16FlashAttnBwdSm80INS1_25CollectiveMainloopBwdSm80ILi2ELi2EN4cute5tupleIJNS5_1CILi128EEES8_NS7_ILi64EEEEEENS_10bfloat16_tEfNS_4arch4Sm80ELb0ELb0ELb1ELb0ELb1ELb0ELb0ELb0ELi2ELi4ELi4ELi4ELb0EEENS1_21CollectiveEpilogueBwdISA_SB_SD_Li256ELb0ELb0ELi2EEENS1_19SingleTileSchedulerILb0ELb0ELb0ELi128EEEEEEEEEvNT_6ParamsE,"a",@progbits
	.sectionflags	@""
	.align	4
.nv.constant0._ZN7cutlass13device_kernelIN5flash19enable_sm80_to_sm89INS1_16FlashAttnBwdSm80INS1_25CollectiveMainloopBwdSm80ILi2ELi2EN4cute5tupleIJNS5_1CILi128EEES8_NS7_ILi64EEEEEENS_10bfloat16_tEfNS_4arch4Sm80ELb0ELb0ELb1ELb0ELb1ELb0ELb0ELb0ELi2ELi4ELi4ELi4ELb0EEENS1_21CollectiveEpilogueBwdISA_SB_SD_Li256ELb0ELb0ELi2EEENS1_19SingleTileSchedulerILb0ELb0ELb0ELi128EEEEEEEEEvNT_6ParamsE:
	.zero		1152


//--------------------- .nv.constant0._ZN7cutlass13device_kernelIN5flash19enable_sm80_to_sm89INS1_16FlashAttnBwdSm80INS1_25CollectiveMainloopBwdSm80ILi2ELi2EN4cute5tupleIJNS5_1CILi128EEES8_NS7_ILi64EEEEEENS_10bfloat16_tEfNS_4arch4Sm80ELb0ELb0ELb1ELb0ELb0ELb0ELb0ELb0ELi2ELi4ELi4ELi4ELb0EEENS1_24CollectiveEpilogueBwdGQAISA_fSD_Li256ELb0ELb0EEENS1_19SingleTileSchedulerILb0ELb0ELb0ELi128EEEEEEEEEvNT_6ParamsE --------------------------
	.section	.nv.constant0._ZN7cutlass13device_kernelIN5flash19enable_sm80_to_sm89INS1_16FlashAttnBwdSm80INS1_25CollectiveMainloopBwdSm80ILi2ELi2EN4cute5tupleIJNS5_1CILi128EEES8_NS7_ILi64EEEEEENS_10bfloat16_tEfNS_4arch4Sm80ELb0ELb0ELb1ELb0ELb0ELb0ELb0ELb0ELi2ELi4ELi4ELi4ELb0EEENS1_24CollectiveEpilogueBwdGQAISA_fSD_Li256ELb0ELb0EEENS1_19SingleTileSchedulerILb0ELb0ELb0ELi128EEEEEEEEEvNT_6ParamsE,"a",@progbits
	.sectionflags	@""
	.align	4
.nv.constant0._ZN7cutlass13device_kernelIN5flash19enable_sm80_to_sm89INS1_16FlashAttnBwdSm80INS1_25CollectiveMainloopBwdSm80ILi2ELi2EN4cute5tupleIJNS5_1CILi128EEES8_NS7_ILi64EEEEEENS_10bfloat16_tEfNS_4arch4Sm80ELb0ELb0ELb1ELb0ELb0ELb0ELb0ELb0ELi2ELi4ELi4ELi4ELb0EEENS1_24CollectiveEpilogueBwdGQAISA_fSD_Li256ELb0ELb0EEENS1_19SingleTileSchedulerILb0ELb0ELb0ELi128EEEEEEEEEvNT_6ParamsE:
	.zero		1160


//--------------------- .nv.constant0._ZN7cutlass13device_kernelIN5flash19enable_sm80_to_sm89INS1_16FlashAttnBwdSm80INS1_25CollectiveMainloopBwdSm80ILi2ELi2EN4cute5tupleIJNS5_1CILi128EEES8_NS7_ILi64EEEEEENS_10bfloat16_tEfNS_4arch4Sm80ELb0ELb0ELb1ELb0ELb1ELb0ELb0ELb0ELi2ELi4ELi4ELi4ELb0EEENS1_24CollectiveEpilogueBwdGQAISA_fSD_Li256ELb0ELb1EEENS1_19SingleTileSchedulerILb0ELb0ELb0ELi128EEEEEEEEEvNT_6ParamsE --------------------------
	.section	.nv.constant0._ZN7cutlass13device_kernelIN5flash19enable_sm80_to_sm89INS1_16FlashAttnBwdSm80INS1_25CollectiveMainloopBwdSm80ILi2ELi2EN4cute5tupleIJNS5_1CILi128EEES8_NS7_ILi64EEEEEENS_10bfloat16_tEfNS_4arch4Sm80ELb0ELb0ELb1ELb0ELb1ELb0ELb0ELb0ELi2ELi4ELi4ELi4ELb0EEENS1_24CollectiveEpilogueBwdGQAISA_fSD_Li256ELb0ELb1EEENS1_19SingleTileSchedulerILb0ELb0ELb0ELi128EEEEEEEEEvNT_6ParamsE,"a",@progbits
	.sectionflags	@""
	.align	4
.nv.constant0._ZN7cutlass13device_kernelIN5flash19enable_sm80_to_sm89INS1_16FlashAttnBwdSm80INS1_25CollectiveMainloopBwdSm80ILi2ELi2EN4cute5tupleIJNS5_1CILi128EEES8_NS7_ILi64EEEEEENS_10bfloat16_tEfNS_4arch4Sm80ELb0ELb0ELb1ELb0ELb1ELb0ELb0ELb0ELi2ELi4ELi4ELi4ELb0EEENS1_24CollectiveEpilogueBwdGQAISA_fSD_Li256ELb0ELb1EEENS1_19SingleTileSchedulerILb0ELb0ELb0ELi128EEEEEEEEEvNT_6ParamsE:
	.zero		1160


//--------------------- .nv.constant0._ZN7cutlass13device_kernelIN5flash19enable_sm80_to_sm89INS1_16FlashAttnBwdSm80INS1_25CollectiveMainloopBwdSm80ILi2ELi2EN4cute5tupleIJNS5_1CILi128EEES8_NS7_ILi64EEEEEENS_10bfloat16_tEfNS_4arch4Sm80ELb0ELb0ELb1ELb1ELb0ELb0ELb0ELb0ELi2ELi4ELi4ELi4ELb0EEENS1_21CollectiveEpilogueBwdISA_SB_SD_Li256ELb1ELb0ELi2EEENS1_19SingleTileSchedulerILb1ELb0ELb0ELi128EEEEEEEEEvNT_6ParamsE --------------------------
	.section	.nv.constant0._ZN7cutlass13device_kernelIN5flash19enable_sm80_to_sm89INS1_16FlashAttnBwdSm80INS1_25CollectiveMainloopBwdSm80ILi2ELi2EN4cute5tupleIJNS5_1CILi128EEES8_NS7_ILi64EEEEEENS_10bfloat16_tEfNS_4arch4Sm80ELb0ELb0ELb1ELb1ELb0ELb0ELb0ELb0ELi2ELi4ELi4ELi4ELb0EEENS1_21CollectiveEpilogueBwdISA_SB_SD_Li256ELb1ELb0ELi2EEENS1_19SingleTileSchedulerILb1ELb0ELb0ELi128EEEEEEEEEvNT_6ParamsE,"a",@progbits
	.sectionflags	@""
	.align	4
.nv.constant0._ZN7cutlass13device_kernelIN5flash19enable_sm80_to_sm89INS1_16FlashAttnBwdSm80INS1_25CollectiveMainloopBwdSm80ILi2ELi2EN4cute5tupleIJNS5_1CILi128EEES8_NS7_ILi64EEEEEENS_10bfloat16_tEfNS_4arch4Sm80ELb0ELb0ELb1ELb1ELb0ELb0ELb0ELb0ELi2ELi4ELi4ELi4ELb0EEENS1_21CollectiveEpilogueBwdISA_SB_SD_Li256ELb1ELb0ELi2EEENS1_19SingleTileSchedulerILb1ELb0ELb0ELi128EEEEEEEEEvNT_6ParamsE:
	.zero		1152


//--------------------- .nv.constant0._ZN7cutlass13device_kernelIN5flash19enable_sm80_to_sm89INS1_16FlashAttnBwdSm80INS1_25CollectiveMainloopBwdSm80ILi2ELi2EN4cute5tupleIJNS5_1CILi128EEES8_NS7_ILi64EEEEEENS_10bfloat16_tEfNS_4arch4Sm80ELb0ELb0ELb1ELb1ELb1ELb0ELb0ELb0ELi2ELi4ELi4ELi4ELb0EEENS1_21CollectiveEpilogueBwdISA_SB_SD_Li256ELb1ELb0ELi2EEENS1_19SingleTileSchedulerILb1ELb0ELb0ELi128EEEEEEEEEvNT_6ParamsE --------------------------
	.section	.nv.constant0._ZN7cutlass13device_kernelIN5flash19enable_sm80_to_sm89INS1_16FlashAttnBwdSm80INS1_25CollectiveMainloopBwdSm80ILi2ELi2EN4cute5tupleIJNS5_1CILi128EEES8_NS7_ILi64EEEEEENS_10bfloat16_tEfNS_4arch4Sm80ELb0ELb0ELb1ELb1ELb1ELb0ELb0ELb0ELi2ELi4ELi4ELi4ELb0EEENS1_21CollectiveEpilogueBwdISA_SB_SD_Li256ELb1ELb0ELi2EEENS1_19SingleTileSchedulerILb1ELb0ELb0ELi128EEEEEEEEEvNT_6ParamsE,"a",@progbits
	.sectionflags	@""
	.align	4
.nv.constant0._ZN7cutlass13device_kernelIN5flash19enable_sm80_to_sm89INS1_16FlashAttnBwdSm80INS1_25CollectiveMainloopBwdSm80ILi2ELi2EN4cute5tupleIJNS5_1CILi128EEES8_NS7_ILi64EEEEEENS_10bfloat16_tEfNS_4arch4Sm80ELb0ELb0ELb1ELb1ELb1ELb0ELb0ELb0ELi2ELi4ELi4ELi4ELb0EEENS1_21CollectiveEpilogueBwdISA_SB_SD_Li256ELb1ELb0ELi2EEENS1_19SingleTileSchedulerILb1ELb0ELb0ELi128EEEEEEEEEvNT_6ParamsE:
	.zero		1152


//--------------------- .nv.constant0._ZN7cutlass13device_kernelIN5flash19enable_sm80_to_sm89INS1_16FlashAttnBwdSm80INS1_25CollectiveMainloopBwdSm80ILi2ELi2EN4cute5tupleIJNS5_1CILi128EEES8_NS7_ILi64EEEEEENS_10bfloat16_tEfNS_4arch4Sm80ELb0ELb0ELb1ELb1ELb0ELb0ELb0ELb0ELi2ELi4ELi4ELi4ELb0EEENS1_24CollectiveEpilogueBwdGQAISA_fSD_Li256ELb1ELb0EEENS1_19SingleTileSchedulerILb1ELb0ELb0ELi128EEEEEEEEEvNT_6ParamsE --------------------------
	.section	.nv.constant0._ZN7cutlass13device_kernelIN5flash19enable_sm80_to_sm89INS1_16FlashAttnBwdSm80INS1_25CollectiveMainloopBwdSm80ILi2ELi2EN4cute5tupleIJNS5_1CILi128EEES8_NS7_ILi64EEEEEENS_10bfloat16_tEfNS_4arch4Sm80ELb0ELb0ELb1ELb1ELb0ELb0ELb0ELb0ELi2ELi4ELi4ELi4ELb0EEENS1_24CollectiveEpilogueBwdGQAISA_fSD_Li256ELb1ELb0EEENS1_19SingleTileSchedulerILb1ELb0ELb0ELi128EEEEEEEEEvNT_6ParamsE,"a",@progbits
	.sectionflags	@""
	.align	4
.nv.constant0._ZN7cutlass13device_kernelIN5flash19enable_sm80_to_sm89INS1_16FlashAttnBwdSm80INS1_25CollectiveMainloopBwdSm80ILi2ELi2EN4cute5tupleIJNS5_1CILi128EEES8_NS7_ILi64EEEEEENS_10bfloat16_tEfNS_4arch4Sm80ELb0ELb0ELb1ELb1ELb0ELb0ELb0ELb0ELi2ELi4ELi4ELi4ELb0EEENS1_24CollectiveEpilogueBwdGQAISA_fSD_Li256ELb1ELb0EEENS1_19SingleTileSchedulerILb1ELb0ELb0ELi128EEEEEEEEEvNT_6ParamsE:
	.zero		1160


//--------------------- .nv.constant0._ZN7cutlass13device_kernelIN5flash19enable_sm80_to_sm89INS1_16FlashAttnBwdSm80INS1_25CollectiveMainloopBwdSm80ILi2ELi2EN4cute5tupleIJNS5_1CILi128EEES8_NS7_ILi64EEEEEENS_10bfloat16_tEfNS_4arch4Sm80ELb0ELb0ELb1ELb1ELb1ELb0ELb0ELb0ELi2ELi4ELi4ELi4ELb0EEENS1_24CollectiveEpilogueBwdGQAISA_fSD_Li256ELb1ELb1EEENS1_19SingleTileSchedulerILb1ELb0ELb0ELi128EEEEEEEEEvNT_6ParamsE --------------------------
	.section	.nv.constant0._ZN7cutlass13device_kernelIN5flash19enable_sm80_to_sm89INS1_16FlashAttnBwdSm80INS1_25CollectiveMainloopBwdSm80ILi2ELi2EN4cute5tupleIJNS5_1CILi128EEES8_NS7_ILi64EEEEEENS_10bfloat16_tEfNS_4arch4Sm80ELb0ELb0ELb1ELb1ELb1ELb0ELb0ELb0ELi2ELi4ELi4ELi4ELb0EEENS1_24CollectiveEpilogueBwdGQAISA_fSD_Li256ELb1ELb1EEENS1_19SingleTileSchedulerILb1ELb0ELb0ELi128EEEEEEEEEvNT_6ParamsE,"a",@progbits
	.sectionflags	@""
	.align	4
.nv.constant0._ZN7cutlass13device_kernelIN5flash19enable_sm80_to_sm89INS1_16FlashAttnBwdSm80INS1_25CollectiveMainloopBwdSm80ILi2ELi2EN4cute5tupleIJNS5_1CILi128EEES8_NS7_ILi64EEEEEENS_10bfloat16_tEfNS_4arch4Sm80ELb0ELb0ELb1ELb1ELb1ELb0ELb0ELb0ELi2ELi4ELi4ELi4ELb0EEENS1_24CollectiveEpilogueBwdGQAISA_fSD_Li256ELb1ELb1EEENS1_19SingleTileSchedulerILb1ELb0ELb0ELi128EEEEEEEEEvNT_6ParamsE:
	.zero		1160


//--------------------- .nv.constant0._ZN7cutlass13device_kernelIN5flash19enable_sm80_to_sm89INS1_16FlashAttnBwdSm80INS1_25CollectiveMainloopBwdSm80ILi2ELi2EN4cute5tupleIJNS5_1CILi128EEES8_NS7_ILi64EEEEEENS_10bfloat16_tEfNS_4arch4Sm80ELb0ELb1ELb1ELb0ELb0ELb0ELb0ELb0ELi2ELi4ELi4ELi4ELb0EEENS1_21CollectiveEpilogueBwdISA_SB_SD_Li256ELb0ELb0ELi2EEENS1_19SingleTileSchedulerILb0ELb0ELb0ELi128EEEEEEEEEvNT_6ParamsE --------------------------
	.section	.nv.constant0._ZN7cutlass13device_kernelIN5flash19enable_sm80_to_sm89INS1_16FlashAttnBwdSm80INS1_25CollectiveMainloopBwdSm80ILi2ELi2EN4cute5tupleIJNS5_1CILi128EEES8_NS7_ILi64EEEEEENS_10bfloat16_tEfNS_4arch4Sm80ELb0ELb1ELb1ELb0ELb0ELb0ELb0ELb0ELi2ELi4ELi4ELi4ELb0EEENS1_21CollectiveEpilogueBwdISA_SB_SD_Li256ELb0ELb0ELi2EEENS1_19SingleTileSchedulerILb0ELb0ELb0ELi128EEEEEEEEEvNT_6ParamsE,"a",@progbits
	.sectionflags	@""
	.align	4
.nv.constant0._ZN7cutlass13device_kernelIN5flash19enable_sm80_to_sm89INS1_16FlashAttnBwdSm80INS1_25CollectiveMainloopBwdSm80ILi2ELi2EN4cute5tupleIJNS5_1CILi128EEES8_NS7_ILi64EEEEEENS_10bfloat16_tEfNS_4arch4Sm80ELb0ELb1ELb1ELb0ELb0ELb0ELb0ELb0ELi2ELi4ELi4ELi4ELb0EEENS1_21CollectiveEpilogueBwdISA_SB_SD_Li256ELb0ELb0ELi2EEENS1_19SingleTileSchedulerILb0ELb0ELb0ELi128EEEEEEEEEvNT_6ParamsE:
	.zero		1152


//--------------------- .nv.constant0._ZN7cutlass13device_kernelIN5flash19enable_sm80_to_sm89INS1_16FlashAttnBwdSm80INS1_25CollectiveMainloopBwdSm80ILi2ELi2EN4cute5tupleIJNS5_1CILi128EEES8_NS7_ILi64EEEEEENS_10bfloat16_tEfNS_4arch4Sm80ELb0ELb1ELb1ELb0ELb1ELb0ELb0ELb0ELi2ELi4ELi4ELi4ELb0EEENS1_21CollectiveEpilogueBwdISA_SB_SD_Li256ELb0ELb0ELi2EEENS1_19SingleTileSchedulerILb0ELb0ELb0ELi128EEEEEEEEEvNT_6ParamsE --------------------------
	.section	.nv.constant0._ZN7cutlass13device_kernelIN5flash19enable_sm80_to_sm89INS1_16FlashAttnBwdSm80INS1_25CollectiveMainloopBwdSm80ILi2ELi2EN4cute5tupleIJNS5_1CILi128EEES8_NS7_ILi64EEEEEENS_10bfloat16_tEfNS_4arch4Sm80ELb0ELb1ELb1ELb0ELb1ELb0ELb0ELb0ELi2ELi4ELi4ELi4ELb0EEENS1_21CollectiveEpilogueBwdISA_SB_SD_Li256ELb0ELb0ELi2EEENS1_19SingleTileSchedulerILb0ELb0ELb0ELi128EEEEEEEEEvNT_6ParamsE,"a",@progbits
	.sectionflags	@""
	.align	4
.nv.constant0._ZN7cutlass13device_kernelIN5flash19enable_sm80_to_sm89INS1_16FlashAttnBwdSm80INS1_25CollectiveMainloopBwdSm80ILi2ELi2EN4cute5tupleIJNS5_1CILi128EEES8_NS7_ILi64EEEEEENS_10bfloat16_tEfNS_4arch4Sm80ELb0ELb1ELb1ELb0ELb1ELb0ELb0ELb0ELi2ELi4ELi4ELi4ELb0EEENS1_21CollectiveEpilogueBwdISA_SB_SD_Li256ELb0ELb0ELi2EEENS1_19SingleTileSchedulerILb0ELb0ELb0ELi128EEEEEEEEEvNT_6ParamsE:
	.zero		1152


//--------------------- .nv.constant0._ZN7cutlass13device_kernelIN5flash19enable_sm80_to_sm89INS1_16FlashAttnBwdSm80INS1_25CollectiveMainloopBwdSm80ILi2ELi2EN4cute5tupleIJNS5_1CILi128EEES8_NS7_ILi64EEEEEENS_10bfloat16_tEfNS_4arch4Sm80ELb0ELb1ELb1ELb0ELb0ELb0ELb0ELb0ELi2ELi4ELi4ELi4ELb0EEENS1_24CollectiveEpilogueBwdGQAISA_fSD_Li256ELb0ELb0EEENS1_19SingleTileSchedulerILb0ELb0ELb0ELi128EEEEEEEEEvNT_6ParamsE --------------------------
	.section	.nv.constant0._ZN7cutlass13device_kernelIN5flash19enable_sm80_to_sm89INS1_16FlashAttnBwdSm80INS1_25CollectiveMainloopBwdSm80ILi2ELi2EN4cute5tupleIJNS5_1CILi128EEES8_NS7_ILi64EEEEEENS_10bfloat16_tEfNS_4arch4Sm80ELb0ELb1ELb1ELb0ELb0ELb0ELb0ELb0ELi2ELi4ELi4ELi4ELb0EEENS1_24CollectiveEpilogueBwdGQAISA_fSD_Li256ELb0ELb0EEENS1_19SingleTileSchedulerILb0ELb0ELb0ELi128EEEEEEEEEvNT_6ParamsE,"a",@progbits
	.sectionflags	@""
	.align	4
.nv.constant0._ZN7cutlass13device_kernelIN5flash19enable_sm80_to_sm89INS1_16FlashAttnBwdSm80INS1_25CollectiveMainloopBwdSm80ILi2ELi2EN4cute5tupleIJNS5_1CILi128EEES8_NS7_ILi64EEEEEENS_10bfloat16_tEfNS_4arch4Sm80ELb0ELb1ELb1ELb0ELb0ELb0ELb0ELb0ELi2ELi4ELi4ELi4ELb0EEENS1_24CollectiveEpilogueBwdGQAISA_fSD_Li256ELb0ELb0EEENS1_19SingleTileSchedulerILb0ELb0ELb0ELi128EEEEEEEEEvNT_6ParamsE:
	.zero		1160


//--------------------- .nv.constant0._ZN7cutlass13device_kernelIN5flash19enable_sm80_to_sm89INS1_16FlashAttnBwdSm80INS1_25CollectiveMainloopBwdSm80ILi2ELi2EN4cute5tupleIJNS5_1CILi128EEES8_NS7_ILi64EEEEEENS_10bfloat16_tEfNS_4arch4Sm80ELb0ELb1ELb1ELb0ELb1ELb0ELb0ELb0ELi2ELi4ELi4ELi4ELb0EEENS1_24CollectiveEpilogueBwdGQAISA_fSD_Li256ELb0ELb1EEENS1_19SingleTileSchedulerILb0ELb0ELb0ELi128EEEEEEEEEvNT_6ParamsE --------------------------
	.section	.nv.constant0._ZN7cutlass13device_kernelIN5flash19enable_sm80_to_sm89INS1_16FlashAttnBwdSm80INS1_25CollectiveMainloopBwdSm80ILi2ELi2EN4cute5tupleIJNS5_1CILi128EEES8_NS7_ILi64EEEEEENS_10bfloat16_tEfNS_4arch4Sm80ELb0ELb1ELb1ELb0ELb1ELb0ELb0ELb0ELi2ELi4ELi4ELi4ELb0EEENS1_24CollectiveEpilogueBwdGQAISA_fSD_Li256ELb0ELb1EEENS1_19SingleTileSchedulerILb0ELb0ELb0ELi128EEEEEEEEEvNT_6ParamsE,"a",@progbits
	.sectionflags	@""
	.align	4
.nv.constant0._ZN7cutlass13device_kernelIN5flash19enable_sm80_to_sm89INS1_16FlashAttnBwdSm80INS1_25CollectiveMainloopBwdSm80ILi2ELi2EN4cute5tupleIJNS5_1CILi128EEES8_NS7_ILi64EEEEEENS_10bfloat16_tEfNS_4arch4Sm80ELb0ELb1ELb1ELb0ELb1ELb0ELb0ELb0ELi2ELi4ELi4ELi4ELb0EEENS1_24CollectiveEpilogueBwdGQAISA_fSD_Li256ELb0ELb1EEENS1_19SingleTileSchedulerILb0ELb0ELb0ELi128EEEEEEEEEvNT_6ParamsE:
	.zero		1160


//--------------------- .nv.constant0._ZN7cutlass13device_kernelIN5flash19enable_sm80_to_sm89INS1_16FlashAttnBwdSm80INS1_25CollectiveMainloopBwdSm80ILi2ELi2EN4cute5tupleIJNS5_1CILi128EEES8_NS7_ILi64EEEEEENS_10bfloat16_tEfNS_4arch4Sm80ELb0ELb1ELb1ELb1ELb0ELb0ELb0ELb0ELi2ELi4ELi4ELi4ELb0EEENS1_21CollectiveEpilogueBwdISA_SB_SD_Li256ELb1ELb0ELi2EEENS1_19SingleTileSchedulerILb1ELb0ELb0ELi128EEEEEEEEEvNT_6ParamsE --------------------------
	.section	.nv.constant0._ZN7cutlass13device_kernelIN5flash19enable_sm80_to_sm89INS1_16FlashAttnBwdSm80INS1_25CollectiveMainloopBwdSm80ILi2ELi2EN4cute5tupleIJNS5_1CILi128EEES8_NS7_ILi64EEEEEENS_10bfloat16_tEfNS_4arch4Sm80ELb0ELb1ELb1ELb1ELb0ELb0ELb0ELb0ELi2ELi4ELi4ELi4ELb0EEENS1_21CollectiveEpilogueBwdISA_SB_SD_Li256ELb1ELb0ELi2EEENS1_19SingleTileSchedulerILb1ELb0ELb0ELi128EEEEEEEEEvNT_6ParamsE,"a",@progbits
	.sectionflags	@""
	.align	4
.nv.constant0._ZN7cutlass13device_kernelIN5flash19enable_sm80_to_sm89INS1_16FlashAttnBwdSm80INS1_25CollectiveMainloopBwdSm80ILi2ELi2EN4cute5tupleIJNS5_1CILi128EEES8_NS7_ILi64EEEEEENS_10bfloat16_tEfNS_4arch4Sm80ELb0ELb1ELb1ELb1ELb0ELb0ELb0ELb0ELi2ELi4ELi4ELi4ELb0EEENS1_21CollectiveEpilogueBwdISA_SB_SD_Li256ELb1ELb0ELi2EEENS1_19SingleTileSchedulerILb1ELb0ELb0ELi128EEEEEEEEEvNT_6ParamsE:
	.zero		1152


//--------------------- .nv.constant0._ZN7cutlass13device_kernelIN5flash19enable_sm80_to_sm89INS1_16FlashAttnBwdSm80INS1_25CollectiveMainloopBwdSm80ILi2ELi2EN4cute5tupleIJNS5_1CILi128EEES8_NS7_ILi64EEEEEENS_10bfloat16_tEfNS_4arch4Sm80ELb0ELb1ELb1ELb1ELb1ELb0ELb0ELb0ELi2ELi4ELi4ELi4ELb0EEENS1_21CollectiveEpilogueBwdISA_SB_SD_Li256ELb1ELb0ELi2EEENS1_19SingleTileSchedulerILb1ELb0ELb0ELi128EEEEEEEEEvNT_6ParamsE --------------------------
	.section	.nv.constant0._ZN7cutlass13device_kernelIN5flash19enable_sm80_to_sm89INS1_16FlashAttnBwdSm80INS1_25CollectiveMainloopBwdSm80ILi2ELi2EN4cute5tupleIJNS5_1CILi128EEES8_NS7_ILi64EEEEEENS_10bfloat16_tEfNS_4arch4Sm80ELb0ELb1ELb1ELb1ELb1ELb0ELb0ELb0ELi2ELi4ELi4ELi4ELb0EEENS1_21CollectiveEpilogueBwdISA_SB_SD_Li256ELb1ELb0ELi2EEENS1_19SingleTileSchedulerILb1ELb0ELb0ELi128EEEEEEEEEvNT_6ParamsE,"a",@progbits
	.sectionflags	@""
	.align	4
.nv.constant0._ZN7cutlass13device_kernelIN5flash19enable_sm80_to_sm89INS1_16FlashAttnBwdSm80INS1_25CollectiveMainloopBwdSm80ILi2ELi2EN4cute5tupleIJNS5_1CILi128EEES8_NS7_ILi64EEEEEENS_10bfloat16_tEfNS_4arch4Sm80ELb0ELb1ELb1ELb1ELb1ELb0ELb0ELb0ELi2ELi4ELi4ELi4ELb0EEENS1_21CollectiveEpilogueBwdISA_SB_SD_Li256ELb1ELb0ELi2EEENS1_19SingleTileSchedulerILb1ELb0ELb0ELi128EEEEEEEEEvNT_6ParamsE:
	.zero		1152


//--------------------- .nv.constant0._ZN7cutlass13device_kernelIN5flash19enable_sm80_to_sm89INS1_16FlashAttnBwdSm80INS1_25CollectiveMainloopBwdSm80ILi2ELi2EN4cute5tupleIJNS5_1CILi128EEES8_NS7_ILi64EEEEEENS_10bfloat16_tEfNS_4arch4Sm80ELb0ELb1ELb1ELb1ELb0ELb0ELb0ELb0ELi2ELi4ELi4ELi4ELb0EEENS1_24CollectiveEpilogueBwdGQAISA_fSD_Li256ELb1ELb0EEENS1_19SingleTileSchedulerILb1ELb0ELb0ELi128EEEEEEEEEvNT_6ParamsE --------------------------
	.section	.nv.constant0._ZN7cutlass13device_kernelIN5flash19enable_sm80_to_sm89INS1_16FlashAttnBwdSm80INS1_25CollectiveMainloopBwdSm80ILi2ELi2EN4cute5tupleIJNS5_1CILi128EEES8_NS7_ILi64EEEEEENS_10bfloat16_tEfNS_4arch4Sm80ELb0ELb1ELb1ELb1ELb0ELb0ELb0ELb0ELi2ELi4ELi4ELi4ELb0EEENS1_24CollectiveEpilogueBwdGQAISA_fSD_Li256ELb1ELb0EEENS1_19SingleTileSchedulerILb1ELb0ELb0ELi128EEEEEEEEEvNT_6ParamsE,"a",@progbits
	.sectionflags	@""
	.align	4
.nv.constant0._ZN7cutlass13device_kernelIN5flash19enable_sm80_to_sm89INS1_16FlashAttnBwdSm80INS1_25CollectiveMainloopBwdSm80ILi2ELi2EN4cute5tupleIJNS5_1CILi128EEES8_NS7_ILi64EEEEEENS_10bfloat16_tEfNS_4arch4Sm80ELb0ELb1ELb1ELb1ELb0ELb0ELb0ELb0ELi2ELi4ELi4ELi4ELb0EEENS1_24CollectiveEpilogueBwdGQAISA_fSD_Li256ELb1ELb0EEENS1_19SingleTileSchedulerILb1ELb0ELb0ELi128EEEEEEEEEvNT_6ParamsE:
	.zero		1160


//--------------------- .nv.constant0._ZN7cutlass13device_kernelIN5flash19enable_sm80_to_sm89INS1_16FlashAttnBwdSm80INS1_25CollectiveMainloopBwdSm80ILi2ELi2EN4cute5tupleIJNS5_1CILi128EEES8_NS7_ILi64EEEEEENS_10bfloat16_tEfNS_4arch4Sm80ELb0ELb1ELb1ELb1ELb1ELb0ELb0ELb0ELi2ELi4ELi4ELi4ELb0EEENS1_24CollectiveEpilogueBwdGQAISA_fSD_Li256ELb1ELb1EEENS1_19SingleTileSchedulerILb1ELb0ELb0ELi128EEEEEEEEEvNT_6ParamsE --------------------------
	.section	.nv.constant0._ZN7cutlass13device_kernelIN5flash19enable_sm80_to_sm89INS1_16FlashAttnBwdSm80INS1_25CollectiveMainloopBwdSm80ILi2ELi2EN4cute5tupleIJNS5_1CILi128EEES8_NS7_ILi64EEEEEENS_10bfloat16_tEfNS_4arch4Sm80ELb0ELb1ELb1ELb1ELb1ELb0ELb0ELb0ELi2ELi4ELi4ELi4ELb0EEENS1_24CollectiveEpilogueBwdGQAISA_fSD_Li256ELb1ELb1EEENS1_19SingleTileSchedulerILb1ELb0ELb0ELi128EEEEEEEEEvNT_6ParamsE,"a",@progbits
	.sectionflags	@""
	.align	4
.nv.constant0._ZN7cutlass13device_kernelIN5flash19enable_sm80_to_sm89INS1_16FlashAttnBwdSm80INS1_25CollectiveMainloopBwdSm80ILi2ELi2EN4cute5tupleIJNS5_1CILi128EEES8_NS7_ILi64EEEEEENS_10bfloat16_tEfNS_4arch4Sm80ELb0ELb1ELb1ELb1ELb1ELb0ELb0ELb0ELi2ELi4ELi4ELi4ELb0EEENS1_24CollectiveEpilogueBwdGQAISA_fSD_Li256ELb1ELb1EEENS1_19SingleTileSchedulerILb1ELb0ELb0ELi128EEEEEEEEEvNT_6ParamsE:
	.zero		1160


//--------------------- .nv.constant0._ZN7cutlass13device_kernelIN5flash19enable_sm80_to_sm89INS1_16FlashAttnBwdSm80INS1_25CollectiveMainloopBwdSm80ILi2ELi2EN4cute5tupleIJNS5_1CILi128EEES8_NS7_ILi64EEEEEENS_10bfloat16_tEfNS_4arch4Sm80ELb1ELb0ELb1ELb0ELb0ELb0ELb0ELb0ELi2ELi4ELi4ELi4ELb0EEENS1_21CollectiveEpilogueBwdISA_SB_SD_Li256ELb0ELb0ELi2EEENS1_25SingleTileBwdLPTSchedulerILb0ELi128ELb0EEEEEEEEEvNT_6ParamsE --------------------------
	.section	.nv.constant0._ZN7cutlass13device_kernelIN5flash19enable_sm80_to_sm89INS1_16FlashAttnBwdSm80INS1_25CollectiveMainloopBwdSm80ILi2ELi2EN4cute5tupleIJNS5_1CILi128EEES8_NS7_ILi64EEEEEENS_10bfloat16_tEfNS_4arch4Sm80ELb1ELb0ELb1ELb0ELb0ELb0ELb0ELb0ELi2ELi4ELi4ELi4ELb0EEENS1_21CollectiveEpilogueBwdISA_SB_SD_Li256ELb0ELb0ELi2EEENS1_25SingleTileBwdLPTSchedulerILb0ELi128ELb0EEEEEEEEEvNT_6ParamsE,"a",@progbits
	.sectionflags	@""
	.align	4
.nv.constant0._ZN7cutlass13device_kernelIN5flash19enable_sm80_to_sm89INS1_16FlashAttnBwdSm80INS1_25CollectiveMainloopBwdSm80ILi2ELi2EN4cute5tupleIJNS5_1CILi128EEES8_NS7_ILi64EEEEEENS_10bfloat16_tEfNS_4arch4Sm80ELb1ELb0ELb1ELb0ELb0ELb0ELb0ELb0ELi2ELi4ELi4ELi4ELb0EEENS1_21CollectiveEpilogueBwdISA_SB_SD_Li256ELb0ELb0ELi2EEENS1_25SingleTileBwdLPTSchedulerILb0ELi128ELb0EEEEEEEEEvNT_6ParamsE:
	.zero		1176


//--------------------- .nv.constant0._ZN7cutlass13device_kernelIN5flash19enable_sm80_to_sm89INS1_16FlashAttnBwdSm80INS1_25CollectiveMainloopBwdSm80ILi2ELi2EN4cute5tupleIJNS5_1CILi128EEES8_NS7_ILi64EEEEEENS_10bfloat16_tEfNS_4arch4Sm80ELb1ELb0ELb1ELb0ELb1ELb0ELb0ELb0ELi2ELi4ELi4ELi4ELb0EEENS1_21CollectiveEpilogueBwdISA_SB_SD_Li256ELb0ELb0ELi2EEENS1_25SingleTileBwdLPTSchedulerILb0ELi128ELb1EEEEEEEEEvNT_6ParamsE --------------------------
	.section	.nv.constant0._ZN7cutlass13device_kernelIN5flash19enable_sm80_to_sm89INS1_16FlashAttnBwdSm80INS1_25CollectiveMainloopBwdSm80ILi2ELi2EN4cute5tupleIJNS5_1CILi128EEES8_NS7_ILi64EEEEEENS_10bfloat16_tEfNS_4arch4Sm80ELb1ELb0ELb1ELb0ELb1ELb0ELb0ELb0ELi2ELi4ELi4ELi4ELb0EEENS1_21CollectiveEpilogueBwdISA_SB_SD_Li256ELb0ELb0ELi2EEENS1_25SingleTileBwdLPTSchedulerILb0ELi128ELb1EEEEEEEEEvNT_6ParamsE,"a",@progbits
	.sectionflags	@""
	.align	4
.nv.constant0._ZN7cutlass13device_kernelIN5flash19enable_sm80_to_sm89INS1_16FlashAttnBwdSm80INS1_25CollectiveMainloopBwdSm80ILi2ELi2EN4cute5tupleIJNS5_1CILi128EEES8_NS7_ILi64EEEEEENS_10bfloat16_tEfNS_4arch4Sm80ELb1ELb0ELb1ELb0ELb1ELb0ELb0ELb0ELi2ELi4ELi4ELi4ELb0EEENS1_21CollectiveEpilogueBwdISA_SB_SD_Li256ELb0ELb0ELi2EEENS1_25SingleTileBwdLPTSchedulerILb0ELi128ELb1EEEEEEEEEvNT_6ParamsE:
	.zero		1176


//--------------------- .nv.constant0._ZN7cutlass13device_kernelIN5flash19enable_sm80_to_sm89INS1_16FlashAttnBwdSm80INS1_25CollectiveMainloopBwdSm80ILi2ELi2EN4cute5tupleIJNS5_1CILi128EEES8_NS7_ILi64EEEEEENS_10bfloat16_tEfNS_4arch4Sm80ELb1ELb0ELb1ELb0ELb0ELb0ELb0ELb0ELi2ELi4ELi4ELi4ELb0EEENS1_24CollectiveEpilogueBwdGQAISA_fSD_Li256ELb0ELb0EEENS1_25SingleTileBwdLPTSchedulerILb0ELi128ELb0EEEEEEEEEvNT_6ParamsE --------------------------
	.section	.nv.constant0._ZN7cutlass13device_kernelIN5flash19enable_sm80_to_sm89INS1_16FlashAttnBwdSm80INS1_25CollectiveMainloopBwdSm80ILi2ELi2EN4cute5tupleIJNS5_1CILi128EEES8_NS7_ILi64EEEEEENS_10bfloat16_tEfNS_4arch4Sm80ELb1ELb0ELb1ELb0ELb0ELb0ELb0ELb0ELi2ELi4ELi4ELi4ELb0EEENS1_24CollectiveEpilogueBwdGQAISA_fSD_Li256ELb0ELb0EEENS1_25SingleTileBwdLPTSchedulerILb0ELi128ELb0EEEEEEEEEvNT_6ParamsE,"a",@progbits
	.sectionflags	@""
	.align	4
.nv.constant0._ZN7cutlass13device_kernelIN5flash19enable_sm80_to_sm89INS1_16FlashAttnBwdSm80INS1_25CollectiveMainloopBwdSm80ILi2ELi2EN4cute5tupleIJNS5_1CILi128EEES8_NS7_ILi64EEEEEENS_10bfloat16_tEfNS_4arch4Sm80ELb1ELb0ELb1ELb0ELb0ELb0ELb0ELb0ELi2ELi4ELi4ELi4ELb0EEENS1_24CollectiveEpilogueBwdGQAISA_fSD_Li256ELb0ELb0EEENS1_25SingleTileBwdLPTSchedulerILb0ELi128ELb0EEEEEEEEEvNT_6ParamsE:
	.zero		1184


//--------------------- .nv.constant0._ZN7cutlass13device_kernelIN5flash19enable_sm80_to_sm89INS1_16FlashAttnBwdSm80INS1_25CollectiveMainloopBwdSm80ILi2ELi2EN4cute5tupleIJNS5_1CILi128EEES8_NS7_ILi64EEEEEENS_10bfloat16_tEfNS_4arch4Sm80ELb1ELb0ELb1ELb0ELb1ELb0ELb0ELb0ELi2ELi4ELi4ELi4ELb0EEENS1_24CollectiveEpilogueBwdGQAISA_fSD_Li256ELb0ELb1EEENS1_25SingleTileBwdLPTSchedulerILb0ELi128ELb1EEEEEEEEEvNT_6ParamsE --------------------------
	.section	.nv.constant0._ZN7cutlass13device_kernelIN5flash19enable_sm80_to_sm89INS1_16FlashAttnBwdSm80INS1_25CollectiveMainloopBwdSm80ILi2ELi2EN4cute5tupleIJNS5_1CILi128EEES8_NS7_ILi64EEEEEENS_10bfloat16_tEfNS_4arch4Sm80ELb1ELb0ELb1ELb0ELb1ELb0ELb0ELb0ELi2ELi4ELi4ELi4ELb0EEENS1_24CollectiveEpilogueBwdGQAISA_fSD_Li256ELb0ELb1EEENS1_25SingleTileBwdLPTSchedulerILb0ELi128ELb1EEEEEEEEEvNT_6ParamsE,"a",@progbits
	.sectionflags	@""
	.align	4
.nv.constant0._ZN7cutlass13device_kernelIN5flash19enable_sm80_to_sm89INS1_16FlashAttnBwdSm80INS1_25CollectiveMainloopBwdSm80ILi2ELi2EN4cute5tupleIJNS5_1CILi128EEES8_NS7_ILi64EEEEEENS_10bfloat16_tEfNS_4arch4Sm80ELb1ELb0ELb1ELb0ELb1ELb0ELb0ELb0ELi2ELi4ELi4ELi4ELb0EEENS1_24CollectiveEpilogueBwdGQAISA_fSD_Li256ELb0ELb1EEENS1_25SingleTileBwdLPTSchedulerILb0ELi128ELb1EEEEEEEEEvNT_6ParamsE:
	.zero		1184


//--------------------- .nv.constant0._ZN7cutlass13device_kernelIN5flash22FlashAttnBwdPreprocessIN4cute5tupleIJNS3_1CILi128EEENS5_ILi64EEEEEENS_10bfloat16_tEfNS_4arch4Sm80ELb1ELb0EEEEEvNT_6ParamsE --------------------------
	.section	.nv.constant0._ZN7cutlass13device_kernelIN5flash22FlashAttnBwdPreprocessIN4cute5tupleIJNS3_1CILi128EEENS5_ILi64EEEEEENS_10bfloat16_tEfNS_4arch4Sm80ELb1ELb0EEEEEvNT_6ParamsE,"a",@progbits
	.sectionflags	@""
	.align	4
.nv.constant0._ZN7cutlass13device_kernelIN5flash22FlashAttnBwdPreprocessIN4cute5tupleIJNS3_1CILi128EEENS5_ILi64EEEEEENS_10bfloat16_tEfNS_4arch4Sm80ELb1ELb0EEEEEvNT_6ParamsE:
	.zero		768


//--------------------- .nv.constant0._ZN7cutlass13device_kernelIN5flash19enable_sm80_to_sm89INS1_16FlashAttnBwdSm80INS1_25CollectiveMainloopBwdSm80ILi2ELi2EN4cute5tupleIJNS5_1CILi128EEES8_NS7_ILi64EEEEEENS_10bfloat16_tEfNS_4arch4Sm80ELb1ELb0ELb1ELb1ELb0ELb0ELb0ELb0ELi2ELi4ELi4ELi4ELb0EEENS1_21CollectiveEpilogueBwdISA_SB_SD_Li256ELb1ELb0ELi2EEENS1_25SingleTileBwdLPTSchedulerILb1ELi128ELb0EEEEEEEEEvNT_6ParamsE --------------------------
	.section	.nv.constant0._ZN7cutlass13device_kernelIN5flash19enable_sm80_to_sm89INS1_16FlashAttnBwdSm80INS1_25CollectiveMainloopBwdSm80ILi2ELi2EN4cute5tupleIJNS5_1CILi128EEES8_NS7_ILi64EEEEEENS_10bfloat16_tEfNS_4arch4Sm80ELb1ELb0ELb1ELb1ELb0ELb0ELb0ELb0ELi2ELi4ELi4ELi4ELb0EEENS1_21CollectiveEpilogueBwdISA_SB_SD_Li256ELb1ELb0ELi2EEENS1_25SingleTileBwdLPTSchedulerILb1ELi128ELb0EEEEEEEEEvNT_6ParamsE,"a",@progbits
	.sectionflags	@""
	.align	4
.nv.constant0._ZN7cutlass13device_kernelIN5flash19enable_sm80_to_sm89INS1_16FlashAttnBwdSm80INS1_25CollectiveMainloopBwdSm80ILi2ELi2EN4cute5tupleIJNS5_1CILi128EEES8_NS7_ILi64EEEEEENS_10bfloat16_tEfNS_4arch4Sm80ELb1ELb0ELb1ELb1ELb0ELb0ELb0ELb0ELi2ELi4ELi4ELi4ELb0EEENS1_21CollectiveEpilogueBwdISA_SB_SD_Li256ELb1ELb0ELi2EEENS1_25SingleTileBwdLPTSchedulerILb1ELi128ELb0EEEEEEEEEvNT_6ParamsE:
	.zero		1176


//--------------------- .nv.constant0._ZN7cutlass13device_kernelIN5flash19enable_sm80_to_sm89INS1_16FlashAttnBwdSm80INS1_25CollectiveMainloopBwdSm80ILi2ELi2EN4cute5tupleIJNS5_1CILi128EEES8_NS7_ILi64EEEEEENS_10bfloat16_tEfNS_4arch4Sm80ELb1ELb0ELb1ELb1ELb1ELb0ELb0ELb0ELi2ELi4ELi4ELi4ELb0EEENS1_21CollectiveEpilogueBwdISA_SB_SD_Li256ELb1ELb0ELi2EEENS1_25SingleTileBwdLPTSchedulerILb1ELi128ELb1EEEEEEEEEvNT_6ParamsE --------------------------
	.section	.nv.constant0._ZN7cutlass13device_kernelIN5flash19enable_sm80_to_sm89INS1_16FlashAttnBwdSm80INS1_25CollectiveMainloopBwdSm80ILi2ELi2EN4cute5tupleIJNS5_1CILi128EEES8_NS7_ILi64EEEEEENS_10bfloat16_tEfNS_4arch4Sm80ELb1ELb0ELb1ELb1ELb1ELb0ELb0ELb0ELi2ELi4ELi4ELi4ELb0EEENS1_21CollectiveEpilogueBwdISA_SB_SD_Li256ELb1ELb0ELi2EEENS1_25SingleTileBwdLPTSchedulerILb1ELi128ELb1EEEEEEEEEvNT_6ParamsE,"a",@progbits
	.sectionflags	@""
	.align	4
.nv.constant0._ZN7cutlass13device_kernelIN5flash19enable_sm80_to_sm89INS1_16FlashAttnBwdSm80INS1_25CollectiveMainloopBwdSm80ILi2ELi2EN4cute5tupleIJNS5_1CILi128EEES8_NS7_ILi64EEEEEENS_10bfloat16_tEfNS_4arch4Sm80ELb1ELb0ELb1ELb1ELb1ELb0ELb0ELb0ELi2ELi4ELi4ELi4ELb0EEENS1_21CollectiveEpilogueBwdISA_SB_SD_Li256ELb1ELb0ELi2EEENS1_25SingleTileBwdLPTSchedulerILb1ELi128ELb1EEEEEEEEEvNT_6ParamsE:
	.zero		1176


//--------------------- .nv.constant0._ZN7cutlass13device_kernelIN5flash19enable_sm80_to_sm89INS1_16FlashAttnBwdSm80INS1_25CollectiveMainloopBwdSm80ILi2ELi2EN4cute5tupleIJNS5_1CILi128EEES8_NS7_ILi64EEEEEENS_10bfloat16_tEfNS_4arch4Sm80ELb1ELb0ELb1ELb1ELb0ELb0ELb0ELb0ELi2ELi4ELi4ELi4ELb0EEENS1_24CollectiveEpilogueBwdGQAISA_fSD_Li256ELb1ELb0EEENS1_25SingleTileBwdLPTSchedulerILb1ELi128ELb0EEEEEEEEEvNT_6ParamsE --------------------------
	.section	.nv.constant0._ZN7cutlass13device_kernelIN5flash19enable_sm80_to_sm89INS1_16FlashAttnBwdSm80INS1_25CollectiveMainloopBwdSm80ILi2ELi2EN4cute5tupleIJNS5_1CILi128EEES8_NS7_ILi64EEEEEENS_10bfloat16_tEfNS_4arch4Sm80ELb1ELb0ELb1ELb1ELb0ELb0ELb0ELb0ELi2ELi4ELi4ELi4ELb0EEENS1_24CollectiveEpilogueBwdGQAISA_fSD_Li256ELb1ELb0EEENS1_25SingleTileBwdLPTSchedulerILb1ELi128ELb0EEEEEEEEEvNT_6ParamsE,"a",@progbits
	.sectionflags	@""
	.align	4
.nv.constant0._ZN7cutlass13device_kernelIN5flash19enable_sm80_to_sm89INS1_16FlashAttnBwdSm80INS1_25CollectiveMainloopBwdSm80ILi2ELi2EN4cute5tupleIJNS5_1CILi128EEES8_NS7_ILi64EEEEEENS_10bfloat16_tEfNS_4arch4Sm80ELb1ELb0ELb1ELb1ELb0ELb0ELb0ELb0ELi2ELi4ELi4ELi4ELb0EEENS1_24CollectiveEpilogueBwdGQAISA_fSD_Li256ELb1ELb0EEENS1_25SingleTileBwdLPTSchedulerILb1ELi128ELb0EEEEEEEEEvNT_6ParamsE:
	.zero		1184


//--------------------- .nv.constant0._ZN7cutlass13device_kernelIN5flash32FlashAttnBwdPostprocessConvertdQIN4cute5tupleIJNS3_1CILi128EEENS5_ILi64EEEEEENS_10bfloat16_tEfNS_4arch4Sm80ELi256ENS3_8TiledMMAINS3_8MMA_AtomIJNS3_30SM80_16x8x16_F32BF16BF16F32_TNEEEENS3_6LayoutINS4_IJNS5_ILi4EEENS5_ILi2EEENS5_ILi1EEEEEENS4_IJSJ_SH_NS5_ILi0EEEEEEEENS4_IJS7_NS5_ILi32EEENS5_ILi16EEEEEEEELb0EEEEEvNT_6ParamsE --------------------------
	.section	.nv.constant0._ZN7cutlass13device_kernelIN5flash32FlashAttnBwdPostprocessConvertdQIN4cute5tupleIJNS3_1CILi128EEENS5_ILi64EEEEEENS_10bfloat16_tEfNS_4arch4Sm80ELi256ENS3_8TiledMMAINS3_8MMA_AtomIJNS3_30SM80_16x8x16_F32BF16BF16F32_TNEEEENS3_6LayoutINS4_IJNS5_ILi4EEENS5_ILi2EEENS5_ILi1EEEEEENS4_IJSJ_SH_NS5_ILi0EEEEEEEENS4_IJS7_NS5_ILi32EEENS5_ILi16EEEEEEEELb0EEEEEvNT_6ParamsE,"a",@progbits
	.sectionflags	@""
	.align	4
.nv.constant0._ZN7cutlass13device_kernelIN5flash32FlashAttnBwdPostprocessConvertdQIN4cute5tupleIJNS3_1CILi128EEENS5_ILi64EEEEEENS_10bfloat16_tEfNS_4arch4Sm80ELi256ENS3_8TiledMMAINS3_8MMA_AtomIJNS3_30SM80_16x8x16_F32BF16BF16F32_TNEEEENS3_6LayoutINS4_IJNS5_ILi4EEENS5_ILi2EEENS5_ILi1EEEEEENS4_IJSJ_SH_NS5_ILi0EEEEEEEENS4_IJS7_NS5_ILi32EEENS5_ILi16EEEEEEEELb0EEEEEvNT_6ParamsE:
	.zero		640


//--------------------- .nv.constant0._ZN7cutlass13device_kernelIN5flash19enable_sm80_to_sm89INS1_16FlashAttnBwdSm80INS1_25CollectiveMainloopBwdSm80ILi2ELi2EN4cute5tupleIJNS5_1CILi128EEES8_NS7_ILi64EEEEEENS_10bfloat16_tEfNS_4arch4Sm80ELb1ELb0ELb1ELb1ELb1ELb0ELb0ELb0ELi2ELi4ELi4ELi4ELb0EEENS1_24CollectiveEpilogueBwdGQAISA_fSD_Li256ELb1ELb1EEENS1_25SingleTileBwdLPTSchedulerILb1ELi128ELb1EEEEEEEEEvNT_6ParamsE --------------------------
	.section	.nv.constant0._ZN7cutlass13device_kernelIN5flash19enable_sm80_to_sm89INS1_16FlashAttnBwdSm80INS1_25CollectiveMainloopBwdSm80ILi2ELi2EN4cute5tupleIJNS5_1CILi128EEES8_NS7_ILi64EEEEEENS_10bfloat16_tEfNS_4arch4Sm80ELb1ELb0ELb1ELb1ELb1ELb0ELb0ELb0ELi2ELi4ELi4ELi4ELb0EEENS1_24CollectiveEpilogueBwdGQAISA_fSD_Li256ELb1ELb1EEENS1_25SingleTileBwdLPTSchedulerILb1ELi128ELb1EEEEEEEEEvNT_6ParamsE,"a",@progbits
	.sectionflags	@""
	.align	4
.nv.constant0._ZN7cutlass13device_kernelIN5flash19enable_sm80_to_sm89INS1_16FlashAttnBwdSm80INS1_25CollectiveMainloopBwdSm80ILi2ELi2EN4cute5tupleIJNS5_1CILi128EEES8_NS7_ILi64EEEEEENS_10bfloat16_tEfNS_4arch4Sm80ELb1ELb0ELb1ELb1ELb1ELb0ELb0ELb0ELi2ELi4ELi4ELi4ELb0EEENS1_24CollectiveEpilogueBwdGQAISA_fSD_Li256ELb1ELb1EEENS1_25SingleTileBwdLPTSchedulerILb1ELi128ELb1EEEEEEEEEvNT_6ParamsE:
	.zero		1184


//--------------------- .nv.constant0._ZN7cutlass13device_kernelIN5flash22FlashAttnBwdPreprocessIN4cute5tupleIJNS3_1CILi128EEENS5_ILi64EEEEEENS_10bfloat16_tEfNS_4arch4Sm80ELb1ELb1EEEEEvNT_6ParamsE --------------------------
	.section	.nv.constant0._ZN7cutlass13device_kernelIN5flash22FlashAttnBwdPreprocessIN4cute5tupleIJNS3_1CILi128EEENS5_ILi64EEEEEENS_10bfloat16_tEfNS_4arch4Sm80ELb1ELb1EEEEEvNT_6ParamsE,"a",@progbits
	.sectionflags	@""
	.align	4
.nv.constant0._ZN7cutlass13device_kernelIN5flash22FlashAttnBwdPreprocessIN4cute5tupleIJNS3_1CILi128EEENS5_ILi64EEEEEENS_10bfloat16_tEfNS_4arch4Sm80ELb1ELb1EEEEEvNT_6ParamsE:
	.zero		768


//--------------------- SYMBOLS --------------------------

	.type		.nv.reservedSmem.offset0,@object
	.size		.nv.reservedSmem.offset0,0x4
